//
// Generated by NVIDIA NVVM Compiler
//
// Compiler Build ID: CL-36424714
// Cuda compilation tools, release 13.0, V13.0.88
// Based on NVVM 20.0.0
//

.version 9.0
.target sm_100
.address_size 64

	// .globl	_Z13tc_GPU_kernelPKmPKjS0_mmjPmjS2_jm
.const .align 8 .b8 c_binary_search_cache[32760];
// _ZZN3cub18CUB_300001_SM_10006detail10radix_sort31DeviceRadixSortSingleTileKernelINS1_5radix10policy_hubI6edge_tNS0_8NullTypeEjE10Policy1000ELNS0_9SortOrderE0ES6_S7_j17edge_decomposer_tEEvPKT1_PSC_PKT2_PSG_T3_iiT4_E12temp_storage has been demoted
// _ZZN3cub18CUB_300001_SM_10006detail10radix_sort30DeviceRadixSortHistogramKernelINS1_5radix10policy_hubI6edge_tNS0_8NullTypeEjE10Policy1000ELNS0_9SortOrderE0ES6_j17edge_decomposer_tEEvPT2_PKT1_SC_iiT3_E12temp_storage has been demoted
// _ZZN3cub18CUB_300001_SM_10006detail10radix_sort33DeviceRadixSortExclusiveSumKernelINS1_5radix10policy_hubI6edge_tNS0_8NullTypeEjE10Policy1000EjEEvPT0_E12temp_storage has been demoted
// _ZZN3cub18CUB_300001_SM_10006detail10radix_sort29DeviceRadixSortOnesweepKernelINS1_5radix10policy_hubI6edge_tNS0_8NullTypeEjE10Policy1000ELNS0_9SortOrderE0ES6_S7_jii17edge_decomposer_tEEvPT5_SD_PT3_PKSE_PT1_PKSI_PT2_PKSM_T4_iiT6_E1s has been demoted
// _ZZN3cub18CUB_300001_SM_10006detail10radix_sort31DeviceRadixSortSingleTileKernelINS1_5radix10policy_hubI19preprocess_vertex_tNS0_8NullTypeEjE10Policy1000ELNS0_9SortOrderE0ES6_S7_j30preprocess_vertex_decomposer_tEEvPKT1_PSC_PKT2_PSG_T3_iiT4_E12temp_storage has been demoted
// _ZZN3cub18CUB_300001_SM_10006detail10radix_sort30DeviceRadixSortHistogramKernelINS1_5radix10policy_hubI19preprocess_vertex_tNS0_8NullTypeEjE10Policy1000ELNS0_9SortOrderE0ES6_j30preprocess_vertex_decomposer_tEEvPT2_PKT1_SC_iiT3_E12temp_storage has been demoted
// _ZZN3cub18CUB_300001_SM_10006detail10radix_sort33DeviceRadixSortExclusiveSumKernelINS1_5radix10policy_hubI19preprocess_vertex_tNS0_8NullTypeEjE10Policy1000EjEEvPT0_E12temp_storage has been demoted
// _ZZN3cub18CUB_300001_SM_10006detail10radix_sort29DeviceRadixSortOnesweepKernelINS1_5radix10policy_hubI19preprocess_vertex_tNS0_8NullTypeEjE10Policy1000ELNS0_9SortOrderE0ES6_S7_jii30preprocess_vertex_decomposer_tEEvPT5_SD_PT3_PKSE_PT1_PKSI_PT2_PKSM_T4_iiT6_E1s has been demoted
// _ZZN3cub18CUB_300001_SM_10006detail19three_way_partition29DeviceThreeWayPartitionKernelINS2_10policy_hubIjiE10Policy1000EN6thrust24THRUST_300001_SM_1000_NS17counting_iteratorIjNS8_11use_defaultESA_SA_EEPjSC_NS8_16reverse_iteratorISC_EESC_NS0_13ScanTileStateImLb1EEENS0_21DispatchSegmentedSortILNS0_9SortOrderE0EjNS0_8NullTypeElPmSK_NS1_14segmented_sort10policy_hubIjSJ_EEE22LargeSegmentsSelectorTENSO_22SmallSegmentsSelectorTEiNS2_19streaming_context_tIlEEEEvT0_T1_T2_T3_T4_T5_T6_T7_T8_iT9_E12temp_storage has been demoted
// _ZZN3cub18CUB_300001_SM_10006detail14segmented_sort30DeviceSegmentedSortKernelLargeILNS0_9SortOrderE0ENS2_10policy_hubIjNS0_8NullTypeEE9Policy860EjS6_PmS9_lEEvPKjPKT1_PSC_NS1_20device_double_bufferISC_EEPKT2_PSI_NSG_ISI_EET3_T4_E7storage has been demoted
// _ZZN3cub18CUB_300001_SM_10006detail14segmented_sort30DeviceSegmentedSortKernelSmallILNS0_9SortOrderE0ENS2_10policy_hubIjNS0_8NullTypeEE9Policy860EjS6_PmS9_lEEvjjjPKjSB_PKT1_PSC_PKT2_PSG_T3_T4_E12temp_storage has been demoted
// _ZZN3cub18CUB_300001_SM_10006detail14segmented_sort33DeviceSegmentedSortFallbackKernelILNS0_9SortOrderE0ENS2_10policy_hubIjNS0_8NullTypeEE9Policy860EjS6_PmS9_lEEvPKT1_PSA_NS1_20device_double_bufferISA_EEPKT2_PSG_NSE_ISG_EET3_T4_E12temp_storage has been demoted
.global .align 1 .b8 _ZN34_INTERNAL_fc19ba4c_4_k_cu_14a2849f4cuda3std3__45__cpo5beginE[1];
.global .align 1 .b8 _ZN34_INTERNAL_fc19ba4c_4_k_cu_14a2849f4cuda3std3__45__cpo3endE[1];
.global .align 1 .b8 _ZN34_INTERNAL_fc19ba4c_4_k_cu_14a2849f4cuda3std3__45__cpo6cbeginE[1];
.global .align 1 .b8 _ZN34_INTERNAL_fc19ba4c_4_k_cu_14a2849f4cuda3std3__45__cpo4cendE[1];
.global .align 1 .b8 _ZN34_INTERNAL_fc19ba4c_4_k_cu_14a2849f4cuda3std3__45__cpo6rbeginE[1];
.global .align 1 .b8 _ZN34_INTERNAL_fc19ba4c_4_k_cu_14a2849f4cuda3std3__45__cpo4rendE[1];
.global .align 1 .b8 _ZN34_INTERNAL_fc19ba4c_4_k_cu_14a2849f4cuda3std3__45__cpo7crbeginE[1];
.global .align 1 .b8 _ZN34_INTERNAL_fc19ba4c_4_k_cu_14a2849f4cuda3std3__45__cpo5crendE[1];
.global .align 1 .b8 _ZN34_INTERNAL_fc19ba4c_4_k_cu_14a2849f4cuda3std3__436_GLOBAL__N__fc19ba4c_4_k_cu_14a2849f6ignoreE[1];
.global .align 1 .b8 _ZN34_INTERNAL_fc19ba4c_4_k_cu_14a2849f4cuda3std3__419piecewise_constructE[1];
.global .align 1 .b8 _ZN34_INTERNAL_fc19ba4c_4_k_cu_14a2849f4cuda3std3__48in_placeE[1];
.global .align 1 .b8 _ZN34_INTERNAL_fc19ba4c_4_k_cu_14a2849f4cuda3std3__420unreachable_sentinelE[1];
.global .align 1 .b8 _ZN34_INTERNAL_fc19ba4c_4_k_cu_14a2849f4cuda3std3__47nulloptE[1];
.global .align 1 .b8 _ZN34_INTERNAL_fc19ba4c_4_k_cu_14a2849f4cuda3std6ranges3__45__cpo4swapE[1];
.global .align 1 .b8 _ZN34_INTERNAL_fc19ba4c_4_k_cu_14a2849f4cuda3std6ranges3__45__cpo9iter_moveE[1];
.global .align 1 .b8 _ZN34_INTERNAL_fc19ba4c_4_k_cu_14a2849f4cuda3std6ranges3__45__cpo5beginE[1];
.global .align 1 .b8 _ZN34_INTERNAL_fc19ba4c_4_k_cu_14a2849f4cuda3std6ranges3__45__cpo3endE[1];
.global .align 1 .b8 _ZN34_INTERNAL_fc19ba4c_4_k_cu_14a2849f4cuda3std6ranges3__45__cpo6cbeginE[1];
.global .align 1 .b8 _ZN34_INTERNAL_fc19ba4c_4_k_cu_14a2849f4cuda3std6ranges3__45__cpo4cendE[1];
.global .align 1 .b8 _ZN34_INTERNAL_fc19ba4c_4_k_cu_14a2849f4cuda3std6ranges3__45__cpo7advanceE[1];
.global .align 1 .b8 _ZN34_INTERNAL_fc19ba4c_4_k_cu_14a2849f4cuda3std6ranges3__45__cpo9iter_swapE[1];
.global .align 1 .b8 _ZN34_INTERNAL_fc19ba4c_4_k_cu_14a2849f4cuda3std6ranges3__45__cpo4nextE[1];
.global .align 1 .b8 _ZN34_INTERNAL_fc19ba4c_4_k_cu_14a2849f4cuda3std6ranges3__45__cpo4prevE[1];
.global .align 1 .b8 _ZN34_INTERNAL_fc19ba4c_4_k_cu_14a2849f4cuda3std6ranges3__45__cpo4dataE[1];
.global .align 1 .b8 _ZN34_INTERNAL_fc19ba4c_4_k_cu_14a2849f4cuda3std6ranges3__45__cpo5cdataE[1];
.global .align 1 .b8 _ZN34_INTERNAL_fc19ba4c_4_k_cu_14a2849f4cuda3std6ranges3__45__cpo4sizeE[1];
.global .align 1 .b8 _ZN34_INTERNAL_fc19ba4c_4_k_cu_14a2849f4cuda3std6ranges3__45__cpo5ssizeE[1];
.global .align 1 .b8 _ZN34_INTERNAL_fc19ba4c_4_k_cu_14a2849f4cuda3std6ranges3__45__cpo8distanceE[1];
.global .align 1 .b8 _ZN34_INTERNAL_fc19ba4c_4_k_cu_14a2849f6thrust24THRUST_300001_SM_1000_NS6system6detail10sequential3seqE[1];
.global .align 1 .b8 _ZN34_INTERNAL_fc19ba4c_4_k_cu_14a2849f6thrust24THRUST_300001_SM_1000_NS12placeholders2_1E[1];
.global .align 1 .b8 _ZN34_INTERNAL_fc19ba4c_4_k_cu_14a2849f6thrust24THRUST_300001_SM_1000_NS12placeholders2_2E[1];
.global .align 1 .b8 _ZN34_INTERNAL_fc19ba4c_4_k_cu_14a2849f6thrust24THRUST_300001_SM_1000_NS12placeholders2_3E[1];
.global .align 1 .b8 _ZN34_INTERNAL_fc19ba4c_4_k_cu_14a2849f6thrust24THRUST_300001_SM_1000_NS12placeholders2_4E[1];
.global .align 1 .b8 _ZN34_INTERNAL_fc19ba4c_4_k_cu_14a2849f6thrust24THRUST_300001_SM_1000_NS12placeholders2_5E[1];
.global .align 1 .b8 _ZN34_INTERNAL_fc19ba4c_4_k_cu_14a2849f6thrust24THRUST_300001_SM_1000_NS12placeholders2_6E[1];
.global .align 1 .b8 _ZN34_INTERNAL_fc19ba4c_4_k_cu_14a2849f6thrust24THRUST_300001_SM_1000_NS12placeholders2_7E[1];
.global .align 1 .b8 _ZN34_INTERNAL_fc19ba4c_4_k_cu_14a2849f6thrust24THRUST_300001_SM_1000_NS12placeholders2_8E[1];
.global .align 1 .b8 _ZN34_INTERNAL_fc19ba4c_4_k_cu_14a2849f6thrust24THRUST_300001_SM_1000_NS12placeholders2_9E[1];
.global .align 1 .b8 _ZN34_INTERNAL_fc19ba4c_4_k_cu_14a2849f6thrust24THRUST_300001_SM_1000_NS12placeholders3_10E[1];
.extern .shared .align 16 .b8 sdata[];

.visible .entry _Z13tc_GPU_kernelPKmPKjS0_mmjPmjS2_jm(
	.param .u64 .ptr .align 1 _Z13tc_GPU_kernelPKmPKjS0_mmjPmjS2_jm_param_0,
	.param .u64 .ptr .align 1 _Z13tc_GPU_kernelPKmPKjS0_mmjPmjS2_jm_param_1,
	.param .u64 .ptr .align 1 _Z13tc_GPU_kernelPKmPKjS0_mmjPmjS2_jm_param_2,
	.param .u64 _Z13tc_GPU_kernelPKmPKjS0_mmjPmjS2_jm_param_3,
	.param .u64 _Z13tc_GPU_kernelPKmPKjS0_mmjPmjS2_jm_param_4,
	.param .u32 _Z13tc_GPU_kernelPKmPKjS0_mmjPmjS2_jm_param_5,
	.param .u64 .ptr .align 1 _Z13tc_GPU_kernelPKmPKjS0_mmjPmjS2_jm_param_6,
	.param .u32 _Z13tc_GPU_kernelPKmPKjS0_mmjPmjS2_jm_param_7,
	.param .u64 .ptr .align 1 _Z13tc_GPU_kernelPKmPKjS0_mmjPmjS2_jm_param_8,
	.param .u32 _Z13tc_GPU_kernelPKmPKjS0_mmjPmjS2_jm_param_9,
	.param .u64 _Z13tc_GPU_kernelPKmPKjS0_mmjPmjS2_jm_param_10
)
{
	.reg .pred 	%p<43>;
	.reg .b32 	%r<208>;
	.reg .b64 	%rd<166>;
	.reg .b64 	%fd<6>;

	ld.param.u64 	%rd46, [_Z13tc_GPU_kernelPKmPKjS0_mmjPmjS2_jm_param_0];
	ld.param.u64 	%rd47, [_Z13tc_GPU_kernelPKmPKjS0_mmjPmjS2_jm_param_1];
	ld.param.u64 	%rd48, [_Z13tc_GPU_kernelPKmPKjS0_mmjPmjS2_jm_param_2];
	ld.param.u64 	%rd41, [_Z13tc_GPU_kernelPKmPKjS0_mmjPmjS2_jm_param_3];
	ld.param.u64 	%rd42, [_Z13tc_GPU_kernelPKmPKjS0_mmjPmjS2_jm_param_4];
	ld.param.u32 	%r47, [_Z13tc_GPU_kernelPKmPKjS0_mmjPmjS2_jm_param_5];
	ld.param.u32 	%r48, [_Z13tc_GPU_kernelPKmPKjS0_mmjPmjS2_jm_param_7];
	cvta.to.global.u64 	%rd1, %rd48;
	cvta.to.global.u64 	%rd2, %rd47;
	cvta.to.global.u64 	%rd3, %rd46;
	mov.u32 	%r50, %ctaid.x;
	mov.u32 	%r1, %ntid.x;
	mul.wide.u32 	%rd4, %r50, %r1;
	mov.u32 	%r2, %tid.x;
	cvt.u64.u32 	%rd49, %r2;
	add.s64 	%rd50, %rd4, %rd49;
	cvt.u64.u32 	%rd5, %r48;
	mad.lo.s64 	%rd6, %rd50, %rd5, %rd41;
	mul.lo.s32 	%r3, %r48, %r1;
	add.s64 	%rd51, %rd6, %rd5;
	min.u64 	%rd7, %rd51, %rd42;
	setp.ge.u64 	%p1, %rd6, %rd7;
	@%p1 bra 	$L__BB0_13;
	ld.const.u64 	%rd53, [c_binary_search_cache];
	shr.u32 	%r52, %r47, 1;
	setp.gt.u64 	%p2, %rd53, %rd6;
	add.s32 	%r53, %r52, 1;
	selp.b32 	%r4, 0, %r53, %p2;
	selp.b32 	%r5, %r52, %r47, %p2;
	add.s32 	%r54, %r5, %r4;
	shr.u32 	%r6, %r54, 1;
	mul.lo.s32 	%r192, %r48, %r2;
	mov.u64 	%rd153, %rd6;
$L__BB0_2:
	setp.ne.s64 	%p3, %rd153, %rd6;
	@%p3 bra 	$L__BB0_7;
	mov.u64 	%rd67, c_binary_search_cache;
	ld.const.u64 	%rd68, [c_binary_search_cache];
	setp.gt.u64 	%p7, %rd68, %rd6;
	selp.b32 	%r58, 1, 2, %p7;
	mul.wide.u32 	%rd69, %r58, 8;
	add.s64 	%rd70, %rd67, %rd69;
	ld.const.u64 	%rd71, [%rd70];
	setp.gt.u64 	%p8, %rd71, %rd6;
	add.s32 	%r59, %r6, 1;
	selp.b32 	%r60, %r4, %r59, %p8;
	selp.b32 	%r61, %r6, %r5, %p8;
	selp.b32 	%r62, 1, 2, %p8;
	shl.b32 	%r63, %r58, 1;
	add.s32 	%r64, %r63, %r62;
	mul.wide.u32 	%rd72, %r64, 8;
	add.s64 	%rd73, %rd67, %rd72;
	ld.const.u64 	%rd74, [%rd73];
	add.s32 	%r65, %r61, %r60;
	shr.u32 	%r66, %r65, 1;
	shl.b32 	%r67, %r64, 1;
	setp.gt.u64 	%p9, %rd74, %rd6;
	add.s32 	%r68, %r66, 1;
	selp.b32 	%r69, %r60, %r68, %p9;
	selp.b32 	%r70, %r66, %r61, %p9;
	selp.b32 	%r71, 1, 2, %p9;
	add.s32 	%r72, %r67, %r71;
	mul.wide.u32 	%rd75, %r72, 8;
	add.s64 	%rd76, %rd67, %rd75;
	ld.const.u64 	%rd77, [%rd76];
	add.s32 	%r73, %r70, %r69;
	shr.u32 	%r74, %r73, 1;
	shl.b32 	%r75, %r72, 1;
	setp.gt.u64 	%p10, %rd77, %rd6;
	add.s32 	%r76, %r74, 1;
	selp.b32 	%r77, %r69, %r76, %p10;
	selp.b32 	%r78, %r74, %r70, %p10;
	selp.b32 	%r79, 1, 2, %p10;
	add.s32 	%r80, %r75, %r79;
	mul.wide.u32 	%rd78, %r80, 8;
	add.s64 	%rd79, %rd67, %rd78;
	ld.const.u64 	%rd80, [%rd79];
	add.s32 	%r81, %r78, %r77;
	shr.u32 	%r82, %r81, 1;
	shl.b32 	%r83, %r80, 1;
	setp.gt.u64 	%p11, %rd80, %rd6;
	add.s32 	%r84, %r82, 1;
	selp.b32 	%r85, %r77, %r84, %p11;
	selp.b32 	%r86, %r82, %r78, %p11;
	selp.b32 	%r87, 1, 2, %p11;
	add.s32 	%r88, %r83, %r87;
	mul.wide.u32 	%rd81, %r88, 8;
	add.s64 	%rd82, %rd67, %rd81;
	ld.const.u64 	%rd83, [%rd82];
	add.s32 	%r89, %r86, %r85;
	shr.u32 	%r90, %r89, 1;
	shl.b32 	%r91, %r88, 1;
	setp.gt.u64 	%p12, %rd83, %rd6;
	add.s32 	%r92, %r90, 1;
	selp.b32 	%r93, %r85, %r92, %p12;
	selp.b32 	%r94, %r90, %r86, %p12;
	selp.b32 	%r95, 1, 2, %p12;
	add.s32 	%r96, %r91, %r95;
	mul.wide.u32 	%rd84, %r96, 8;
	add.s64 	%rd85, %rd67, %rd84;
	ld.const.u64 	%rd86, [%rd85];
	add.s32 	%r97, %r94, %r93;
	shr.u32 	%r98, %r97, 1;
	shl.b32 	%r99, %r96, 1;
	setp.gt.u64 	%p13, %rd86, %rd6;
	add.s32 	%r100, %r98, 1;
	selp.b32 	%r101, %r93, %r100, %p13;
	selp.b32 	%r102, %r98, %r94, %p13;
	selp.b32 	%r103, 1, 2, %p13;
	add.s32 	%r104, %r99, %r103;
	mul.wide.u32 	%rd87, %r104, 8;
	add.s64 	%rd88, %rd67, %rd87;
	ld.const.u64 	%rd89, [%rd88];
	add.s32 	%r105, %r102, %r101;
	shr.u32 	%r106, %r105, 1;
	shl.b32 	%r107, %r104, 1;
	setp.gt.u64 	%p14, %rd89, %rd6;
	add.s32 	%r108, %r106, 1;
	selp.b32 	%r109, %r101, %r108, %p14;
	selp.b32 	%r110, %r106, %r102, %p14;
	selp.b32 	%r111, 1, 2, %p14;
	add.s32 	%r112, %r107, %r111;
	mul.wide.u32 	%rd90, %r112, 8;
	add.s64 	%rd91, %rd67, %rd90;
	ld.const.u64 	%rd92, [%rd91];
	add.s32 	%r113, %r110, %r109;
	shr.u32 	%r114, %r113, 1;
	shl.b32 	%r115, %r112, 1;
	setp.gt.u64 	%p15, %rd92, %rd6;
	add.s32 	%r116, %r114, 1;
	selp.b32 	%r117, %r109, %r116, %p15;
	selp.b32 	%r118, %r114, %r110, %p15;
	selp.b32 	%r119, 1, 2, %p15;
	add.s32 	%r120, %r115, %r119;
	mul.wide.u32 	%rd93, %r120, 8;
	add.s64 	%rd94, %rd67, %rd93;
	ld.const.u64 	%rd95, [%rd94];
	add.s32 	%r121, %r118, %r117;
	shr.u32 	%r122, %r121, 1;
	shl.b32 	%r123, %r120, 1;
	setp.gt.u64 	%p16, %rd95, %rd6;
	add.s32 	%r124, %r122, 1;
	selp.b32 	%r125, %r117, %r124, %p16;
	selp.b32 	%r126, %r122, %r118, %p16;
	selp.b32 	%r127, 1, 2, %p16;
	add.s32 	%r128, %r123, %r127;
	mul.wide.u32 	%rd96, %r128, 8;
	add.s64 	%rd97, %rd67, %rd96;
	ld.const.u64 	%rd98, [%rd97];
	add.s32 	%r129, %r126, %r125;
	shr.u32 	%r130, %r129, 1;
	shl.b32 	%r131, %r128, 1;
	setp.gt.u64 	%p17, %rd98, %rd6;
	add.s32 	%r132, %r130, 1;
	selp.b32 	%r133, %r125, %r132, %p17;
	selp.b32 	%r134, %r130, %r126, %p17;
	selp.b32 	%r135, 1, 2, %p17;
	add.s32 	%r136, %r131, %r135;
	mul.wide.u32 	%rd99, %r136, 8;
	add.s64 	%rd100, %rd67, %rd99;
	ld.const.u64 	%rd101, [%rd100];
	add.s32 	%r137, %r134, %r133;
	shr.u32 	%r138, %r137, 1;
	setp.gt.u64 	%p18, %rd101, %rd6;
	add.s32 	%r139, %r138, 1;
	selp.b32 	%r140, %r133, %r139, %p18;
	selp.b32 	%r198, %r138, %r134, %p18;
	max.u32 	%r141, %r140, 1;
	add.s32 	%r15, %r141, -1;
	setp.ge.u32 	%p19, %r15, %r198;
	mov.u32 	%r200, %r15;
	@%p19 bra 	$L__BB0_6;
	mov.u32 	%r200, %r15;
$L__BB0_5:
	add.s32 	%r142, %r198, %r200;
	shr.u32 	%r143, %r142, 1;
	mul.wide.u32 	%rd102, %r143, 8;
	add.s64 	%rd103, %rd1, %rd102;
	ld.global.u64 	%rd104, [%rd103];
	setp.gt.u64 	%p20, %rd104, %rd6;
	add.s32 	%r144, %r143, 1;
	selp.b32 	%r200, %r200, %r144, %p20;
	selp.b32 	%r198, %r143, %r198, %p20;
	setp.lt.u32 	%p21, %r200, %r198;
	@%p21 bra 	$L__BB0_5;
$L__BB0_6:
	max.u32 	%r145, %r200, 1;
	add.s32 	%r146, %r145, -1;
	max.u32 	%r202, %r15, %r146;
	mul.wide.u32 	%rd105, %r202, 8;
	add.s64 	%rd106, %rd3, %rd105;
	ld.global.u64 	%rd159, [%rd106];
	ld.global.u64 	%rd160, [%rd106+8];
	sub.s64 	%rd107, %rd160, %rd159;
	cvt.u32.u64 	%r204, %rd107;
	and.b64  	%rd108, %rd107, 4294967295;
	add.s64 	%rd109, %rd107, -1;
	and.b64  	%rd110, %rd109, 4294967295;
	mul.lo.s64 	%rd111, %rd110, %rd108;
	shr.u64 	%rd161, %rd111, 1;
	add.s64 	%rd112, %rd1, %rd105;
	ld.global.u64 	%rd113, [%rd112];
	sub.s64 	%rd162, %rd6, %rd113;
	sub.s64 	%rd114, %rd161, %rd162;
	cvt.rn.f64.u64 	%fd1, %rd114;
	add.f64 	%fd2, %fd1, 0dBFEC000000000000;
	add.f64 	%fd3, %fd2, %fd2;
	sqrt.rn.f64 	%fd4, %fd3;
	add.f64 	%fd5, %fd4, 0dBFE0000000000000;
	cvt.rzi.u32.f64 	%r147, %fd5;
	sub.s32 	%r148, %r204, %r147;
	add.s32 	%r205, %r148, -2;
	cvt.u64.u32 	%rd115, %r205;
	sub.s32 	%r149, %r204, %r205;
	not.b32 	%r150, %r205;
	add.s32 	%r151, %r150, %r204;
	mul.wide.u32 	%rd116, %r149, %r151;
	shr.u64 	%rd117, %rd116, 1;
	cvt.u32.u64 	%r152, %rd161;
	cvt.u32.u64 	%r153, %rd162;
	mov.b64 	%rd118, 1;
	cvt.u32.u64 	%r154, %rd118;
	add.s32 	%r155, %r153, %r154;
	sub.s32 	%r156, %r155, %r152;
	cvt.u32.u64 	%r157, %rd115;
	add.s32 	%r158, %r156, %r157;
	cvt.u32.u64 	%r159, %rd117;
	add.s32 	%r206, %r158, %r159;
	add.s64 	%rd119, %rd159, %rd115;
	shl.b64 	%rd120, %rd119, 2;
	add.s64 	%rd121, %rd2, %rd120;
	ld.global.u32 	%r203, [%rd121];
	bra.uni 	$L__BB0_12;
$L__BB0_7:
	setp.lt.u64 	%p4, %rd162, %rd161;
	@%p4 bra 	$L__BB0_10;
$L__BB0_8:
	mov.u64 	%rd159, %rd160;
	add.s32 	%r27, %r202, 1;
	add.s32 	%r55, %r202, 2;
	mul.wide.u32 	%rd54, %r55, 8;
	add.s64 	%rd55, %rd3, %rd54;
	ld.global.u64 	%rd160, [%rd55];
	sub.s64 	%rd19, %rd160, %rd159;
	cvt.u32.u64 	%r204, %rd19;
	setp.lt.u32 	%p5, %r204, 2;
	mov.u32 	%r202, %r27;
	@%p5 bra 	$L__BB0_8;
	and.b64  	%rd57, %rd19, 4294967295;
	add.s64 	%rd58, %rd19, -1;
	and.b64  	%rd59, %rd58, 4294967295;
	mul.lo.s64 	%rd60, %rd59, %rd57;
	shr.u64 	%rd161, %rd60, 1;
	shl.b64 	%rd61, %rd159, 2;
	add.s64 	%rd62, %rd2, %rd61;
	ld.global.u32 	%r203, [%rd62];
	mov.b64 	%rd162, 0;
	mov.b32 	%r206, 1;
	mov.b32 	%r205, 0;
	mov.u32 	%r202, %r27;
	bra.uni 	$L__BB0_12;
$L__BB0_10:
	add.s32 	%r206, %r206, 1;
	setp.lt.u32 	%p6, %r206, %r204;
	@%p6 bra 	$L__BB0_12;
	add.s32 	%r31, %r205, 1;
	add.s32 	%r206, %r205, 2;
	cvt.u64.u32 	%rd63, %r31;
	add.s64 	%rd64, %rd159, %rd63;
	shl.b64 	%rd65, %rd64, 2;
	add.s64 	%rd66, %rd2, %rd65;
	ld.global.u32 	%r203, [%rd66];
	mov.u32 	%r205, %r31;
$L__BB0_12:
	shl.b32 	%r160, %r192, 2;
	mov.u32 	%r161, sdata;
	add.s32 	%r162, %r161, %r160;
	st.shared.u32 	[%r162], %r203;
	cvt.u64.u32 	%rd122, %r206;
	add.s64 	%rd123, %rd159, %rd122;
	shl.b64 	%rd124, %rd123, 2;
	add.s64 	%rd125, %rd2, %rd124;
	ld.global.u32 	%r163, [%rd125];
	shl.b32 	%r164, %r3, 2;
	add.s32 	%r165, %r162, %r164;
	st.shared.u32 	[%r165], %r163;
	add.s64 	%rd153, %rd153, 1;
	add.s64 	%rd162, %rd162, 1;
	add.s32 	%r192, %r192, 1;
	setp.lt.u64 	%p22, %rd153, %rd7;
	@%p22 bra 	$L__BB0_2;
$L__BB0_13:
	shl.b32 	%r166, %r3, 2;
	mov.u32 	%r167, sdata;
	add.s32 	%r40, %r167, %r166;
	add.s32 	%r41, %r40, %r166;
	setp.ne.s32 	%p23, %r2, 0;
	@%p23 bra 	$L__BB0_15;
	mov.b32 	%r168, 0;
	st.shared.u32 	[%r41], %r168;
$L__BB0_15:
	bar.sync 	0;
	setp.ge.u32 	%p24, %r2, %r3;
	@%p24 bra 	$L__BB0_32;
	ld.param.u32 	%r191, [_Z13tc_GPU_kernelPKmPKjS0_mmjPmjS2_jm_param_9];
	ld.param.u64 	%rd151, [_Z13tc_GPU_kernelPKmPKjS0_mmjPmjS2_jm_param_8];
	mad.lo.s64 	%rd126, %rd4, %rd5, %rd41;
	sub.s64 	%rd27, %rd42, %rd126;
	max.u32 	%r169, %r47, %r191;
	sub.s32 	%r42, %r169, %r191;
	cvta.to.global.u64 	%rd28, %rd151;
	mov.u32 	%r207, %r2;
$L__BB0_17:
	cvt.u64.u32 	%rd127, %r207;
	setp.le.u64 	%p25, %rd27, %rd127;
	@%p25 bra 	$L__BB0_32;
	shl.b32 	%r170, %r207, 2;
	add.s32 	%r172, %r167, %r170;
	ld.shared.u32 	%r173, [%r172];
	cvt.u64.u32 	%rd29, %r173;
	add.s32 	%r174, %r40, %r170;
	ld.shared.u32 	%rd30, [%r174];
	setp.lt.u32 	%p26, %r173, %r42;
	@%p26 bra 	$L__BB0_21;
	ld.param.u64 	%rd152, [_Z13tc_GPU_kernelPKmPKjS0_mmjPmjS2_jm_param_10];
	cvt.u32.u64 	%r175, %rd29;
	sub.s32 	%r176, %r47, %r175;
	not.b32 	%r177, %r175;
	add.s32 	%r178, %r47, %r177;
	mul.wide.u32 	%rd128, %r176, %r178;
	shr.u64 	%rd129, %rd128, 1;
	add.s64 	%rd130, %rd152, %rd30;
	add.s64 	%rd131, %rd129, %rd29;
	not.b64 	%rd132, %rd131;
	add.s64 	%rd133, %rd130, %rd132;
	shr.u64 	%rd134, %rd133, 3;
	and.b64  	%rd135, %rd134, 2305843009213693948;
	add.s64 	%rd136, %rd28, %rd135;
	ld.global.u32 	%r179, [%rd136];
	cvt.u32.u64 	%r180, %rd133;
	and.b32  	%r181, %r180, 31;
	shr.u32 	%r182, %r179, %r181;
	and.b32  	%r183, %r182, 1;
	setp.eq.b32 	%p27, %r183, 1;
	not.pred 	%p28, %p27;
	@%p28 bra 	$L__BB0_31;
	atom.shared.cta.add.u32 	%r184, [%r41], 1;
	bra.uni 	$L__BB0_31;
$L__BB0_21:
	shl.b64 	%rd137, %rd29, 3;
	add.s64 	%rd138, %rd3, %rd137;
	ld.global.u64 	%rd163, [%rd138];
	ld.global.u64 	%rd164, [%rd138+8];
	sub.s64 	%rd139, %rd164, %rd163;
	setp.lt.u64 	%p29, %rd139, 2;
	@%p29 bra 	$L__BB0_23;
	setp.le.u64 	%p30, %rd164, %rd163;
	@%p30 bra 	$L__BB0_31;
	bra.uni 	$L__BB0_28;
$L__BB0_23:
	setp.le.u64 	%p35, %rd164, %rd163;
	@%p35 bra 	$L__BB0_31;
$L__BB0_24:
	cvt.u32.u64 	%r188, %rd30;
	shl.b64 	%rd144, %rd163, 2;
	add.s64 	%rd145, %rd2, %rd144;
	ld.global.u32 	%r44, [%rd145];
	setp.ne.s32 	%p36, %r44, %r188;
	@%p36 bra 	$L__BB0_35;
	and.b64  	%rd146, %rd163, 2147483648;
	setp.eq.s64 	%p40, %rd146, 0;
	@%p40 bra 	$L__BB0_26;
	bra.uni 	$L__BB0_31;
$L__BB0_26:
	atom.shared.cta.add.u32 	%r190, [%r41], 1;
	bra.uni 	$L__BB0_31;
$L__BB0_27:
	setp.lt.u32 	%p32, %r45, %r185;
	add.s64 	%rd142, %rd38, 1;
	selp.b64 	%rd163, %rd142, %rd163, %p32;
	selp.b64 	%rd164, %rd164, %rd38, %p32;
	setp.lt.u64 	%p33, %rd163, %rd164;
	@%p33 bra 	$L__BB0_28;
	bra.uni 	$L__BB0_31;
$L__BB0_28:
	cvt.u32.u64 	%r185, %rd30;
	add.s64 	%rd37, %rd164, %rd163;
	shr.u64 	%rd38, %rd37, 1;
	shl.b64 	%rd140, %rd38, 2;
	add.s64 	%rd141, %rd2, %rd140;
	ld.global.u32 	%r45, [%rd141];
	setp.ne.s32 	%p31, %r45, %r185;
	@%p31 bra 	$L__BB0_27;
	and.b64  	%rd143, %rd37, 4294967296;
	setp.eq.s64 	%p34, %rd143, 0;
	@%p34 bra 	$L__BB0_30;
	bra.uni 	$L__BB0_31;
$L__BB0_30:
	atom.shared.cta.add.u32 	%r187, [%r41], 1;
$L__BB0_31:
	add.s32 	%r207, %r207, %r1;
	setp.lt.u32 	%p41, %r207, %r3;
	@%p41 bra 	$L__BB0_17;
$L__BB0_32:
	setp.ne.s32 	%p42, %r2, 0;
	bar.sync 	0;
	@%p42 bra 	$L__BB0_34;
	ld.param.u64 	%rd150, [_Z13tc_GPU_kernelPKmPKjS0_mmjPmjS2_jm_param_6];
	ld.shared.u32 	%rd147, [%r41];
	cvta.to.global.u64 	%rd148, %rd150;
	atom.global.add.u64 	%rd149, [%rd148], %rd147;
$L__BB0_34:
	ret;
$L__BB0_35:
	setp.le.u32 	%p37, %r44, %r188;
	add.s64 	%rd163, %rd163, 1;
	setp.lt.u64 	%p38, %rd163, %rd164;
	and.pred  	%p39, %p37, %p38;
	@%p39 bra 	$L__BB0_24;
	bra.uni 	$L__BB0_31;

}
	// .globl	_ZN3cub18CUB_300001_SM_10006detail11EmptyKernelIvEEvv
.visible .entry _ZN3cub18CUB_300001_SM_10006detail11EmptyKernelIvEEvv()
{


	ret;

}
	// .globl	_ZN3cub18CUB_300001_SM_10006detail10radix_sort31DeviceRadixSortSingleTileKernelINS1_5radix10policy_hubI6edge_tNS0_8NullTypeEjE10Policy1000ELNS0_9SortOrderE0ES6_S7_j17edge_decomposer_tEEvPKT1_PSC_PKT2_PSG_T3_iiT4_
.visible .entry _ZN3cub18CUB_300001_SM_10006detail10radix_sort31DeviceRadixSortSingleTileKernelINS1_5radix10policy_hubI6edge_tNS0_8NullTypeEjE10Policy1000ELNS0_9SortOrderE0ES6_S7_j17edge_decomposer_tEEvPKT1_PSC_PKT2_PSG_T3_iiT4_(
	.param .u64 .ptr .align 1 _ZN3cub18CUB_300001_SM_10006detail10radix_sort31DeviceRadixSortSingleTileKernelINS1_5radix10policy_hubI6edge_tNS0_8NullTypeEjE10Policy1000ELNS0_9SortOrderE0ES6_S7_j17edge_decomposer_tEEvPKT1_PSC_PKT2_PSG_T3_iiT4__param_0,
	.param .u64 .ptr .align 1 _ZN3cub18CUB_300001_SM_10006detail10radix_sort31DeviceRadixSortSingleTileKernelINS1_5radix10policy_hubI6edge_tNS0_8NullTypeEjE10Policy1000ELNS0_9SortOrderE0ES6_S7_j17edge_decomposer_tEEvPKT1_PSC_PKT2_PSG_T3_iiT4__param_1,
	.param .u64 .ptr .align 1 _ZN3cub18CUB_300001_SM_10006detail10radix_sort31DeviceRadixSortSingleTileKernelINS1_5radix10policy_hubI6edge_tNS0_8NullTypeEjE10Policy1000ELNS0_9SortOrderE0ES6_S7_j17edge_decomposer_tEEvPKT1_PSC_PKT2_PSG_T3_iiT4__param_2,
	.param .u64 .ptr .align 1 _ZN3cub18CUB_300001_SM_10006detail10radix_sort31DeviceRadixSortSingleTileKernelINS1_5radix10policy_hubI6edge_tNS0_8NullTypeEjE10Policy1000ELNS0_9SortOrderE0ES6_S7_j17edge_decomposer_tEEvPKT1_PSC_PKT2_PSG_T3_iiT4__param_3,
	.param .u32 _ZN3cub18CUB_300001_SM_10006detail10radix_sort31DeviceRadixSortSingleTileKernelINS1_5radix10policy_hubI6edge_tNS0_8NullTypeEjE10Policy1000ELNS0_9SortOrderE0ES6_S7_j17edge_decomposer_tEEvPKT1_PSC_PKT2_PSG_T3_iiT4__param_4,
	.param .u32 _ZN3cub18CUB_300001_SM_10006detail10radix_sort31DeviceRadixSortSingleTileKernelINS1_5radix10policy_hubI6edge_tNS0_8NullTypeEjE10Policy1000ELNS0_9SortOrderE0ES6_S7_j17edge_decomposer_tEEvPKT1_PSC_PKT2_PSG_T3_iiT4__param_5,
	.param .u32 _ZN3cub18CUB_300001_SM_10006detail10radix_sort31DeviceRadixSortSingleTileKernelINS1_5radix10policy_hubI6edge_tNS0_8NullTypeEjE10Policy1000ELNS0_9SortOrderE0ES6_S7_j17edge_decomposer_tEEvPKT1_PSC_PKT2_PSG_T3_iiT4__param_6,
	.param .align 1 .b8 _ZN3cub18CUB_300001_SM_10006detail10radix_sort31DeviceRadixSortSingleTileKernelINS1_5radix10policy_hubI6edge_tNS0_8NullTypeEjE10Policy1000ELNS0_9SortOrderE0ES6_S7_j17edge_decomposer_tEEvPKT1_PSC_PKT2_PSG_T3_iiT4__param_7[1]
)
.maxntid 256
.minnctapersm 1
{
	.reg .pred 	%p<68>;
	.reg .b16 	%rs<19>;
	.reg .b32 	%r<681>;
	.reg .b64 	%rd<9>;
	// demoted variable
	.shared .align 16 .b8 _ZZN3cub18CUB_300001_SM_10006detail10radix_sort31DeviceRadixSortSingleTileKernelINS1_5radix10policy_hubI6edge_tNS0_8NullTypeEjE10Policy1000ELNS0_9SortOrderE0ES6_S7_j17edge_decomposer_tEEvPKT1_PSC_PKT2_PSG_T3_iiT4_E12temp_storage[33856];
	ld.param.u64 	%rd4, [_ZN3cub18CUB_300001_SM_10006detail10radix_sort31DeviceRadixSortSingleTileKernelINS1_5radix10policy_hubI6edge_tNS0_8NullTypeEjE10Policy1000ELNS0_9SortOrderE0ES6_S7_j17edge_decomposer_tEEvPKT1_PSC_PKT2_PSG_T3_iiT4__param_0];
	ld.param.u64 	%rd3, [_ZN3cub18CUB_300001_SM_10006detail10radix_sort31DeviceRadixSortSingleTileKernelINS1_5radix10policy_hubI6edge_tNS0_8NullTypeEjE10Policy1000ELNS0_9SortOrderE0ES6_S7_j17edge_decomposer_tEEvPKT1_PSC_PKT2_PSG_T3_iiT4__param_1];
	ld.param.u32 	%r227, [_ZN3cub18CUB_300001_SM_10006detail10radix_sort31DeviceRadixSortSingleTileKernelINS1_5radix10policy_hubI6edge_tNS0_8NullTypeEjE10Policy1000ELNS0_9SortOrderE0ES6_S7_j17edge_decomposer_tEEvPKT1_PSC_PKT2_PSG_T3_iiT4__param_4];
	ld.param.u32 	%r634, [_ZN3cub18CUB_300001_SM_10006detail10radix_sort31DeviceRadixSortSingleTileKernelINS1_5radix10policy_hubI6edge_tNS0_8NullTypeEjE10Policy1000ELNS0_9SortOrderE0ES6_S7_j17edge_decomposer_tEEvPKT1_PSC_PKT2_PSG_T3_iiT4__param_5];
	ld.param.u32 	%r229, [_ZN3cub18CUB_300001_SM_10006detail10radix_sort31DeviceRadixSortSingleTileKernelINS1_5radix10policy_hubI6edge_tNS0_8NullTypeEjE10Policy1000ELNS0_9SortOrderE0ES6_S7_j17edge_decomposer_tEEvPKT1_PSC_PKT2_PSG_T3_iiT4__param_6];
	cvta.to.global.u64 	%rd5, %rd4;
	mov.u32 	%r1, %tid.x;
	mul.lo.s32 	%r2, %r1, 9;
	setp.ge.s32 	%p1, %r2, %r227;
	mul.wide.u32 	%rd6, %r2, 8;
	add.s64 	%rd1, %rd5, %rd6;
	mov.b32 	%r631, -1;
	mov.u32 	%r632, %r631;
	@%p1 bra 	$L__BB2_2;
	ld.global.u32 	%r632, [%rd1];
	ld.global.u32 	%r631, [%rd1+4];
$L__BB2_2:
	add.s32 	%r232, %r2, 1;
	setp.ge.s32 	%p2, %r232, %r227;
	mov.b32 	%r629, -1;
	mov.u32 	%r630, %r629;
	@%p2 bra 	$L__BB2_4;
	ld.global.u32 	%r630, [%rd1+8];
	ld.global.u32 	%r629, [%rd1+12];
$L__BB2_4:
	add.s32 	%r234, %r2, 2;
	setp.ge.s32 	%p3, %r234, %r227;
	mov.b32 	%r627, -1;
	mov.u32 	%r628, %r627;
	@%p3 bra 	$L__BB2_6;
	ld.global.u32 	%r628, [%rd1+16];
	ld.global.u32 	%r627, [%rd1+20];
$L__BB2_6:
	add.s32 	%r236, %r2, 3;
	setp.ge.s32 	%p4, %r236, %r227;
	mov.b32 	%r625, -1;
	mov.u32 	%r626, %r625;
	@%p4 bra 	$L__BB2_8;
	ld.global.u32 	%r626, [%rd1+24];
	ld.global.u32 	%r625, [%rd1+28];
$L__BB2_8:
	add.s32 	%r238, %r2, 4;
	setp.ge.s32 	%p5, %r238, %r227;
	mov.b32 	%r623, -1;
	mov.u32 	%r624, %r623;
	@%p5 bra 	$L__BB2_10;
	ld.global.u32 	%r624, [%rd1+32];
	ld.global.u32 	%r623, [%rd1+36];
$L__BB2_10:
	add.s32 	%r240, %r2, 5;
	setp.ge.s32 	%p6, %r240, %r227;
	mov.b32 	%r621, -1;
	mov.u32 	%r622, %r621;
	@%p6 bra 	$L__BB2_12;
	ld.global.u32 	%r622, [%rd1+40];
	ld.global.u32 	%r621, [%rd1+44];
$L__BB2_12:
	add.s32 	%r242, %r2, 6;
	setp.ge.s32 	%p7, %r242, %r227;
	mov.b32 	%r619, -1;
	mov.u32 	%r620, %r619;
	@%p7 bra 	$L__BB2_14;
	ld.global.u32 	%r620, [%rd1+48];
	ld.global.u32 	%r619, [%rd1+52];
$L__BB2_14:
	add.s32 	%r244, %r2, 7;
	setp.ge.s32 	%p8, %r244, %r227;
	mov.b32 	%r617, -1;
	mov.u32 	%r618, %r617;
	@%p8 bra 	$L__BB2_16;
	ld.global.u32 	%r618, [%rd1+56];
	ld.global.u32 	%r617, [%rd1+60];
$L__BB2_16:
	add.s32 	%r246, %r2, 8;
	setp.ge.s32 	%p9, %r246, %r227;
	mov.b32 	%r615, -1;
	mov.u32 	%r616, %r615;
	@%p9 bra 	$L__BB2_18;
	ld.global.u32 	%r616, [%rd1+64];
	ld.global.u32 	%r615, [%rd1+68];
$L__BB2_18:
	bar.sync 	0;
	shr.u32 	%r39, %r1, 5;
	shl.b32 	%r248, %r1, 2;
	mov.u32 	%r249, _ZZN3cub18CUB_300001_SM_10006detail10radix_sort31DeviceRadixSortSingleTileKernelINS1_5radix10policy_hubI6edge_tNS0_8NullTypeEjE10Policy1000ELNS0_9SortOrderE0ES6_S7_j17edge_decomposer_tEEvPKT1_PSC_PKT2_PSG_T3_iiT4_E12temp_storage;
	add.s32 	%r40, %r249, %r248;
	shl.b32 	%r250, %r1, 7;
	add.s32 	%r41, %r40, %r250;
	shl.b32 	%r251, %r39, 2;
	add.s32 	%r252, %r249, %r251;
	add.s32 	%r42, %r252, 33792;
	mad.lo.s32 	%r43, %r1, -60, %r41;
$L__BB2_19:
	sub.s32 	%r64, %r229, %r634;
	min.s32 	%r677, %r64, 6;
	mov.b32 	%r635, 0;
	st.shared.u32 	[%r40], %r635;
	st.shared.u32 	[%r40+1024], %r635;
	st.shared.u32 	[%r40+2048], %r635;
	st.shared.u32 	[%r40+3072], %r635;
	st.shared.u32 	[%r40+4096], %r635;
	st.shared.u32 	[%r40+5120], %r635;
	st.shared.u32 	[%r40+6144], %r635;
	st.shared.u32 	[%r40+7168], %r635;
	st.shared.u32 	[%r40+8192], %r635;
	st.shared.u32 	[%r40+9216], %r635;
	st.shared.u32 	[%r40+10240], %r635;
	st.shared.u32 	[%r40+11264], %r635;
	st.shared.u32 	[%r40+12288], %r635;
	st.shared.u32 	[%r40+13312], %r635;
	st.shared.u32 	[%r40+14336], %r635;
	st.shared.u32 	[%r40+15360], %r635;
	st.shared.u32 	[%r40+16384], %r635;
	st.shared.u32 	[%r40+17408], %r635;
	st.shared.u32 	[%r40+18432], %r635;
	st.shared.u32 	[%r40+19456], %r635;
	st.shared.u32 	[%r40+20480], %r635;
	st.shared.u32 	[%r40+21504], %r635;
	st.shared.u32 	[%r40+22528], %r635;
	st.shared.u32 	[%r40+23552], %r635;
	st.shared.u32 	[%r40+24576], %r635;
	st.shared.u32 	[%r40+25600], %r635;
	st.shared.u32 	[%r40+26624], %r635;
	st.shared.u32 	[%r40+27648], %r635;
	st.shared.u32 	[%r40+28672], %r635;
	st.shared.u32 	[%r40+29696], %r635;
	st.shared.u32 	[%r40+30720], %r635;
	st.shared.u32 	[%r40+31744], %r635;
	st.shared.u32 	[%r40+32768], %r635;
	setp.gt.u32 	%p10, %r634, 31;
	sub.s32 	%r254, 32, %r634;
	min.u32 	%r66, %r677, %r254;
	mov.b32 	%r255, -1;
	shl.b32 	%r256, %r255, %r66;
	not.b32 	%r67, %r256;
	sub.s32 	%r68, %r677, %r66;
	add.s32 	%r678, %r634, -32;
	mov.u32 	%r636, %r635;
	mov.u32 	%r637, %r677;
	mov.u32 	%r638, %r678;
	@%p10 bra 	$L__BB2_22;
	setp.eq.s32 	%p11, %r64, 0;
	mov.b32 	%r635, 0;
	mov.u32 	%r638, %r635;
	@%p11 bra 	$L__BB2_22;
	shr.u32 	%r259, %r631, %r634;
	and.b32  	%r635, %r259, %r67;
	mov.u32 	%r636, %r66;
	mov.u32 	%r637, %r68;
$L__BB2_22:
	setp.gt.u32 	%p12, %r638, 31;
	@%p12 bra 	$L__BB2_25;
	setp.eq.s32 	%p13, %r637, 0;
	@%p13 bra 	$L__BB2_25;
	sub.s32 	%r260, 32, %r638;
	min.u32 	%r261, %r637, %r260;
	mov.b32 	%r262, -1;
	shl.b32 	%r263, %r262, %r261;
	not.b32 	%r264, %r263;
	shr.u32 	%r265, %r632, %r638;
	and.b32  	%r266, %r265, %r264;
	shl.b32 	%r267, %r266, %r636;
	or.b32  	%r635, %r267, %r635;
$L__BB2_25:
	setp.gt.u32 	%p14, %r634, 31;
	shl.b32 	%r269, %r635, 10;
	and.b32  	%r270, %r269, 31744;
	add.s32 	%r271, %r40, %r270;
	shr.u32 	%r272, %r635, 4;
	and.b32  	%r273, %r272, 268435454;
	add.s32 	%r77, %r271, %r273;
	ld.shared.u16 	%rs1, [%r77];
	add.s16 	%rs10, %rs1, 1;
	st.shared.u16 	[%r77], %rs10;
	mov.b32 	%r640, 0;
	mov.u32 	%r641, %r640;
	mov.u32 	%r642, %r677;
	mov.u32 	%r643, %r678;
	@%p14 bra 	$L__BB2_28;
	setp.eq.s32 	%p15, %r64, 0;
	mov.b32 	%r640, 0;
	mov.u32 	%r643, %r640;
	@%p15 bra 	$L__BB2_28;
	shr.u32 	%r276, %r629, %r634;
	and.b32  	%r640, %r276, %r67;
	mov.u32 	%r641, %r66;
	mov.u32 	%r642, %r68;
$L__BB2_28:
	setp.gt.u32 	%p16, %r643, 31;
	@%p16 bra 	$L__BB2_31;
	setp.eq.s32 	%p17, %r642, 0;
	@%p17 bra 	$L__BB2_31;
	sub.s32 	%r277, 32, %r643;
	min.u32 	%r278, %r642, %r277;
	mov.b32 	%r279, -1;
	shl.b32 	%r280, %r279, %r278;
	not.b32 	%r281, %r280;
	shr.u32 	%r282, %r630, %r643;
	and.b32  	%r283, %r282, %r281;
	shl.b32 	%r284, %r283, %r641;
	or.b32  	%r640, %r284, %r640;
$L__BB2_31:
	setp.gt.u32 	%p18, %r634, 31;
	shl.b32 	%r286, %r640, 10;
	and.b32  	%r287, %r286, 31744;
	add.s32 	%r288, %r40, %r287;
	shr.u32 	%r289, %r640, 4;
	and.b32  	%r290, %r289, 268435454;
	add.s32 	%r85, %r288, %r290;
	ld.shared.u16 	%rs2, [%r85];
	add.s16 	%rs11, %rs2, 1;
	st.shared.u16 	[%r85], %rs11;
	mov.b32 	%r645, 0;
	mov.u32 	%r646, %r645;
	mov.u32 	%r647, %r677;
	mov.u32 	%r648, %r678;
	@%p18 bra 	$L__BB2_34;
	setp.eq.s32 	%p19, %r64, 0;
	mov.b32 	%r645, 0;
	mov.u32 	%r648, %r645;
	@%p19 bra 	$L__BB2_34;
	shr.u32 	%r293, %r627, %r634;
	and.b32  	%r645, %r293, %r67;
	mov.u32 	%r646, %r66;
	mov.u32 	%r647, %r68;
$L__BB2_34:
	setp.gt.u32 	%p20, %r648, 31;
	@%p20 bra 	$L__BB2_37;
	setp.eq.s32 	%p21, %r647, 0;
	@%p21 bra 	$L__BB2_37;
	sub.s32 	%r294, 32, %r648;
	min.u32 	%r295, %r647, %r294;
	mov.b32 	%r296, -1;
	shl.b32 	%r297, %r296, %r295;
	not.b32 	%r298, %r297;
	shr.u32 	%r299, %r628, %r648;
	and.b32  	%r300, %r299, %r298;
	shl.b32 	%r301, %r300, %r646;
	or.b32  	%r645, %r301, %r645;
$L__BB2_37:
	setp.gt.u32 	%p22, %r634, 31;
	shl.b32 	%r303, %r645, 10;
	and.b32  	%r304, %r303, 31744;
	add.s32 	%r305, %r40, %r304;
	shr.u32 	%r306, %r645, 4;
	and.b32  	%r307, %r306, 268435454;
	add.s32 	%r93, %r305, %r307;
	ld.shared.u16 	%rs3, [%r93];
	add.s16 	%rs12, %rs3, 1;
	st.shared.u16 	[%r93], %rs12;
	mov.b32 	%r650, 0;
	mov.u32 	%r651, %r650;
	mov.u32 	%r652, %r677;
	mov.u32 	%r653, %r678;
	@%p22 bra 	$L__BB2_40;
	setp.eq.s32 	%p23, %r64, 0;
	mov.b32 	%r650, 0;
	mov.u32 	%r653, %r650;
	@%p23 bra 	$L__BB2_40;
	shr.u32 	%r310, %r625, %r634;
	and.b32  	%r650, %r310, %r67;
	mov.u32 	%r651, %r66;
	mov.u32 	%r652, %r68;
$L__BB2_40:
	setp.gt.u32 	%p24, %r653, 31;
	@%p24 bra 	$L__BB2_43;
	setp.eq.s32 	%p25, %r652, 0;
	@%p25 bra 	$L__BB2_43;
	sub.s32 	%r311, 32, %r653;
	min.u32 	%r312, %r652, %r311;
	mov.b32 	%r313, -1;
	shl.b32 	%r314, %r313, %r312;
	not.b32 	%r315, %r314;
	shr.u32 	%r316, %r626, %r653;
	and.b32  	%r317, %r316, %r315;
	shl.b32 	%r318, %r317, %r651;
	or.b32  	%r650, %r318, %r650;
$L__BB2_43:
	setp.gt.u32 	%p26, %r634, 31;
	shl.b32 	%r320, %r650, 10;
	and.b32  	%r321, %r320, 31744;
	add.s32 	%r322, %r40, %r321;
	shr.u32 	%r323, %r650, 4;
	and.b32  	%r324, %r323, 268435454;
	add.s32 	%r101, %r322, %r324;
	ld.shared.u16 	%rs4, [%r101];
	add.s16 	%rs13, %rs4, 1;
	st.shared.u16 	[%r101], %rs13;
	mov.b32 	%r655, 0;
	mov.u32 	%r656, %r655;
	mov.u32 	%r657, %r677;
	mov.u32 	%r658, %r678;
	@%p26 bra 	$L__BB2_46;
	setp.eq.s32 	%p27, %r64, 0;
	mov.b32 	%r655, 0;
	mov.u32 	%r658, %r655;
	@%p27 bra 	$L__BB2_46;
	shr.u32 	%r327, %r623, %r634;
	and.b32  	%r655, %r327, %r67;
	mov.u32 	%r656, %r66;
	mov.u32 	%r657, %r68;
$L__BB2_46:
	setp.gt.u32 	%p28, %r658, 31;
	@%p28 bra 	$L__BB2_49;
	setp.eq.s32 	%p29, %r657, 0;
	@%p29 bra 	$L__BB2_49;
	sub.s32 	%r328, 32, %r658;
	min.u32 	%r329, %r657, %r328;
	mov.b32 	%r330, -1;
	shl.b32 	%r331, %r330, %r329;
	not.b32 	%r332, %r331;
	shr.u32 	%r333, %r624, %r658;
	and.b32  	%r334, %r333, %r332;
	shl.b32 	%r335, %r334, %r656;
	or.b32  	%r655, %r335, %r655;
$L__BB2_49:
	setp.gt.u32 	%p30, %r634, 31;
	shl.b32 	%r337, %r655, 10;
	and.b32  	%r338, %r337, 31744;
	add.s32 	%r339, %r40, %r338;
	shr.u32 	%r340, %r655, 4;
	and.b32  	%r341, %r340, 268435454;
	add.s32 	%r109, %r339, %r341;
	ld.shared.u16 	%rs5, [%r109];
	add.s16 	%rs14, %rs5, 1;
	st.shared.u16 	[%r109], %rs14;
	mov.b32 	%r660, 0;
	mov.u32 	%r661, %r660;
	mov.u32 	%r662, %r677;
	mov.u32 	%r663, %r678;
	@%p30 bra 	$L__BB2_52;
	setp.eq.s32 	%p31, %r64, 0;
	mov.b32 	%r660, 0;
	mov.u32 	%r663, %r660;
	@%p31 bra 	$L__BB2_52;
	shr.u32 	%r344, %r621, %r634;
	and.b32  	%r660, %r344, %r67;
	mov.u32 	%r661, %r66;
	mov.u32 	%r662, %r68;
$L__BB2_52:
	setp.gt.u32 	%p32, %r663, 31;
	@%p32 bra 	$L__BB2_55;
	setp.eq.s32 	%p33, %r662, 0;
	@%p33 bra 	$L__BB2_55;
	sub.s32 	%r345, 32, %r663;
	min.u32 	%r346, %r662, %r345;
	mov.b32 	%r347, -1;
	shl.b32 	%r348, %r347, %r346;
	not.b32 	%r349, %r348;
	shr.u32 	%r350, %r622, %r663;
	and.b32  	%r351, %r350, %r349;
	shl.b32 	%r352, %r351, %r661;
	or.b32  	%r660, %r352, %r660;
$L__BB2_55:
	setp.gt.u32 	%p34, %r634, 31;
	shl.b32 	%r354, %r660, 10;
	and.b32  	%r355, %r354, 31744;
	add.s32 	%r356, %r40, %r355;
	shr.u32 	%r357, %r660, 4;
	and.b32  	%r358, %r357, 268435454;
	add.s32 	%r117, %r356, %r358;
	ld.shared.u16 	%rs6, [%r117];
	add.s16 	%rs15, %rs6, 1;
	st.shared.u16 	[%r117], %rs15;
	mov.b32 	%r665, 0;
	mov.u32 	%r666, %r665;
	mov.u32 	%r667, %r677;
	mov.u32 	%r668, %r678;
	@%p34 bra 	$L__BB2_58;
	setp.eq.s32 	%p35, %r64, 0;
	mov.b32 	%r665, 0;
	mov.u32 	%r668, %r665;
	@%p35 bra 	$L__BB2_58;
	shr.u32 	%r361, %r619, %r634;
	and.b32  	%r665, %r361, %r67;
	mov.u32 	%r666, %r66;
	mov.u32 	%r667, %r68;
$L__BB2_58:
	setp.gt.u32 	%p36, %r668, 31;
	@%p36 bra 	$L__BB2_61;
	setp.eq.s32 	%p37, %r667, 0;
	@%p37 bra 	$L__BB2_61;
	sub.s32 	%r362, 32, %r668;
	min.u32 	%r363, %r667, %r362;
	mov.b32 	%r364, -1;
	shl.b32 	%r365, %r364, %r363;
	not.b32 	%r366, %r365;
	shr.u32 	%r367, %r620, %r668;
	and.b32  	%r368, %r367, %r366;
	shl.b32 	%r369, %r368, %r666;
	or.b32  	%r665, %r369, %r665;
$L__BB2_61:
	setp.gt.u32 	%p38, %r634, 31;
	shl.b32 	%r371, %r665, 10;
	and.b32  	%r372, %r371, 31744;
	add.s32 	%r373, %r40, %r372;
	shr.u32 	%r374, %r665, 4;
	and.b32  	%r375, %r374, 268435454;
	add.s32 	%r125, %r373, %r375;
	ld.shared.u16 	%rs7, [%r125];
	add.s16 	%rs16, %rs7, 1;
	st.shared.u16 	[%r125], %rs16;
	mov.b32 	%r670, 0;
	mov.u32 	%r671, %r670;
	mov.u32 	%r672, %r677;
	mov.u32 	%r673, %r678;
	@%p38 bra 	$L__BB2_64;
	setp.eq.s32 	%p39, %r64, 0;
	mov.b32 	%r670, 0;
	mov.u32 	%r673, %r670;
	@%p39 bra 	$L__BB2_64;
	shr.u32 	%r378, %r617, %r634;
	and.b32  	%r670, %r378, %r67;
	mov.u32 	%r671, %r66;
	mov.u32 	%r672, %r68;
$L__BB2_64:
	setp.gt.u32 	%p40, %r673, 31;
	@%p40 bra 	$L__BB2_67;
	setp.eq.s32 	%p41, %r672, 0;
	@%p41 bra 	$L__BB2_67;
	sub.s32 	%r379, 32, %r673;
	min.u32 	%r380, %r672, %r379;
	mov.b32 	%r381, -1;
	shl.b32 	%r382, %r381, %r380;
	not.b32 	%r383, %r382;
	shr.u32 	%r384, %r618, %r673;
	and.b32  	%r385, %r384, %r383;
	shl.b32 	%r386, %r385, %r671;
	or.b32  	%r670, %r386, %r670;
$L__BB2_67:
	setp.gt.u32 	%p42, %r634, 31;
	shl.b32 	%r388, %r670, 10;
	and.b32  	%r389, %r388, 31744;
	add.s32 	%r390, %r40, %r389;
	shr.u32 	%r391, %r670, 4;
	and.b32  	%r392, %r391, 268435454;
	add.s32 	%r133, %r390, %r392;
	ld.shared.u16 	%rs8, [%r133];
	add.s16 	%rs17, %rs8, 1;
	st.shared.u16 	[%r133], %rs17;
	mov.b32 	%r675, 0;
	mov.u32 	%r676, %r675;
	@%p42 bra 	$L__BB2_70;
	setp.eq.s32 	%p43, %r64, 0;
	mov.b32 	%r675, 0;
	mov.u32 	%r678, %r675;
	@%p43 bra 	$L__BB2_70;
	shr.u32 	%r395, %r615, %r634;
	and.b32  	%r675, %r395, %r67;
	mov.u32 	%r676, %r66;
	mov.u32 	%r677, %r68;
$L__BB2_70:
	setp.gt.u32 	%p44, %r678, 31;
	@%p44 bra 	$L__BB2_73;
	setp.eq.s32 	%p45, %r677, 0;
	@%p45 bra 	$L__BB2_73;
	sub.s32 	%r396, 32, %r678;
	min.u32 	%r397, %r677, %r396;
	mov.b32 	%r398, -1;
	shl.b32 	%r399, %r398, %r397;
	not.b32 	%r400, %r399;
	shr.u32 	%r401, %r616, %r678;
	and.b32  	%r402, %r401, %r400;
	shl.b32 	%r403, %r402, %r676;
	or.b32  	%r675, %r403, %r675;
$L__BB2_73:
	shl.b32 	%r435, %r675, 10;
	and.b32  	%r436, %r435, 31744;
	add.s32 	%r437, %r40, %r436;
	shr.u32 	%r438, %r675, 4;
	and.b32  	%r439, %r438, 268435454;
	add.s32 	%r141, %r437, %r439;
	ld.shared.u16 	%rs9, [%r141];
	add.s16 	%rs18, %rs9, 1;
	st.shared.u16 	[%r141], %rs18;
	bar.sync 	0;
	ld.shared.u32 	%r142, [%r41];
	ld.shared.u32 	%r440, [%r41+4];
	ld.shared.u32 	%r441, [%r41+8];
	ld.shared.u32 	%r442, [%r41+12];
	ld.shared.u32 	%r443, [%r41+16];
	ld.shared.u32 	%r444, [%r41+20];
	ld.shared.u32 	%r445, [%r41+24];
	ld.shared.u32 	%r446, [%r41+28];
	ld.shared.u32 	%r447, [%r41+32];
	ld.shared.u32 	%r448, [%r41+36];
	ld.shared.u32 	%r449, [%r41+40];
	ld.shared.u32 	%r450, [%r41+44];
	ld.shared.u32 	%r451, [%r41+48];
	ld.shared.u32 	%r452, [%r41+52];
	ld.shared.u32 	%r453, [%r41+56];
	ld.shared.u32 	%r454, [%r41+60];
	ld.shared.u32 	%r455, [%r41+64];
	ld.shared.u32 	%r456, [%r41+68];
	ld.shared.u32 	%r457, [%r41+72];
	ld.shared.u32 	%r458, [%r41+76];
	ld.shared.u32 	%r459, [%r41+80];
	ld.shared.u32 	%r460, [%r41+84];
	ld.shared.u32 	%r461, [%r41+88];
	ld.shared.u32 	%r462, [%r41+92];
	ld.shared.u32 	%r463, [%r41+96];
	ld.shared.u32 	%r464, [%r41+100];
	ld.shared.u32 	%r465, [%r41+104];
	ld.shared.u32 	%r466, [%r41+108];
	ld.shared.u32 	%r467, [%r41+112];
	ld.shared.u32 	%r468, [%r41+116];
	ld.shared.u32 	%r469, [%r41+120];
	ld.shared.u32 	%r470, [%r41+124];
	ld.shared.u32 	%r471, [%r41+128];
	add.s32 	%r143, %r440, %r142;
	add.s32 	%r144, %r441, %r143;
	add.s32 	%r145, %r442, %r144;
	add.s32 	%r146, %r443, %r145;
	add.s32 	%r147, %r444, %r146;
	add.s32 	%r148, %r445, %r147;
	add.s32 	%r149, %r446, %r148;
	add.s32 	%r150, %r447, %r149;
	add.s32 	%r151, %r448, %r150;
	add.s32 	%r152, %r449, %r151;
	add.s32 	%r153, %r450, %r152;
	add.s32 	%r154, %r451, %r153;
	add.s32 	%r155, %r452, %r154;
	add.s32 	%r156, %r453, %r155;
	add.s32 	%r157, %r454, %r156;
	add.s32 	%r158, %r455, %r157;
	add.s32 	%r159, %r456, %r158;
	add.s32 	%r160, %r457, %r159;
	add.s32 	%r161, %r458, %r160;
	add.s32 	%r162, %r459, %r161;
	add.s32 	%r163, %r460, %r162;
	add.s32 	%r164, %r461, %r163;
	add.s32 	%r165, %r462, %r164;
	add.s32 	%r166, %r463, %r165;
	add.s32 	%r167, %r464, %r166;
	add.s32 	%r168, %r465, %r167;
	add.s32 	%r169, %r466, %r168;
	add.s32 	%r170, %r467, %r169;
	add.s32 	%r171, %r468, %r170;
	add.s32 	%r172, %r469, %r171;
	add.s32 	%r173, %r470, %r172;
	add.s32 	%r409, %r471, %r173;
	// begin inline asm
	mov.u32 %r404, %laneid;
	// end inline asm
	mov.b32 	%r407, 1;
	mov.b32 	%r432, 0;
	mov.b32 	%r434, -1;
	// begin inline asm
	{  .reg .u32 r0;  .reg .pred p;  shfl.sync.up.b32 r0|p, %r409, %r407, %r432, %r434;  @p add.u32 r0, r0, %r409;  mov.u32 %r405, r0;}
	// end inline asm
	mov.b32 	%r413, 2;
	// begin inline asm
	{  .reg .u32 r0;  .reg .pred p;  shfl.sync.up.b32 r0|p, %r405, %r413, %r432, %r434;  @p add.u32 r0, r0, %r405;  mov.u32 %r411, r0;}
	// end inline asm
	mov.b32 	%r419, 4;
	// begin inline asm
	{  .reg .u32 r0;  .reg .pred p;  shfl.sync.up.b32 r0|p, %r411, %r419, %r432, %r434;  @p add.u32 r0, r0, %r411;  mov.u32 %r417, r0;}
	// end inline asm
	mov.b32 	%r425, 8;
	// begin inline asm
	{  .reg .u32 r0;  .reg .pred p;  shfl.sync.up.b32 r0|p, %r417, %r425, %r432, %r434;  @p add.u32 r0, r0, %r417;  mov.u32 %r423, r0;}
	// end inline asm
	mov.b32 	%r431, 16;
	// begin inline asm
	{  .reg .u32 r0;  .reg .pred p;  shfl.sync.up.b32 r0|p, %r423, %r431, %r432, %r434;  @p add.u32 r0, r0, %r423;  mov.u32 %r429, r0;}
	// end inline asm
	setp.ne.s32 	%p46, %r404, 31;
	@%p46 bra 	$L__BB2_75;
	st.shared.u32 	[%r42], %r429;
$L__BB2_75:
	sub.s32 	%r472, %r429, %r409;
	setp.gt.u32 	%p47, %r1, 31;
	setp.eq.s32 	%p48, %r39, 7;
	setp.eq.s32 	%p49, %r39, 6;
	setp.eq.s32 	%p50, %r39, 5;
	setp.eq.s32 	%p51, %r39, 4;
	setp.eq.s32 	%p52, %r39, 3;
	setp.eq.s32 	%p53, %r39, 2;
	setp.eq.s32 	%p54, %r39, 1;
	bar.sync 	0;
	ld.shared.v4.u32 	{%r473, %r474, %r475, %r476}, [_ZZN3cub18CUB_300001_SM_10006detail10radix_sort31DeviceRadixSortSingleTileKernelINS1_5radix10policy_hubI6edge_tNS0_8NullTypeEjE10Policy1000ELNS0_9SortOrderE0ES6_S7_j17edge_decomposer_tEEvPKT1_PSC_PKT2_PSG_T3_iiT4_E12temp_storage+33792];
	selp.b32 	%r477, %r473, %r633, %p54;
	add.s32 	%r478, %r474, %r473;
	selp.b32 	%r479, %r478, %r477, %p53;
	add.s32 	%r480, %r478, %r475;
	selp.b32 	%r481, %r480, %r479, %p52;
	add.s32 	%r482, %r480, %r476;
	selp.b32 	%r483, %r482, %r481, %p51;
	ld.shared.v4.u32 	{%r484, %r485, %r486, %r487}, [_ZZN3cub18CUB_300001_SM_10006detail10radix_sort31DeviceRadixSortSingleTileKernelINS1_5radix10policy_hubI6edge_tNS0_8NullTypeEjE10Policy1000ELNS0_9SortOrderE0ES6_S7_j17edge_decomposer_tEEvPKT1_PSC_PKT2_PSG_T3_iiT4_E12temp_storage+33808];
	add.s32 	%r488, %r482, %r484;
	selp.b32 	%r489, %r488, %r483, %p50;
	add.s32 	%r490, %r488, %r485;
	selp.b32 	%r491, %r490, %r489, %p49;
	add.s32 	%r492, %r490, %r486;
	selp.b32 	%r633, %r492, %r491, %p48;
	add.s32 	%r178, %r492, %r487;
	setp.ne.s32 	%p55, %r404, 0;
	selp.b32 	%r493, %r472, 0, %p55;
	add.s32 	%r494, %r633, %r493;
	or.pred  	%p56, %p47, %p55;
	selp.b32 	%r680, %r494, %r472, %p47;
	@%p56 bra 	$L__BB2_77;
	shl.b32 	%r680, %r178, 16;
	st.shared.u32 	[_ZZN3cub18CUB_300001_SM_10006detail10radix_sort31DeviceRadixSortSingleTileKernelINS1_5radix10policy_hubI6edge_tNS0_8NullTypeEjE10Policy1000ELNS0_9SortOrderE0ES6_S7_j17edge_decomposer_tEEvPKT1_PSC_PKT2_PSG_T3_iiT4_E12temp_storage+33832], %r680;
$L__BB2_77:
	setp.eq.s32 	%p57, %r1, 0;
	bar.sync 	0;
	ld.shared.u32 	%r495, [_ZZN3cub18CUB_300001_SM_10006detail10radix_sort31DeviceRadixSortSingleTileKernelINS1_5radix10policy_hubI6edge_tNS0_8NullTypeEjE10Policy1000ELNS0_9SortOrderE0ES6_S7_j17edge_decomposer_tEEvPKT1_PSC_PKT2_PSG_T3_iiT4_E12temp_storage+33832];
	selp.b32 	%r496, 0, %r495, %p57;
	add.s32 	%r497, %r680, %r496;
	add.s32 	%r498, %r142, %r497;
	add.s32 	%r499, %r143, %r497;
	add.s32 	%r500, %r144, %r497;
	add.s32 	%r501, %r145, %r497;
	add.s32 	%r502, %r146, %r497;
	add.s32 	%r503, %r147, %r497;
	add.s32 	%r504, %r148, %r497;
	add.s32 	%r505, %r149, %r497;
	add.s32 	%r506, %r150, %r497;
	add.s32 	%r507, %r151, %r497;
	add.s32 	%r508, %r152, %r497;
	add.s32 	%r509, %r153, %r497;
	add.s32 	%r510, %r154, %r497;
	add.s32 	%r511, %r155, %r497;
	add.s32 	%r512, %r156, %r497;
	add.s32 	%r513, %r157, %r497;
	add.s32 	%r514, %r158, %r497;
	add.s32 	%r515, %r159, %r497;
	add.s32 	%r516, %r160, %r497;
	add.s32 	%r517, %r161, %r497;
	add.s32 	%r518, %r162, %r497;
	add.s32 	%r519, %r163, %r497;
	add.s32 	%r520, %r164, %r497;
	add.s32 	%r521, %r165, %r497;
	add.s32 	%r522, %r166, %r497;
	add.s32 	%r523, %r167, %r497;
	add.s32 	%r524, %r168, %r497;
	add.s32 	%r525, %r169, %r497;
	add.s32 	%r526, %r170, %r497;
	add.s32 	%r527, %r171, %r497;
	add.s32 	%r528, %r172, %r497;
	add.s32 	%r529, %r173, %r497;
	st.shared.u32 	[%r41], %r497;
	st.shared.u32 	[%r41+4], %r498;
	st.shared.u32 	[%r41+8], %r499;
	st.shared.u32 	[%r41+12], %r500;
	st.shared.u32 	[%r41+16], %r501;
	st.shared.u32 	[%r41+20], %r502;
	st.shared.u32 	[%r41+24], %r503;
	st.shared.u32 	[%r41+28], %r504;
	st.shared.u32 	[%r41+32], %r505;
	st.shared.u32 	[%r41+36], %r506;
	st.shared.u32 	[%r41+40], %r507;
	st.shared.u32 	[%r41+44], %r508;
	st.shared.u32 	[%r41+48], %r509;
	st.shared.u32 	[%r41+52], %r510;
	st.shared.u32 	[%r41+56], %r511;
	st.shared.u32 	[%r41+60], %r512;
	st.shared.u32 	[%r41+64], %r513;
	st.shared.u32 	[%r41+68], %r514;
	st.shared.u32 	[%r41+72], %r515;
	st.shared.u32 	[%r41+76], %r516;
	st.shared.u32 	[%r41+80], %r517;
	st.shared.u32 	[%r41+84], %r518;
	st.shared.u32 	[%r41+88], %r519;
	st.shared.u32 	[%r41+92], %r520;
	st.shared.u32 	[%r41+96], %r521;
	st.shared.u32 	[%r41+100], %r522;
	st.shared.u32 	[%r41+104], %r523;
	st.shared.u32 	[%r41+108], %r524;
	st.shared.u32 	[%r41+112], %r525;
	st.shared.u32 	[%r41+116], %r526;
	st.shared.u32 	[%r41+120], %r527;
	st.shared.u32 	[%r41+124], %r528;
	st.shared.u32 	[%r41+128], %r529;
	bar.sync 	0;
	cvt.u32.u16 	%r530, %rs1;
	ld.shared.u16 	%r531, [%r77];
	add.s32 	%r182, %r531, %r530;
	cvt.u32.u16 	%r532, %rs2;
	ld.shared.u16 	%r533, [%r85];
	add.s32 	%r183, %r533, %r532;
	cvt.u32.u16 	%r534, %rs3;
	ld.shared.u16 	%r535, [%r93];
	add.s32 	%r184, %r535, %r534;
	cvt.u32.u16 	%r536, %rs4;
	ld.shared.u16 	%r537, [%r101];
	add.s32 	%r185, %r537, %r536;
	cvt.u32.u16 	%r538, %rs5;
	ld.shared.u16 	%r539, [%r109];
	add.s32 	%r186, %r539, %r538;
	cvt.u32.u16 	%r540, %rs6;
	ld.shared.u16 	%r541, [%r117];
	add.s32 	%r187, %r541, %r540;
	cvt.u32.u16 	%r542, %rs7;
	ld.shared.u16 	%r543, [%r125];
	add.s32 	%r188, %r543, %r542;
	cvt.u32.u16 	%r544, %rs8;
	ld.shared.u16 	%r545, [%r133];
	add.s32 	%r189, %r545, %r544;
	cvt.u32.u16 	%r546, %rs9;
	ld.shared.u16 	%r547, [%r141];
	add.s32 	%r190, %r547, %r546;
	add.s32 	%r634, %r634, 6;
	bar.sync 	0;
	setp.lt.s32 	%p58, %r634, %r229;
	@%p58 bra 	$L__BB2_97;
	shl.b32 	%r548, %r182, 3;
	mov.u32 	%r549, _ZZN3cub18CUB_300001_SM_10006detail10radix_sort31DeviceRadixSortSingleTileKernelINS1_5radix10policy_hubI6edge_tNS0_8NullTypeEjE10Policy1000ELNS0_9SortOrderE0ES6_S7_j17edge_decomposer_tEEvPKT1_PSC_PKT2_PSG_T3_iiT4_E12temp_storage;
	add.s32 	%r550, %r549, %r548;
	st.shared.v2.u32 	[%r550], {%r632, %r631};
	shl.b32 	%r551, %r183, 3;
	add.s32 	%r552, %r549, %r551;
	st.shared.v2.u32 	[%r552], {%r630, %r629};
	shl.b32 	%r553, %r184, 3;
	add.s32 	%r554, %r549, %r553;
	st.shared.v2.u32 	[%r554], {%r628, %r627};
	shl.b32 	%r555, %r185, 3;
	add.s32 	%r556, %r549, %r555;
	st.shared.v2.u32 	[%r556], {%r626, %r625};
	shl.b32 	%r557, %r186, 3;
	add.s32 	%r558, %r549, %r557;
	st.shared.v2.u32 	[%r558], {%r624, %r623};
	shl.b32 	%r559, %r187, 3;
	add.s32 	%r560, %r549, %r559;
	st.shared.v2.u32 	[%r560], {%r622, %r621};
	shl.b32 	%r561, %r188, 3;
	add.s32 	%r562, %r549, %r561;
	st.shared.v2.u32 	[%r562], {%r620, %r619};
	shl.b32 	%r563, %r189, 3;
	add.s32 	%r564, %r549, %r563;
	st.shared.v2.u32 	[%r564], {%r618, %r617};
	shl.b32 	%r565, %r190, 3;
	add.s32 	%r566, %r549, %r565;
	st.shared.v2.u32 	[%r566], {%r616, %r615};
	bar.sync 	0;
	shl.b32 	%r567, %r1, 6;
	sub.s32 	%r192, %r43, %r567;
	ld.shared.v2.u32 	{%r194, %r193}, [%r192+2048];
	ld.shared.v2.u32 	{%r196, %r195}, [%r192+4096];
	ld.shared.v2.u32 	{%r198, %r197}, [%r192+6144];
	ld.shared.v2.u32 	{%r200, %r199}, [%r192+8192];
	ld.shared.v2.u32 	{%r202, %r201}, [%r192+10240];
	ld.shared.v2.u32 	{%r204, %r203}, [%r192+12288];
	ld.shared.v2.u32 	{%r206, %r205}, [%r192+14336];
	ld.shared.v2.u32 	{%r208, %r207}, [%r192+16384];
	setp.lt.u32 	%p59, %r1, %r227;
	cvta.to.global.u64 	%rd7, %rd3;
	mul.wide.u32 	%rd8, %r1, 8;
	add.s64 	%rd2, %rd7, %rd8;
	@%p59 bra 	$L__BB2_79;
	bra.uni 	$L__BB2_80;
$L__BB2_79:
	ld.shared.v2.u32 	{%r568, %r569}, [%r192];
	st.global.u32 	[%rd2], %r568;
	st.global.u32 	[%rd2+4], %r569;
$L__BB2_80:
	add.s32 	%r570, %r1, 256;
	setp.ge.u32 	%p60, %r570, %r227;
	@%p60 bra 	$L__BB2_82;
	st.global.u32 	[%rd2+2048], %r194;
	st.global.u32 	[%rd2+2052], %r193;
$L__BB2_82:
	add.s32 	%r571, %r1, 512;
	setp.ge.u32 	%p61, %r571, %r227;
	@%p61 bra 	$L__BB2_84;
	st.global.u32 	[%rd2+4096], %r196;
	st.global.u32 	[%rd2+4100], %r195;
$L__BB2_84:
	add.s32 	%r572, %r1, 768;
	setp.ge.u32 	%p62, %r572, %r227;
	@%p62 bra 	$L__BB2_86;
	st.global.u32 	[%rd2+6144], %r198;
	st.global.u32 	[%rd2+6148], %r197;
$L__BB2_86:
	or.b32  	%r573, %r1, 1024;
	setp.ge.u32 	%p63, %r573, %r227;
	@%p63 bra 	$L__BB2_88;
	st.global.u32 	[%rd2+8192], %r200;
	st.global.u32 	[%rd2+8196], %r199;
$L__BB2_88:
	add.s32 	%r574, %r1, 1280;
	setp.ge.u32 	%p64, %r574, %r227;
	@%p64 bra 	$L__BB2_90;
	st.global.u32 	[%rd2+10240], %r202;
	st.global.u32 	[%rd2+10244], %r201;
$L__BB2_90:
	add.s32 	%r575, %r1, 1536;
	setp.ge.u32 	%p65, %r575, %r227;
	@%p65 bra 	$L__BB2_92;
	st.global.u32 	[%rd2+12288], %r204;
	st.global.u32 	[%rd2+12292], %r203;
$L__BB2_92:
	add.s32 	%r576, %r1, 1792;
	setp.ge.u32 	%p66, %r576, %r227;
	@%p66 bra 	$L__BB2_94;
	st.global.u32 	[%rd2+14336], %r206;
	st.global.u32 	[%rd2+14340], %r205;
$L__BB2_94:
	or.b32  	%r577, %r1, 2048;
	setp.ge.u32 	%p67, %r577, %r227;
	@%p67 bra 	$L__BB2_96;
	st.global.u32 	[%rd2+16384], %r208;
	st.global.u32 	[%rd2+16388], %r207;
$L__BB2_96:
	ret;
$L__BB2_97:
	shl.b32 	%r578, %r182, 3;
	mov.u32 	%r579, _ZZN3cub18CUB_300001_SM_10006detail10radix_sort31DeviceRadixSortSingleTileKernelINS1_5radix10policy_hubI6edge_tNS0_8NullTypeEjE10Policy1000ELNS0_9SortOrderE0ES6_S7_j17edge_decomposer_tEEvPKT1_PSC_PKT2_PSG_T3_iiT4_E12temp_storage;
	add.s32 	%r580, %r579, %r578;
	st.shared.v2.u32 	[%r580], {%r632, %r631};
	shl.b32 	%r581, %r183, 3;
	add.s32 	%r582, %r579, %r581;
	st.shared.v2.u32 	[%r582], {%r630, %r629};
	shl.b32 	%r583, %r184, 3;
	add.s32 	%r584, %r579, %r583;
	st.shared.v2.u32 	[%r584], {%r628, %r627};
	shl.b32 	%r585, %r185, 3;
	add.s32 	%r586, %r579, %r585;
	st.shared.v2.u32 	[%r586], {%r626, %r625};
	shl.b32 	%r587, %r186, 3;
	add.s32 	%r588, %r579, %r587;
	st.shared.v2.u32 	[%r588], {%r624, %r623};
	shl.b32 	%r589, %r187, 3;
	add.s32 	%r590, %r579, %r589;
	st.shared.v2.u32 	[%r590], {%r622, %r621};
	shl.b32 	%r591, %r188, 3;
	add.s32 	%r592, %r579, %r591;
	st.shared.v2.u32 	[%r592], {%r620, %r619};
	shl.b32 	%r593, %r189, 3;
	add.s32 	%r594, %r579, %r593;
	st.shared.v2.u32 	[%r594], {%r618, %r617};
	shl.b32 	%r595, %r190, 3;
	add.s32 	%r596, %r579, %r595;
	st.shared.v2.u32 	[%r596], {%r616, %r615};
	bar.sync 	0;
	ld.shared.v2.u32 	{%r632, %r631}, [%r43];
	ld.shared.v2.u32 	{%r630, %r629}, [%r43+8];
	ld.shared.v2.u32 	{%r628, %r627}, [%r43+16];
	ld.shared.v2.u32 	{%r626, %r625}, [%r43+24];
	ld.shared.v2.u32 	{%r624, %r623}, [%r43+32];
	ld.shared.v2.u32 	{%r622, %r621}, [%r43+40];
	ld.shared.v2.u32 	{%r620, %r619}, [%r43+48];
	ld.shared.v2.u32 	{%r618, %r617}, [%r43+56];
	ld.shared.v2.u32 	{%r616, %r615}, [%r43+64];
	bar.sync 	0;
	bra.uni 	$L__BB2_19;

}
	// .globl	_ZN3cub18CUB_300001_SM_10006detail10radix_sort30DeviceRadixSortHistogramKernelINS1_5radix10policy_hubI6edge_tNS0_8NullTypeEjE10Policy1000ELNS0_9SortOrderE0ES6_j17edge_decomposer_tEEvPT2_PKT1_SC_iiT3_
.visible .entry _ZN3cub18CUB_300001_SM_10006detail10radix_sort30DeviceRadixSortHistogramKernelINS1_5radix10policy_hubI6edge_tNS0_8NullTypeEjE10Policy1000ELNS0_9SortOrderE0ES6_j17edge_decomposer_tEEvPT2_PKT1_SC_iiT3_(
	.param .u64 .ptr .align 1 _ZN3cub18CUB_300001_SM_10006detail10radix_sort30DeviceRadixSortHistogramKernelINS1_5radix10policy_hubI6edge_tNS0_8NullTypeEjE10Policy1000ELNS0_9SortOrderE0ES6_j17edge_decomposer_tEEvPT2_PKT1_SC_iiT3__param_0,
	.param .u64 .ptr .align 1 _ZN3cub18CUB_300001_SM_10006detail10radix_sort30DeviceRadixSortHistogramKernelINS1_5radix10policy_hubI6edge_tNS0_8NullTypeEjE10Policy1000ELNS0_9SortOrderE0ES6_j17edge_decomposer_tEEvPT2_PKT1_SC_iiT3__param_1,
	.param .u32 _ZN3cub18CUB_300001_SM_10006detail10radix_sort30DeviceRadixSortHistogramKernelINS1_5radix10policy_hubI6edge_tNS0_8NullTypeEjE10Policy1000ELNS0_9SortOrderE0ES6_j17edge_decomposer_tEEvPT2_PKT1_SC_iiT3__param_2,
	.param .u32 _ZN3cub18CUB_300001_SM_10006detail10radix_sort30DeviceRadixSortHistogramKernelINS1_5radix10policy_hubI6edge_tNS0_8NullTypeEjE10Policy1000ELNS0_9SortOrderE0ES6_j17edge_decomposer_tEEvPT2_PKT1_SC_iiT3__param_3,
	.param .u32 _ZN3cub18CUB_300001_SM_10006detail10radix_sort30DeviceRadixSortHistogramKernelINS1_5radix10policy_hubI6edge_tNS0_8NullTypeEjE10Policy1000ELNS0_9SortOrderE0ES6_j17edge_decomposer_tEEvPT2_PKT1_SC_iiT3__param_4,
	.param .align 1 .b8 _ZN3cub18CUB_300001_SM_10006detail10radix_sort30DeviceRadixSortHistogramKernelINS1_5radix10policy_hubI6edge_tNS0_8NullTypeEjE10Policy1000ELNS0_9SortOrderE0ES6_j17edge_decomposer_tEEvPT2_PKT1_SC_iiT3__param_5[1]
)
.maxntid 128
{
	.reg .pred 	%p<125>;
	.reg .b32 	%r<912>;
	.reg .b64 	%rd<57>;
	// demoted variable
	.shared .align 4 .b8 _ZZN3cub18CUB_300001_SM_10006detail10radix_sort30DeviceRadixSortHistogramKernelINS1_5radix10policy_hubI6edge_tNS0_8NullTypeEjE10Policy1000ELNS0_9SortOrderE0ES6_j17edge_decomposer_tEEvPT2_PKT1_SC_iiT3_E12temp_storage[8192];
	ld.param.u64 	%rd5, [_ZN3cub18CUB_300001_SM_10006detail10radix_sort30DeviceRadixSortHistogramKernelINS1_5radix10policy_hubI6edge_tNS0_8NullTypeEjE10Policy1000ELNS0_9SortOrderE0ES6_j17edge_decomposer_tEEvPT2_PKT1_SC_iiT3__param_0];
	ld.param.u64 	%rd6, [_ZN3cub18CUB_300001_SM_10006detail10radix_sort30DeviceRadixSortHistogramKernelINS1_5radix10policy_hubI6edge_tNS0_8NullTypeEjE10Policy1000ELNS0_9SortOrderE0ES6_j17edge_decomposer_tEEvPT2_PKT1_SC_iiT3__param_1];
	ld.param.u32 	%r304, [_ZN3cub18CUB_300001_SM_10006detail10radix_sort30DeviceRadixSortHistogramKernelINS1_5radix10policy_hubI6edge_tNS0_8NullTypeEjE10Policy1000ELNS0_9SortOrderE0ES6_j17edge_decomposer_tEEvPT2_PKT1_SC_iiT3__param_2];
	ld.param.u32 	%r305, [_ZN3cub18CUB_300001_SM_10006detail10radix_sort30DeviceRadixSortHistogramKernelINS1_5radix10policy_hubI6edge_tNS0_8NullTypeEjE10Policy1000ELNS0_9SortOrderE0ES6_j17edge_decomposer_tEEvPT2_PKT1_SC_iiT3__param_3];
	ld.param.u32 	%r306, [_ZN3cub18CUB_300001_SM_10006detail10radix_sort30DeviceRadixSortHistogramKernelINS1_5radix10policy_hubI6edge_tNS0_8NullTypeEjE10Policy1000ELNS0_9SortOrderE0ES6_j17edge_decomposer_tEEvPT2_PKT1_SC_iiT3__param_4];
	cvta.to.global.u64 	%rd1, %rd6;
	cvta.to.global.u64 	%rd2, %rd5;
	setp.eq.s32 	%p2, %r304, 0;
	@%p2 bra 	$L__BB3_222;
	sub.s32 	%r308, %r306, %r305;
	add.s32 	%r309, %r308, 7;
	shr.s32 	%r310, %r309, 31;
	shr.u32 	%r311, %r310, 29;
	add.s32 	%r312, %r309, %r311;
	shr.s32 	%r313, %r312, 3;
	mov.u32 	%r1, %tid.x;
	setp.gt.u32 	%p3, %r1, 255;
	setp.lt.s32 	%p4, %r309, 8;
	mov.u32 	%r314, %ctaid.x;
	shl.b32 	%r2, %r314, 11;
	mov.u32 	%r315, %nctaid.x;
	shl.b32 	%r3, %r315, 11;
	add.s32 	%r4, %r313, -1;
	and.b32  	%r5, %r313, 15;
	add.s32 	%r6, %r5, -1;
	and.b32  	%r7, %r313, 7;
	add.s32 	%r8, %r7, -1;
	and.b32  	%r9, %r313, 3;
	add.s32 	%r10, %r9, -1;
	or.pred  	%p1, %p3, %p4;
	shl.b32 	%r316, %r1, 2;
	mov.u32 	%r317, _ZZN3cub18CUB_300001_SM_10006detail10radix_sort30DeviceRadixSortHistogramKernelINS1_5radix10policy_hubI6edge_tNS0_8NullTypeEjE10Policy1000ELNS0_9SortOrderE0ES6_j17edge_decomposer_tEEvPT2_PKT1_SC_iiT3_E12temp_storage;
	add.s32 	%r11, %r317, %r316;
	and.b32  	%r12, %r313, 268435440;
	add.s32 	%r13, %r1, 1920;
	and.b32  	%r14, %r313, 268435448;
	and.b32  	%r15, %r313, 1;
	neg.s32 	%r16, %r12;
	add.s32 	%r17, %r11, 8192;
	add.s32 	%r318, %r304, -1;
	shr.u32 	%r319, %r318, 30;
	add.s32 	%r320, %r319, 1;
	min.u32 	%r18, %r320, %r304;
	mov.b32 	%r805, 0;
$L__BB3_2:
	@%p1 bra 	$L__BB3_30;
	setp.lt.u32 	%p5, %r4, 15;
	mov.b32 	%r809, 0;
	@%p5 bra 	$L__BB3_6;
	mov.u32 	%r806, %r17;
	mov.u32 	%r807, %r16;
$L__BB3_5:
	.pragma "nounroll";
	mov.b32 	%r322, 0;
	st.shared.u32 	[%r806+-8192], %r322;
	st.shared.u32 	[%r806+-7168], %r322;
	st.shared.u32 	[%r806+-6144], %r322;
	st.shared.u32 	[%r806+-5120], %r322;
	st.shared.u32 	[%r806+-4096], %r322;
	st.shared.u32 	[%r806+-3072], %r322;
	st.shared.u32 	[%r806+-2048], %r322;
	st.shared.u32 	[%r806+-1024], %r322;
	st.shared.u32 	[%r806], %r322;
	st.shared.u32 	[%r806+1024], %r322;
	st.shared.u32 	[%r806+2048], %r322;
	st.shared.u32 	[%r806+3072], %r322;
	st.shared.u32 	[%r806+4096], %r322;
	st.shared.u32 	[%r806+5120], %r322;
	st.shared.u32 	[%r806+6144], %r322;
	st.shared.u32 	[%r806+7168], %r322;
	add.s32 	%r807, %r807, 16;
	add.s32 	%r806, %r806, 16384;
	setp.ne.s32 	%p6, %r807, 0;
	mov.u32 	%r809, %r12;
	@%p6 bra 	$L__BB3_5;
$L__BB3_6:
	setp.eq.s32 	%p7, %r5, 0;
	@%p7 bra 	$L__BB3_16;
	setp.lt.u32 	%p8, %r6, 7;
	@%p8 bra 	$L__BB3_9;
	shl.b32 	%r323, %r809, 10;
	add.s32 	%r324, %r11, %r323;
	mov.b32 	%r325, 0;
	st.shared.u32 	[%r324], %r325;
	st.shared.u32 	[%r324+1024], %r325;
	st.shared.u32 	[%r324+2048], %r325;
	st.shared.u32 	[%r324+3072], %r325;
	st.shared.u32 	[%r324+4096], %r325;
	st.shared.u32 	[%r324+5120], %r325;
	st.shared.u32 	[%r324+6144], %r325;
	st.shared.u32 	[%r324+7168], %r325;
	add.s32 	%r809, %r809, 8;
$L__BB3_9:
	setp.eq.s32 	%p9, %r7, 0;
	@%p9 bra 	$L__BB3_16;
	setp.lt.u32 	%p10, %r8, 3;
	@%p10 bra 	$L__BB3_12;
	shl.b32 	%r326, %r809, 10;
	add.s32 	%r327, %r11, %r326;
	mov.b32 	%r328, 0;
	st.shared.u32 	[%r327], %r328;
	st.shared.u32 	[%r327+1024], %r328;
	st.shared.u32 	[%r327+2048], %r328;
	st.shared.u32 	[%r327+3072], %r328;
	add.s32 	%r809, %r809, 4;
$L__BB3_12:
	setp.eq.s32 	%p11, %r9, 0;
	@%p11 bra 	$L__BB3_16;
	setp.eq.s32 	%p12, %r9, 1;
	shl.b32 	%r329, %r809, 10;
	add.s32 	%r29, %r11, %r329;
	mov.b32 	%r330, 0;
	st.shared.u32 	[%r29], %r330;
	@%p12 bra 	$L__BB3_16;
	setp.eq.s32 	%p13, %r9, 2;
	mov.b32 	%r331, 0;
	st.shared.u32 	[%r29+1024], %r331;
	@%p13 bra 	$L__BB3_16;
	mov.b32 	%r332, 0;
	st.shared.u32 	[%r29+2048], %r332;
$L__BB3_16:
	setp.gt.u32 	%p14, %r1, 127;
	@%p14 bra 	$L__BB3_30;
	setp.lt.u32 	%p15, %r4, 15;
	mov.b32 	%r813, 0;
	@%p15 bra 	$L__BB3_20;
	mov.b32 	%r811, 0;
$L__BB3_19:
	.pragma "nounroll";
	shl.b32 	%r335, %r811, 10;
	add.s32 	%r336, %r11, %r335;
	mov.b32 	%r337, 0;
	st.shared.u32 	[%r336+512], %r337;
	st.shared.u32 	[%r336+1536], %r337;
	st.shared.u32 	[%r336+2560], %r337;
	st.shared.u32 	[%r336+3584], %r337;
	st.shared.u32 	[%r336+4608], %r337;
	st.shared.u32 	[%r336+5632], %r337;
	st.shared.u32 	[%r336+6656], %r337;
	st.shared.u32 	[%r336+7680], %r337;
	st.shared.u32 	[%r336+8704], %r337;
	st.shared.u32 	[%r336+9728], %r337;
	st.shared.u32 	[%r336+10752], %r337;
	st.shared.u32 	[%r336+11776], %r337;
	st.shared.u32 	[%r336+12800], %r337;
	st.shared.u32 	[%r336+13824], %r337;
	st.shared.u32 	[%r336+14848], %r337;
	st.shared.u32 	[%r336+15872], %r337;
	add.s32 	%r811, %r811, 16;
	setp.ne.s32 	%p16, %r811, %r12;
	mov.u32 	%r813, %r12;
	@%p16 bra 	$L__BB3_19;
$L__BB3_20:
	setp.eq.s32 	%p17, %r5, 0;
	@%p17 bra 	$L__BB3_30;
	setp.lt.u32 	%p18, %r6, 7;
	@%p18 bra 	$L__BB3_23;
	shl.b32 	%r338, %r813, 10;
	add.s32 	%r339, %r11, %r338;
	mov.b32 	%r340, 0;
	st.shared.u32 	[%r339+512], %r340;
	st.shared.u32 	[%r339+1536], %r340;
	st.shared.u32 	[%r339+2560], %r340;
	st.shared.u32 	[%r339+3584], %r340;
	st.shared.u32 	[%r339+4608], %r340;
	st.shared.u32 	[%r339+5632], %r340;
	st.shared.u32 	[%r339+6656], %r340;
	st.shared.u32 	[%r339+7680], %r340;
	add.s32 	%r813, %r813, 8;
$L__BB3_23:
	setp.eq.s32 	%p19, %r7, 0;
	@%p19 bra 	$L__BB3_30;
	setp.lt.u32 	%p20, %r8, 3;
	@%p20 bra 	$L__BB3_26;
	shl.b32 	%r341, %r813, 10;
	add.s32 	%r342, %r11, %r341;
	mov.b32 	%r343, 0;
	st.shared.u32 	[%r342+512], %r343;
	st.shared.u32 	[%r342+1536], %r343;
	st.shared.u32 	[%r342+2560], %r343;
	st.shared.u32 	[%r342+3584], %r343;
	add.s32 	%r813, %r813, 4;
$L__BB3_26:
	setp.eq.s32 	%p21, %r9, 0;
	@%p21 bra 	$L__BB3_30;
	setp.eq.s32 	%p22, %r9, 1;
	shl.b32 	%r344, %r813, 10;
	add.s32 	%r37, %r11, %r344;
	mov.b32 	%r345, 0;
	st.shared.u32 	[%r37+512], %r345;
	@%p22 bra 	$L__BB3_30;
	setp.eq.s32 	%p23, %r9, 2;
	mov.b32 	%r346, 0;
	st.shared.u32 	[%r37+1536], %r346;
	@%p23 bra 	$L__BB3_30;
	mov.b32 	%r347, 0;
	st.shared.u32 	[%r37+2560], %r347;
$L__BB3_30:
	bar.sync 	0;
	bar.sync 	0;
	shl.b32 	%r38, %r805, 30;
	sub.s32 	%r348, %r304, %r38;
	min.u32 	%r39, %r348, 1073741824;
	setp.ge.u32 	%p24, %r2, %r39;
	@%p24 bra 	$L__BB3_139;
	mov.u32 	%r815, %r2;
$L__BB3_32:
	add.s32 	%r41, %r815, %r38;
	sub.s32 	%r42, %r304, %r41;
	setp.lt.u32 	%p25, %r42, 2048;
	@%p25 bra 	$L__BB3_34;
	add.s32 	%r381, %r1, %r41;
	mul.wide.u32 	%rd10, %r381, 8;
	add.s64 	%rd11, %rd1, %rd10;
	ld.global.u32 	%r877, [%rd11];
	ld.global.u32 	%r876, [%rd11+4];
	ld.global.u32 	%r875, [%rd11+1024];
	ld.global.u32 	%r874, [%rd11+1028];
	ld.global.u32 	%r873, [%rd11+2048];
	ld.global.u32 	%r872, [%rd11+2052];
	ld.global.u32 	%r871, [%rd11+3072];
	ld.global.u32 	%r870, [%rd11+3076];
	ld.global.u32 	%r869, [%rd11+4096];
	ld.global.u32 	%r868, [%rd11+4100];
	ld.global.u32 	%r867, [%rd11+5120];
	ld.global.u32 	%r866, [%rd11+5124];
	ld.global.u32 	%r865, [%rd11+6144];
	ld.global.u32 	%r864, [%rd11+6148];
	ld.global.u32 	%r863, [%rd11+7168];
	ld.global.u32 	%r862, [%rd11+7172];
	ld.global.u32 	%r861, [%rd11+8192];
	ld.global.u32 	%r860, [%rd11+8196];
	ld.global.u32 	%r859, [%rd11+9216];
	ld.global.u32 	%r858, [%rd11+9220];
	ld.global.u32 	%r857, [%rd11+10240];
	ld.global.u32 	%r856, [%rd11+10244];
	ld.global.u32 	%r855, [%rd11+11264];
	ld.global.u32 	%r854, [%rd11+11268];
	ld.global.u32 	%r853, [%rd11+12288];
	ld.global.u32 	%r852, [%rd11+12292];
	ld.global.u32 	%r851, [%rd11+13312];
	ld.global.u32 	%r850, [%rd11+13316];
	ld.global.u32 	%r849, [%rd11+14336];
	ld.global.u32 	%r848, [%rd11+14340];
	ld.global.u32 	%r847, [%rd11+15360];
	ld.global.u32 	%r846, [%rd11+15364];
	bra.uni 	$L__BB3_66;
$L__BB3_34:
	setp.ge.s32 	%p26, %r1, %r42;
	mov.b32 	%r876, -1;
	mov.u32 	%r877, %r876;
	@%p26 bra 	$L__BB3_36;
	add.s32 	%r350, %r1, %r41;
	mul.wide.u32 	%rd7, %r350, 8;
	add.s64 	%rd8, %rd1, %rd7;
	ld.global.u32 	%r877, [%rd8];
	ld.global.u32 	%r876, [%rd8+4];
$L__BB3_36:
	add.s32 	%r352, %r1, 128;
	setp.ge.s32 	%p27, %r352, %r42;
	add.s32 	%r353, %r1, %r41;
	mul.wide.u32 	%rd9, %r353, 8;
	add.s64 	%rd3, %rd1, %rd9;
	mov.b32 	%r874, -1;
	mov.u32 	%r875, %r874;
	@%p27 bra 	$L__BB3_38;
	ld.global.u32 	%r875, [%rd3+1024];
	ld.global.u32 	%r874, [%rd3+1028];
$L__BB3_38:
	add.s32 	%r355, %r1, 256;
	setp.ge.s32 	%p28, %r355, %r42;
	mov.b32 	%r872, -1;
	mov.u32 	%r873, %r872;
	@%p28 bra 	$L__BB3_40;
	ld.global.u32 	%r873, [%rd3+2048];
	ld.global.u32 	%r872, [%rd3+2052];
$L__BB3_40:
	add.s32 	%r357, %r1, 384;
	setp.ge.s32 	%p29, %r357, %r42;
	mov.b32 	%r870, -1;
	mov.u32 	%r871, %r870;
	@%p29 bra 	$L__BB3_42;
	ld.global.u32 	%r871, [%rd3+3072];
	ld.global.u32 	%r870, [%rd3+3076];
$L__BB3_42:
	add.s32 	%r359, %r1, 512;
	setp.ge.s32 	%p30, %r359, %r42;
	mov.b32 	%r868, -1;
	mov.u32 	%r869, %r868;
	@%p30 bra 	$L__BB3_44;
	ld.global.u32 	%r869, [%rd3+4096];
	ld.global.u32 	%r868, [%rd3+4100];
$L__BB3_44:
	add.s32 	%r361, %r1, 640;
	setp.ge.s32 	%p31, %r361, %r42;
	mov.b32 	%r866, -1;
	mov.u32 	%r867, %r866;
	@%p31 bra 	$L__BB3_46;
	ld.global.u32 	%r867, [%rd3+5120];
	ld.global.u32 	%r866, [%rd3+5124];
$L__BB3_46:
	add.s32 	%r363, %r1, 768;
	setp.ge.s32 	%p32, %r363, %r42;
	mov.b32 	%r864, -1;
	mov.u32 	%r865, %r864;
	@%p32 bra 	$L__BB3_48;
	ld.global.u32 	%r865, [%rd3+6144];
	ld.global.u32 	%r864, [%rd3+6148];
$L__BB3_48:
	add.s32 	%r365, %r1, 896;
	setp.ge.s32 	%p33, %r365, %r42;
	mov.b32 	%r862, -1;
	mov.u32 	%r863, %r862;
	@%p33 bra 	$L__BB3_50;
	ld.global.u32 	%r863, [%rd3+7168];
	ld.global.u32 	%r862, [%rd3+7172];
$L__BB3_50:
	or.b32  	%r367, %r1, 1024;
	setp.ge.s32 	%p34, %r367, %r42;
	mov.b32 	%r860, -1;
	mov.u32 	%r861, %r860;
	@%p34 bra 	$L__BB3_52;
	ld.global.u32 	%r861, [%rd3+8192];
	ld.global.u32 	%r860, [%rd3+8196];
$L__BB3_52:
	add.s32 	%r369, %r1, 1152;
	setp.ge.s32 	%p35, %r369, %r42;
	mov.b32 	%r858, -1;
	mov.u32 	%r859, %r858;
	@%p35 bra 	$L__BB3_54;
	ld.global.u32 	%r859, [%rd3+9216];
	ld.global.u32 	%r858, [%rd3+9220];
$L__BB3_54:
	add.s32 	%r371, %r1, 1280;
	setp.ge.s32 	%p36, %r371, %r42;
	mov.b32 	%r856, -1;
	mov.u32 	%r857, %r856;
	@%p36 bra 	$L__BB3_56;
	ld.global.u32 	%r857, [%rd3+10240];
	ld.global.u32 	%r856, [%rd3+10244];
$L__BB3_56:
	add.s32 	%r373, %r1, 1408;
	setp.ge.s32 	%p37, %r373, %r42;
	mov.b32 	%r854, -1;
	mov.u32 	%r855, %r854;
	@%p37 bra 	$L__BB3_58;
	ld.global.u32 	%r855, [%rd3+11264];
	ld.global.u32 	%r854, [%rd3+11268];
$L__BB3_58:
	add.s32 	%r375, %r1, 1536;
	setp.ge.s32 	%p38, %r375, %r42;
	mov.b32 	%r852, -1;
	mov.u32 	%r853, %r852;
	@%p38 bra 	$L__BB3_60;
	ld.global.u32 	%r853, [%rd3+12288];
	ld.global.u32 	%r852, [%rd3+12292];
$L__BB3_60:
	add.s32 	%r377, %r1, 1664;
	setp.ge.s32 	%p39, %r377, %r42;
	mov.b32 	%r850, -1;
	mov.u32 	%r851, %r850;
	@%p39 bra 	$L__BB3_62;
	ld.global.u32 	%r851, [%rd3+13312];
	ld.global.u32 	%r850, [%rd3+13316];
$L__BB3_62:
	add.s32 	%r379, %r1, 1792;
	setp.ge.s32 	%p40, %r379, %r42;
	mov.b32 	%r848, -1;
	mov.u32 	%r849, %r848;
	@%p40 bra 	$L__BB3_64;
	ld.global.u32 	%r849, [%rd3+14336];
	ld.global.u32 	%r848, [%rd3+14340];
$L__BB3_64:
	setp.ge.s32 	%p41, %r13, %r42;
	mov.b32 	%r846, -1;
	mov.u32 	%r847, %r846;
	@%p41 bra 	$L__BB3_66;
	ld.global.u32 	%r847, [%rd3+15360];
	ld.global.u32 	%r846, [%rd3+15364];
$L__BB3_66:
	setp.le.s32 	%p42, %r306, %r305;
	@%p42 bra 	$L__BB3_138;
	mov.b32 	%r878, 0;
	mov.u32 	%r879, %r305;
$L__BB3_68:
	sub.s32 	%r171, %r306, %r879;
	min.s32 	%r172, %r171, 8;
	setp.lt.u32 	%p43, %r879, 32;
	sub.s32 	%r383, 32, %r879;
	min.u32 	%r173, %r172, %r383;
	mov.b32 	%r384, -1;
	shl.b32 	%r385, %r384, %r173;
	not.b32 	%r174, %r385;
	sub.s32 	%r175, %r172, %r173;
	add.s32 	%r176, %r879, -32;
	shl.b32 	%r386, %r878, 10;
	mov.u32 	%r387, _ZZN3cub18CUB_300001_SM_10006detail10radix_sort30DeviceRadixSortHistogramKernelINS1_5radix10policy_hubI6edge_tNS0_8NullTypeEjE10Policy1000ELNS0_9SortOrderE0ES6_j17edge_decomposer_tEEvPT2_PKT1_SC_iiT3_E12temp_storage;
	add.s32 	%r177, %r387, %r386;
	@%p43 bra 	$L__BB3_102;
	setp.gt.u32 	%p61, %r176, 31;
	@%p61 bra 	$L__BB3_72;
	sub.s32 	%r565, 64, %r879;
	min.u32 	%r566, %r172, %r565;
	setp.eq.s32 	%p62, %r171, 0;
	mov.b32 	%r567, -1;
	shl.b32 	%r568, %r567, %r566;
	not.b32 	%r178, %r568;
	shr.u32 	%r569, %r877, %r176;
	and.b32  	%r570, %r569, %r178;
	selp.b32 	%r571, 0, %r570, %p62;
	shl.b32 	%r572, %r571, 2;
	add.s32 	%r573, %r177, %r572;
	atom.shared.add.u32 	%r574, [%r573], 1;
	mov.b32 	%r880, 0;
	@%p62 bra 	$L__BB3_73;
	shr.u32 	%r575, %r875, %r176;
	and.b32  	%r880, %r575, %r178;
	bra.uni 	$L__BB3_73;
$L__BB3_72:
	atom.shared.add.u32 	%r577, [%r177], 1;
	mov.b32 	%r880, 0;
$L__BB3_73:
	shl.b32 	%r578, %r880, 2;
	add.s32 	%r579, %r177, %r578;
	atom.shared.add.u32 	%r580, [%r579], 1;
	@%p61 bra 	$L__BB3_76;
	sub.s32 	%r582, 64, %r879;
	min.u32 	%r583, %r172, %r582;
	setp.eq.s32 	%p64, %r171, 0;
	mov.b32 	%r584, -1;
	shl.b32 	%r585, %r584, %r583;
	not.b32 	%r181, %r585;
	shr.u32 	%r586, %r873, %r176;
	and.b32  	%r587, %r586, %r181;
	selp.b32 	%r588, 0, %r587, %p64;
	shl.b32 	%r589, %r588, 2;
	add.s32 	%r590, %r177, %r589;
	atom.shared.add.u32 	%r591, [%r590], 1;
	mov.b32 	%r881, 0;
	@%p64 bra 	$L__BB3_77;
	shr.u32 	%r592, %r871, %r176;
	and.b32  	%r881, %r592, %r181;
	bra.uni 	$L__BB3_77;
$L__BB3_76:
	atom.shared.add.u32 	%r594, [%r177], 1;
	mov.b32 	%r881, 0;
$L__BB3_77:
	shl.b32 	%r595, %r881, 2;
	add.s32 	%r596, %r177, %r595;
	atom.shared.add.u32 	%r597, [%r596], 1;
	@%p61 bra 	$L__BB3_80;
	sub.s32 	%r599, 64, %r879;
	min.u32 	%r600, %r172, %r599;
	setp.eq.s32 	%p66, %r171, 0;
	mov.b32 	%r601, -1;
	shl.b32 	%r602, %r601, %r600;
	not.b32 	%r184, %r602;
	shr.u32 	%r603, %r869, %r176;
	and.b32  	%r604, %r603, %r184;
	selp.b32 	%r605, 0, %r604, %p66;
	shl.b32 	%r606, %r605, 2;
	add.s32 	%r607, %r177, %r606;
	atom.shared.add.u32 	%r608, [%r607], 1;
	mov.b32 	%r882, 0;
	@%p66 bra 	$L__BB3_81;
	shr.u32 	%r609, %r867, %r176;
	and.b32  	%r882, %r609, %r184;
	bra.uni 	$L__BB3_81;
$L__BB3_80:
	atom.shared.add.u32 	%r611, [%r177], 1;
	mov.b32 	%r882, 0;
$L__BB3_81:
	shl.b32 	%r612, %r882, 2;
	add.s32 	%r613, %r177, %r612;
	atom.shared.add.u32 	%r614, [%r613], 1;
	@%p61 bra 	$L__BB3_84;
	sub.s32 	%r616, 64, %r879;
	min.u32 	%r617, %r172, %r616;
	setp.eq.s32 	%p68, %r171, 0;
	mov.b32 	%r618, -1;
	shl.b32 	%r619, %r618, %r617;
	not.b32 	%r187, %r619;
	shr.u32 	%r620, %r865, %r176;
	and.b32  	%r621, %r620, %r187;
	selp.b32 	%r622, 0, %r621, %p68;
	shl.b32 	%r623, %r622, 2;
	add.s32 	%r624, %r177, %r623;
	atom.shared.add.u32 	%r625, [%r624], 1;
	mov.b32 	%r883, 0;
	@%p68 bra 	$L__BB3_85;
	shr.u32 	%r626, %r863, %r176;
	and.b32  	%r883, %r626, %r187;
	bra.uni 	$L__BB3_85;
$L__BB3_84:
	atom.shared.add.u32 	%r628, [%r177], 1;
	mov.b32 	%r883, 0;
$L__BB3_85:
	shl.b32 	%r629, %r883, 2;
	add.s32 	%r630, %r177, %r629;
	atom.shared.add.u32 	%r631, [%r630], 1;
	@%p61 bra 	$L__BB3_88;
	sub.s32 	%r633, 64, %r879;
	min.u32 	%r634, %r172, %r633;
	setp.eq.s32 	%p70, %r171, 0;
	mov.b32 	%r635, -1;
	shl.b32 	%r636, %r635, %r634;
	not.b32 	%r190, %r636;
	shr.u32 	%r637, %r861, %r176;
	and.b32  	%r638, %r637, %r190;
	selp.b32 	%r639, 0, %r638, %p70;
	shl.b32 	%r640, %r639, 2;
	add.s32 	%r641, %r177, %r640;
	atom.shared.add.u32 	%r642, [%r641], 1;
	mov.b32 	%r884, 0;
	@%p70 bra 	$L__BB3_89;
	shr.u32 	%r643, %r859, %r176;
	and.b32  	%r884, %r643, %r190;
	bra.uni 	$L__BB3_89;
$L__BB3_88:
	atom.shared.add.u32 	%r645, [%r177], 1;
	mov.b32 	%r884, 0;
$L__BB3_89:
	shl.b32 	%r646, %r884, 2;
	add.s32 	%r647, %r177, %r646;
	atom.shared.add.u32 	%r648, [%r647], 1;
	@%p61 bra 	$L__BB3_92;
	sub.s32 	%r650, 64, %r879;
	min.u32 	%r651, %r172, %r650;
	setp.eq.s32 	%p72, %r171, 0;
	mov.b32 	%r652, -1;
	shl.b32 	%r653, %r652, %r651;
	not.b32 	%r193, %r653;
	shr.u32 	%r654, %r857, %r176;
	and.b32  	%r655, %r654, %r193;
	selp.b32 	%r656, 0, %r655, %p72;
	shl.b32 	%r657, %r656, 2;
	add.s32 	%r658, %r177, %r657;
	atom.shared.add.u32 	%r659, [%r658], 1;
	mov.b32 	%r885, 0;
	@%p72 bra 	$L__BB3_93;
	shr.u32 	%r660, %r855, %r176;
	and.b32  	%r885, %r660, %r193;
	bra.uni 	$L__BB3_93;
$L__BB3_92:
	atom.shared.add.u32 	%r662, [%r177], 1;
	mov.b32 	%r885, 0;
$L__BB3_93:
	shl.b32 	%r663, %r885, 2;
	add.s32 	%r664, %r177, %r663;
	atom.shared.add.u32 	%r665, [%r664], 1;
	@%p61 bra 	$L__BB3_96;
	sub.s32 	%r667, 64, %r879;
	min.u32 	%r668, %r172, %r667;
	setp.eq.s32 	%p74, %r171, 0;
	mov.b32 	%r669, -1;
	shl.b32 	%r670, %r669, %r668;
	not.b32 	%r196, %r670;
	shr.u32 	%r671, %r853, %r176;
	and.b32  	%r672, %r671, %r196;
	selp.b32 	%r673, 0, %r672, %p74;
	shl.b32 	%r674, %r673, 2;
	add.s32 	%r675, %r177, %r674;
	atom.shared.add.u32 	%r676, [%r675], 1;
	mov.b32 	%r886, 0;
	@%p74 bra 	$L__BB3_97;
	shr.u32 	%r677, %r851, %r176;
	and.b32  	%r886, %r677, %r196;
	bra.uni 	$L__BB3_97;
$L__BB3_96:
	atom.shared.add.u32 	%r679, [%r177], 1;
	mov.b32 	%r886, 0;
$L__BB3_97:
	shl.b32 	%r680, %r886, 2;
	add.s32 	%r681, %r177, %r680;
	atom.shared.add.u32 	%r682, [%r681], 1;
	@%p61 bra 	$L__BB3_100;
	sub.s32 	%r684, 64, %r879;
	min.u32 	%r685, %r172, %r684;
	setp.eq.s32 	%p76, %r171, 0;
	mov.b32 	%r686, -1;
	shl.b32 	%r687, %r686, %r685;
	not.b32 	%r199, %r687;
	shr.u32 	%r688, %r849, %r176;
	and.b32  	%r689, %r688, %r199;
	selp.b32 	%r690, 0, %r689, %p76;
	shl.b32 	%r691, %r690, 2;
	add.s32 	%r692, %r177, %r691;
	atom.shared.add.u32 	%r693, [%r692], 1;
	mov.b32 	%r887, 0;
	@%p76 bra 	$L__BB3_101;
	shr.u32 	%r694, %r847, %r176;
	and.b32  	%r887, %r694, %r199;
	bra.uni 	$L__BB3_101;
$L__BB3_100:
	atom.shared.add.u32 	%r696, [%r177], 1;
	mov.b32 	%r887, 0;
$L__BB3_101:
	shl.b32 	%r697, %r887, 2;
	add.s32 	%r698, %r177, %r697;
	atom.shared.add.u32 	%r699, [%r698], 1;
	bra.uni 	$L__BB3_137;
$L__BB3_102:
	setp.ne.s32 	%p44, %r171, 0;
	@%p44 bra 	$L__BB3_104;
	atom.shared.add.u32 	%r548, [%r177], 1;
	atom.shared.add.u32 	%r549, [%r177], 1;
	atom.shared.add.u32 	%r550, [%r177], 1;
	atom.shared.add.u32 	%r551, [%r177], 1;
	atom.shared.add.u32 	%r552, [%r177], 1;
	atom.shared.add.u32 	%r553, [%r177], 1;
	atom.shared.add.u32 	%r554, [%r177], 1;
	atom.shared.add.u32 	%r555, [%r177], 1;
	atom.shared.add.u32 	%r556, [%r177], 1;
	atom.shared.add.u32 	%r557, [%r177], 1;
	atom.shared.add.u32 	%r558, [%r177], 1;
	atom.shared.add.u32 	%r559, [%r177], 1;
	atom.shared.add.u32 	%r560, [%r177], 1;
	atom.shared.add.u32 	%r561, [%r177], 1;
	atom.shared.add.u32 	%r562, [%r177], 1;
	atom.shared.add.u32 	%r563, [%r177], 1;
	bra.uni 	$L__BB3_137;
$L__BB3_104:
	shr.u32 	%r388, %r876, %r879;
	and.b32  	%r888, %r388, %r174;
	setp.eq.s32 	%p45, %r175, 0;
	@%p45 bra 	$L__BB3_106;
	min.u32 	%r389, %r175, 32;
	mov.b32 	%r390, -1;
	shl.b32 	%r391, %r390, %r389;
	not.b32 	%r392, %r391;
	and.b32  	%r393, %r877, %r392;
	shl.b32 	%r394, %r393, %r173;
	or.b32  	%r888, %r394, %r888;
$L__BB3_106:
	shl.b32 	%r395, %r888, 2;
	add.s32 	%r396, %r177, %r395;
	atom.shared.add.u32 	%r397, [%r396], 1;
	shr.u32 	%r398, %r874, %r879;
	and.b32  	%r889, %r398, %r174;
	@%p45 bra 	$L__BB3_108;
	min.u32 	%r399, %r175, 32;
	mov.b32 	%r400, -1;
	shl.b32 	%r401, %r400, %r399;
	not.b32 	%r402, %r401;
	and.b32  	%r403, %r875, %r402;
	shl.b32 	%r404, %r403, %r173;
	or.b32  	%r889, %r404, %r889;
$L__BB3_108:
	shl.b32 	%r405, %r889, 2;
	add.s32 	%r406, %r177, %r405;
	atom.shared.add.u32 	%r407, [%r406], 1;
	shr.u32 	%r408, %r872, %r879;
	and.b32  	%r890, %r408, %r174;
	@%p45 bra 	$L__BB3_110;
	min.u32 	%r409, %r175, 32;
	mov.b32 	%r410, -1;
	shl.b32 	%r411, %r410, %r409;
	not.b32 	%r412, %r411;
	and.b32  	%r413, %r873, %r412;
	shl.b32 	%r414, %r413, %r173;
	or.b32  	%r890, %r414, %r890;
$L__BB3_110:
	shl.b32 	%r415, %r890, 2;
	add.s32 	%r416, %r177, %r415;
	atom.shared.add.u32 	%r417, [%r416], 1;
	shr.u32 	%r418, %r870, %r879;
	and.b32  	%r891, %r418, %r174;
	@%p45 bra 	$L__BB3_112;
	min.u32 	%r419, %r175, 32;
	mov.b32 	%r420, -1;
	shl.b32 	%r421, %r420, %r419;
	not.b32 	%r422, %r421;
	and.b32  	%r423, %r871, %r422;
	shl.b32 	%r424, %r423, %r173;
	or.b32  	%r891, %r424, %r891;
$L__BB3_112:
	shl.b32 	%r425, %r891, 2;
	add.s32 	%r426, %r177, %r425;
	atom.shared.add.u32 	%r427, [%r426], 1;
	shr.u32 	%r428, %r868, %r879;
	and.b32  	%r892, %r428, %r174;
	@%p45 bra 	$L__BB3_114;
	min.u32 	%r429, %r175, 32;
	mov.b32 	%r430, -1;
	shl.b32 	%r431, %r430, %r429;
	not.b32 	%r432, %r431;
	and.b32  	%r433, %r869, %r432;
	shl.b32 	%r434, %r433, %r173;
	or.b32  	%r892, %r434, %r892;
$L__BB3_114:
	shl.b32 	%r435, %r892, 2;
	add.s32 	%r436, %r177, %r435;
	atom.shared.add.u32 	%r437, [%r436], 1;
	shr.u32 	%r438, %r866, %r879;
	and.b32  	%r893, %r438, %r174;
	@%p45 bra 	$L__BB3_116;
	min.u32 	%r439, %r175, 32;
	mov.b32 	%r440, -1;
	shl.b32 	%r441, %r440, %r439;
	not.b32 	%r442, %r441;
	and.b32  	%r443, %r867, %r442;
	shl.b32 	%r444, %r443, %r173;
	or.b32  	%r893, %r444, %r893;
$L__BB3_116:
	shl.b32 	%r445, %r893, 2;
	add.s32 	%r446, %r177, %r445;
	atom.shared.add.u32 	%r447, [%r446], 1;
	shr.u32 	%r448, %r864, %r879;
	and.b32  	%r894, %r448, %r174;
	@%p45 bra 	$L__BB3_118;
	min.u32 	%r449, %r175, 32;
	mov.b32 	%r450, -1;
	shl.b32 	%r451, %r450, %r449;
	not.b32 	%r452, %r451;
	and.b32  	%r453, %r865, %r452;
	shl.b32 	%r454, %r453, %r173;
	or.b32  	%r894, %r454, %r894;
$L__BB3_118:
	shl.b32 	%r455, %r894, 2;
	add.s32 	%r456, %r177, %r455;
	atom.shared.add.u32 	%r457, [%r456], 1;
	shr.u32 	%r458, %r862, %r879;
	and.b32  	%r895, %r458, %r174;
	@%p45 bra 	$L__BB3_120;
	min.u32 	%r459, %r175, 32;
	mov.b32 	%r460, -1;
	shl.b32 	%r461, %r460, %r459;
	not.b32 	%r462, %r461;
	and.b32  	%r463, %r863, %r462;
	shl.b32 	%r464, %r463, %r173;
	or.b32  	%r895, %r464, %r895;
$L__BB3_120:
	shl.b32 	%r465, %r895, 2;
	add.s32 	%r466, %r177, %r465;
	atom.shared.add.u32 	%r467, [%r466], 1;
	shr.u32 	%r468, %r860, %r879;
	and.b32  	%r896, %r468, %r174;
	@%p45 bra 	$L__BB3_122;
	min.u32 	%r469, %r175, 32;
	mov.b32 	%r470, -1;
	shl.b32 	%r471, %r470, %r469;
	not.b32 	%r472, %r471;
	and.b32  	%r473, %r861, %r472;
	shl.b32 	%r474, %r473, %r173;
	or.b32  	%r896, %r474, %r896;
$L__BB3_122:
	shl.b32 	%r475, %r896, 2;
	add.s32 	%r476, %r177, %r475;
	atom.shared.add.u32 	%r477, [%r476], 1;
	shr.u32 	%r478, %r858, %r879;
	and.b32  	%r897, %r478, %r174;
	@%p45 bra 	$L__BB3_124;
	min.u32 	%r479, %r175, 32;
	mov.b32 	%r480, -1;
	shl.b32 	%r481, %r480, %r479;
	not.b32 	%r482, %r481;
	and.b32  	%r483, %r859, %r482;
	shl.b32 	%r484, %r483, %r173;
	or.b32  	%r897, %r484, %r897;
$L__BB3_124:
	shl.b32 	%r485, %r897, 2;
	add.s32 	%r486, %r177, %r485;
	atom.shared.add.u32 	%r487, [%r486], 1;
	shr.u32 	%r488, %r856, %r879;
	and.b32  	%r898, %r488, %r174;
	@%p45 bra 	$L__BB3_126;
	min.u32 	%r489, %r175, 32;
	mov.b32 	%r490, -1;
	shl.b32 	%r491, %r490, %r489;
	not.b32 	%r492, %r491;
	and.b32  	%r493, %r857, %r492;
	shl.b32 	%r494, %r493, %r173;
	or.b32  	%r898, %r494, %r898;
$L__BB3_126:
	shl.b32 	%r495, %r898, 2;
	add.s32 	%r496, %r177, %r495;
	atom.shared.add.u32 	%r497, [%r496], 1;
	shr.u32 	%r498, %r854, %r879;
	and.b32  	%r899, %r498, %r174;
	@%p45 bra 	$L__BB3_128;
	min.u32 	%r499, %r175, 32;
	mov.b32 	%r500, -1;
	shl.b32 	%r501, %r500, %r499;
	not.b32 	%r502, %r501;
	and.b32  	%r503, %r855, %r502;
	shl.b32 	%r504, %r503, %r173;
	or.b32  	%r899, %r504, %r899;
$L__BB3_128:
	shl.b32 	%r505, %r899, 2;
	add.s32 	%r506, %r177, %r505;
	atom.shared.add.u32 	%r507, [%r506], 1;
	shr.u32 	%r508, %r852, %r879;
	and.b32  	%r900, %r508, %r174;
	@%p45 bra 	$L__BB3_130;
	min.u32 	%r509, %r175, 32;
	mov.b32 	%r510, -1;
	shl.b32 	%r511, %r510, %r509;
	not.b32 	%r512, %r511;
	and.b32  	%r513, %r853, %r512;
	shl.b32 	%r514, %r513, %r173;
	or.b32  	%r900, %r514, %r900;
$L__BB3_130:
	shl.b32 	%r515, %r900, 2;
	add.s32 	%r516, %r177, %r515;
	atom.shared.add.u32 	%r517, [%r516], 1;
	shr.u32 	%r518, %r850, %r879;
	and.b32  	%r901, %r518, %r174;
	@%p45 bra 	$L__BB3_132;
	min.u32 	%r519, %r175, 32;
	mov.b32 	%r520, -1;
	shl.b32 	%r521, %r520, %r519;
	not.b32 	%r522, %r521;
	and.b32  	%r523, %r851, %r522;
	shl.b32 	%r524, %r523, %r173;
	or.b32  	%r901, %r524, %r901;
$L__BB3_132:
	shl.b32 	%r525, %r901, 2;
	add.s32 	%r526, %r177, %r525;
	atom.shared.add.u32 	%r527, [%r526], 1;
	shr.u32 	%r528, %r848, %r879;
	and.b32  	%r902, %r528, %r174;
	@%p45 bra 	$L__BB3_134;
	min.u32 	%r529, %r175, 32;
	mov.b32 	%r530, -1;
	shl.b32 	%r531, %r530, %r529;
	not.b32 	%r532, %r531;
	and.b32  	%r533, %r849, %r532;
	shl.b32 	%r534, %r533, %r173;
	or.b32  	%r902, %r534, %r902;
$L__BB3_134:
	shl.b32 	%r535, %r902, 2;
	add.s32 	%r536, %r177, %r535;
	atom.shared.add.u32 	%r537, [%r536], 1;
	shr.u32 	%r538, %r846, %r879;
	and.b32  	%r903, %r538, %r174;
	@%p45 bra 	$L__BB3_136;
	min.u32 	%r539, %r175, 32;
	mov.b32 	%r540, -1;
	shl.b32 	%r541, %r540, %r539;
	not.b32 	%r542, %r541;
	and.b32  	%r543, %r847, %r542;
	shl.b32 	%r544, %r543, %r173;
	or.b32  	%r903, %r544, %r903;
$L__BB3_136:
	shl.b32 	%r545, %r903, 2;
	add.s32 	%r546, %r177, %r545;
	atom.shared.add.u32 	%r547, [%r546], 1;
$L__BB3_137:
	add.s32 	%r879, %r879, 8;
	add.s32 	%r878, %r878, 1;
	setp.lt.s32 	%p77, %r879, %r306;
	@%p77 bra 	$L__BB3_68;
$L__BB3_138:
	add.s32 	%r815, %r815, %r3;
	setp.lt.u32 	%p78, %r815, %r39;
	@%p78 bra 	$L__BB3_32;
$L__BB3_139:
	bar.sync 	0;
	@%p1 bra 	$L__BB3_221;
	setp.lt.u32 	%p79, %r4, 7;
	mov.b32 	%r906, 0;
	@%p79 bra 	$L__BB3_159;
	mov.b32 	%r904, 0;
$L__BB3_142:
	.pragma "nounroll";
	shl.b32 	%r702, %r904, 10;
	add.s32 	%r254, %r11, %r702;
	ld.shared.u32 	%r255, [%r254];
	setp.eq.s32 	%p80, %r255, 0;
	@%p80 bra 	$L__BB3_144;
	shl.b32 	%r703, %r904, 8;
	add.s32 	%r704, %r703, %r1;
	mul.wide.u32 	%rd12, %r704, 4;
	add.s64 	%rd13, %rd2, %rd12;
	atom.global.add.u32 	%r705, [%rd13], %r255;
$L__BB3_144:
	ld.shared.u32 	%r256, [%r254+1024];
	setp.eq.s32 	%p81, %r256, 0;
	@%p81 bra 	$L__BB3_146;
	shl.b32 	%r706, %r904, 8;
	add.s32 	%r707, %r706, %r1;
	add.s32 	%r708, %r707, 256;
	mul.wide.u32 	%rd14, %r708, 4;
	add.s64 	%rd15, %rd2, %rd14;
	atom.global.add.u32 	%r709, [%rd15], %r256;
$L__BB3_146:
	ld.shared.u32 	%r257, [%r254+2048];
	setp.eq.s32 	%p82, %r257, 0;
	@%p82 bra 	$L__BB3_148;
	shl.b32 	%r710, %r904, 8;
	add.s32 	%r711, %r710, %r1;
	add.s32 	%r712, %r711, 512;
	mul.wide.u32 	%rd16, %r712, 4;
	add.s64 	%rd17, %rd2, %rd16;
	atom.global.add.u32 	%r713, [%rd17], %r257;
$L__BB3_148:
	ld.shared.u32 	%r258, [%r254+3072];
	setp.eq.s32 	%p83, %r258, 0;
	@%p83 bra 	$L__BB3_150;
	shl.b32 	%r714, %r904, 8;
	add.s32 	%r715, %r714, %r1;
	add.s32 	%r716, %r715, 768;
	mul.wide.u32 	%rd18, %r716, 4;
	add.s64 	%rd19, %rd2, %rd18;
	atom.global.add.u32 	%r717, [%rd19], %r258;
$L__BB3_150:
	ld.shared.u32 	%r259, [%r254+4096];
	setp.eq.s32 	%p84, %r259, 0;
	@%p84 bra 	$L__BB3_152;
	shl.b32 	%r718, %r904, 8;
	add.s32 	%r719, %r718, %r1;
	add.s32 	%r720, %r719, 1024;
	mul.wide.u32 	%rd20, %r720, 4;
	add.s64 	%rd21, %rd2, %rd20;
	atom.global.add.u32 	%r721, [%rd21], %r259;
$L__BB3_152:
	ld.shared.u32 	%r260, [%r254+5120];
	setp.eq.s32 	%p85, %r260, 0;
	@%p85 bra 	$L__BB3_154;
	shl.b32 	%r722, %r904, 8;
	add.s32 	%r723, %r722, %r1;
	add.s32 	%r724, %r723, 1280;
	mul.wide.u32 	%rd22, %r724, 4;
	add.s64 	%rd23, %rd2, %rd22;
	atom.global.add.u32 	%r725, [%rd23], %r260;
$L__BB3_154:
	ld.shared.u32 	%r261, [%r254+6144];
	setp.eq.s32 	%p86, %r261, 0;
	@%p86 bra 	$L__BB3_156;
	shl.b32 	%r726, %r904, 8;
	add.s32 	%r727, %r726, %r1;
	add.s32 	%r728, %r727, 1536;
	mul.wide.u32 	%rd24, %r728, 4;
	add.s64 	%rd25, %rd2, %rd24;
	atom.global.add.u32 	%r729, [%rd25], %r261;
$L__BB3_156:
	ld.shared.u32 	%r262, [%r254+7168];
	setp.eq.s32 	%p87, %r262, 0;
	@%p87 bra 	$L__BB3_158;
	shl.b32 	%r730, %r904, 8;
	add.s32 	%r731, %r730, %r1;
	add.s32 	%r732, %r731, 1792;
	mul.wide.u32 	%rd26, %r732, 4;
	add.s64 	%rd27, %rd2, %rd26;
	atom.global.add.u32 	%r733, [%rd27], %r262;
$L__BB3_158:
	add.s32 	%r904, %r904, 8;
	setp.ne.s32 	%p88, %r904, %r14;
	mov.u32 	%r906, %r14;
	@%p88 bra 	$L__BB3_142;
$L__BB3_159:
	setp.eq.s32 	%p89, %r7, 0;
	@%p89 bra 	$L__BB3_180;
	setp.lt.u32 	%p90, %r8, 3;
	@%p90 bra 	$L__BB3_170;
	shl.b32 	%r734, %r906, 10;
	add.s32 	%r265, %r11, %r734;
	ld.shared.u32 	%r266, [%r265];
	setp.eq.s32 	%p91, %r266, 0;
	@%p91 bra 	$L__BB3_163;
	shl.b32 	%r735, %r906, 8;
	add.s32 	%r736, %r735, %r1;
	mul.wide.u32 	%rd28, %r736, 4;
	add.s64 	%rd29, %rd2, %rd28;
	atom.global.add.u32 	%r737, [%rd29], %r266;
$L__BB3_163:
	ld.shared.u32 	%r267, [%r265+1024];
	setp.eq.s32 	%p92, %r267, 0;
	@%p92 bra 	$L__BB3_165;
	shl.b32 	%r738, %r906, 8;
	add.s32 	%r739, %r738, %r1;
	add.s32 	%r740, %r739, 256;
	mul.wide.u32 	%rd30, %r740, 4;
	add.s64 	%rd31, %rd2, %rd30;
	atom.global.add.u32 	%r741, [%rd31], %r267;
$L__BB3_165:
	ld.shared.u32 	%r268, [%r265+2048];
	setp.eq.s32 	%p93, %r268, 0;
	@%p93 bra 	$L__BB3_167;
	shl.b32 	%r742, %r906, 8;
	add.s32 	%r743, %r742, %r1;
	add.s32 	%r744, %r743, 512;
	mul.wide.u32 	%rd32, %r744, 4;
	add.s64 	%rd33, %rd2, %rd32;
	atom.global.add.u32 	%r745, [%rd33], %r268;
$L__BB3_167:
	ld.shared.u32 	%r269, [%r265+3072];
	setp.eq.s32 	%p94, %r269, 0;
	@%p94 bra 	$L__BB3_169;
	shl.b32 	%r746, %r906, 8;
	add.s32 	%r747, %r746, %r1;
	add.s32 	%r748, %r747, 768;
	mul.wide.u32 	%rd34, %r748, 4;
	add.s64 	%rd35, %rd2, %rd34;
	atom.global.add.u32 	%r749, [%rd35], %r269;
$L__BB3_169:
	add.s32 	%r906, %r906, 4;
$L__BB3_170:
	setp.eq.s32 	%p95, %r9, 0;
	@%p95 bra 	$L__BB3_180;
	setp.eq.s32 	%p96, %r10, 0;
	@%p96 bra 	$L__BB3_177;
	shl.b32 	%r750, %r906, 10;
	add.s32 	%r272, %r11, %r750;
	ld.shared.u32 	%r273, [%r272];
	setp.eq.s32 	%p97, %r273, 0;
	@%p97 bra 	$L__BB3_174;
	shl.b32 	%r751, %r906, 8;
	add.s32 	%r752, %r751, %r1;
	mul.wide.u32 	%rd36, %r752, 4;
	add.s64 	%rd37, %rd2, %rd36;
	atom.global.add.u32 	%r753, [%rd37], %r273;
$L__BB3_174:
	ld.shared.u32 	%r274, [%r272+1024];
	setp.eq.s32 	%p98, %r274, 0;
	@%p98 bra 	$L__BB3_176;
	shl.b32 	%r754, %r906, 8;
	add.s32 	%r755, %r754, %r1;
	add.s32 	%r756, %r755, 256;
	mul.wide.u32 	%rd38, %r756, 4;
	add.s64 	%rd39, %rd2, %rd38;
	atom.global.add.u32 	%r757, [%rd39], %r274;
$L__BB3_176:
	add.s32 	%r906, %r906, 2;
$L__BB3_177:
	setp.eq.s32 	%p99, %r15, 0;
	@%p99 bra 	$L__BB3_180;
	shl.b32 	%r758, %r906, 10;
	add.s32 	%r759, %r11, %r758;
	ld.shared.u32 	%r277, [%r759];
	setp.eq.s32 	%p100, %r277, 0;
	@%p100 bra 	$L__BB3_180;
	shl.b32 	%r760, %r906, 8;
	add.s32 	%r761, %r760, %r1;
	mul.wide.u32 	%rd40, %r761, 4;
	add.s64 	%rd41, %rd2, %rd40;
	atom.global.add.u32 	%r762, [%rd41], %r277;
$L__BB3_180:
	setp.gt.u32 	%p101, %r1, 127;
	@%p101 bra 	$L__BB3_221;
	setp.lt.u32 	%p102, %r4, 7;
	mov.b32 	%r910, 0;
	@%p102 bra 	$L__BB3_200;
	mov.b32 	%r908, 0;
$L__BB3_183:
	.pragma "nounroll";
	shl.b32 	%r765, %r908, 10;
	add.s32 	%r279, %r11, %r765;
	ld.shared.u32 	%r280, [%r279+512];
	setp.eq.s32 	%p103, %r280, 0;
	shl.b32 	%r766, %r908, 8;
	add.s32 	%r767, %r766, %r1;
	mul.wide.u32 	%rd42, %r767, 4;
	add.s64 	%rd4, %rd2, %rd42;
	@%p103 bra 	$L__BB3_185;
	atom.global.add.u32 	%r768, [%rd4+512], %r280;
$L__BB3_185:
	ld.shared.u32 	%r281, [%r279+1536];
	setp.eq.s32 	%p104, %r281, 0;
	@%p104 bra 	$L__BB3_187;
	atom.global.add.u32 	%r769, [%rd4+1536], %r281;
$L__BB3_187:
	ld.shared.u32 	%r282, [%r279+2560];
	setp.eq.s32 	%p105, %r282, 0;
	@%p105 bra 	$L__BB3_189;
	atom.global.add.u32 	%r770, [%rd4+2560], %r282;
$L__BB3_189:
	ld.shared.u32 	%r283, [%r279+3584];
	setp.eq.s32 	%p106, %r283, 0;
	@%p106 bra 	$L__BB3_191;
	atom.global.add.u32 	%r771, [%rd4+3584], %r283;
$L__BB3_191:
	ld.shared.u32 	%r284, [%r279+4608];
	setp.eq.s32 	%p107, %r284, 0;
	@%p107 bra 	$L__BB3_193;
	atom.global.add.u32 	%r772, [%rd4+4608], %r284;
$L__BB3_193:
	ld.shared.u32 	%r285, [%r279+5632];
	setp.eq.s32 	%p108, %r285, 0;
	@%p108 bra 	$L__BB3_195;
	atom.global.add.u32 	%r773, [%rd4+5632], %r285;
$L__BB3_195:
	ld.shared.u32 	%r286, [%r279+6656];
	setp.eq.s32 	%p109, %r286, 0;
	@%p109 bra 	$L__BB3_197;
	atom.global.add.u32 	%r774, [%rd4+6656], %r286;
$L__BB3_197:
	ld.shared.u32 	%r287, [%r279+7680];
	setp.eq.s32 	%p110, %r287, 0;
	@%p110 bra 	$L__BB3_199;
	atom.global.add.u32 	%r775, [%rd4+7680], %r287;
$L__BB3_199:
	add.s32 	%r908, %r908, 8;
	setp.ne.s32 	%p111, %r908, %r14;
	mov.u32 	%r910, %r14;
	@%p111 bra 	$L__BB3_183;
$L__BB3_200:
	setp.eq.s32 	%p112, %r7, 0;
	@%p112 bra 	$L__BB3_221;
	setp.lt.u32 	%p113, %r8, 3;
	@%p113 bra 	$L__BB3_211;
	shl.b32 	%r776, %r910, 10;
	add.s32 	%r290, %r11, %r776;
	ld.shared.u32 	%r291, [%r290+512];
	setp.eq.s32 	%p114, %r291, 0;
	@%p114 bra 	$L__BB3_204;
	shl.b32 	%r777, %r910, 8;
	add.s32 	%r778, %r777, %r1;
	mul.wide.u32 	%rd43, %r778, 4;
	add.s64 	%rd44, %rd2, %rd43;
	atom.global.add.u32 	%r779, [%rd44+512], %r291;
$L__BB3_204:
	ld.shared.u32 	%r292, [%r290+1536];
	setp.eq.s32 	%p115, %r292, 0;
	@%p115 bra 	$L__BB3_206;
	shl.b32 	%r780, %r910, 8;
	add.s32 	%r781, %r780, %r1;
	add.s32 	%r782, %r781, 256;
	mul.wide.u32 	%rd45, %r782, 4;
	add.s64 	%rd46, %rd2, %rd45;
	atom.global.add.u32 	%r783, [%rd46+512], %r292;
$L__BB3_206:
	ld.shared.u32 	%r293, [%r290+2560];
	setp.eq.s32 	%p116, %r293, 0;
	@%p116 bra 	$L__BB3_208;
	shl.b32 	%r784, %r910, 8;
	add.s32 	%r785, %r784, %r1;
	add.s32 	%r786, %r785, 512;
	mul.wide.u32 	%rd47, %r786, 4;
	add.s64 	%rd48, %rd2, %rd47;
	atom.global.add.u32 	%r787, [%rd48+512], %r293;
$L__BB3_208:
	ld.shared.u32 	%r294, [%r290+3584];
	setp.eq.s32 	%p117, %r294, 0;
	@%p117 bra 	$L__BB3_210;
	shl.b32 	%r788, %r910, 8;
	add.s32 	%r789, %r788, %r1;
	add.s32 	%r790, %r789, 768;
	mul.wide.u32 	%rd49, %r790, 4;
	add.s64 	%rd50, %rd2, %rd49;
	atom.global.add.u32 	%r791, [%rd50+512], %r294;
$L__BB3_210:
	add.s32 	%r910, %r910, 4;
$L__BB3_211:
	setp.eq.s32 	%p118, %r9, 0;
	@%p118 bra 	$L__BB3_221;
	setp.eq.s32 	%p119, %r10, 0;
	@%p119 bra 	$L__BB3_218;
	shl.b32 	%r792, %r910, 10;
	add.s32 	%r297, %r11, %r792;
	ld.shared.u32 	%r298, [%r297+512];
	setp.eq.s32 	%p120, %r298, 0;
	@%p120 bra 	$L__BB3_215;
	shl.b32 	%r793, %r910, 8;
	add.s32 	%r794, %r793, %r1;
	mul.wide.u32 	%rd51, %r794, 4;
	add.s64 	%rd52, %rd2, %rd51;
	atom.global.add.u32 	%r795, [%rd52+512], %r298;
$L__BB3_215:
	ld.shared.u32 	%r299, [%r297+1536];
	setp.eq.s32 	%p121, %r299, 0;
	@%p121 bra 	$L__BB3_217;
	shl.b32 	%r796, %r910, 8;
	add.s32 	%r797, %r796, %r1;
	add.s32 	%r798, %r797, 256;
	mul.wide.u32 	%rd53, %r798, 4;
	add.s64 	%rd54, %rd2, %rd53;
	atom.global.add.u32 	%r799, [%rd54+512], %r299;
$L__BB3_217:
	add.s32 	%r910, %r910, 2;
$L__BB3_218:
	setp.eq.s32 	%p122, %r15, 0;
	@%p122 bra 	$L__BB3_221;
	shl.b32 	%r800, %r910, 10;
	add.s32 	%r801, %r11, %r800;
	ld.shared.u32 	%r302, [%r801+512];
	setp.eq.s32 	%p123, %r302, 0;
	@%p123 bra 	$L__BB3_221;
	shl.b32 	%r802, %r910, 8;
	add.s32 	%r803, %r802, %r1;
	mul.wide.u32 	%rd55, %r803, 4;
	add.s64 	%rd56, %rd2, %rd55;
	atom.global.add.u32 	%r804, [%rd56+512], %r302;
$L__BB3_221:
	bar.sync 	0;
	add.s32 	%r805, %r805, 1;
	setp.ne.s32 	%p124, %r805, %r18;
	@%p124 bra 	$L__BB3_2;
$L__BB3_222:
	ret;

}
	// .globl	_ZN3cub18CUB_300001_SM_10006detail10radix_sort33DeviceRadixSortExclusiveSumKernelINS1_5radix10policy_hubI6edge_tNS0_8NullTypeEjE10Policy1000EjEEvPT0_
.visible .entry _ZN3cub18CUB_300001_SM_10006detail10radix_sort33DeviceRadixSortExclusiveSumKernelINS1_5radix10policy_hubI6edge_tNS0_8NullTypeEjE10Policy1000EjEEvPT0_(
	.param .u64 .ptr .align 1 _ZN3cub18CUB_300001_SM_10006detail10radix_sort33DeviceRadixSortExclusiveSumKernelINS1_5radix10policy_hubI6edge_tNS0_8NullTypeEjE10Policy1000EjEEvPT0__param_0
)
{
	.reg .pred 	%p<4>;
	.reg .b32 	%r<77>;
	.reg .b64 	%rd<5>;
	// demoted variable
	.shared .align 16 .b8 _ZZN3cub18CUB_300001_SM_10006detail10radix_sort33DeviceRadixSortExclusiveSumKernelINS1_5radix10policy_hubI6edge_tNS0_8NullTypeEjE10Policy1000EjEEvPT0_E12temp_storage[1184];
	ld.param.u64 	%rd2, [_ZN3cub18CUB_300001_SM_10006detail10radix_sort33DeviceRadixSortExclusiveSumKernelINS1_5radix10policy_hubI6edge_tNS0_8NullTypeEjE10Policy1000EjEEvPT0__param_0];
	cvta.to.global.u64 	%rd3, %rd2;
	mov.u32 	%r6, %ctaid.x;
	shl.b32 	%r7, %r6, 8;
	mov.u32 	%r1, %tid.x;
	setp.gt.u32 	%p1, %r1, 255;
	add.s32 	%r8, %r7, %r1;
	mul.wide.s32 	%rd4, %r8, 4;
	add.s64 	%rd1, %rd3, %rd4;
	@%p1 bra 	$L__BB4_2;
	ld.global.u32 	%r76, [%rd1];
$L__BB4_2:
	shr.u32 	%r9, %r1, 3;
	add.s32 	%r10, %r9, %r1;
	shl.b32 	%r11, %r10, 2;
	mov.u32 	%r12, _ZZN3cub18CUB_300001_SM_10006detail10radix_sort33DeviceRadixSortExclusiveSumKernelINS1_5radix10policy_hubI6edge_tNS0_8NullTypeEjE10Policy1000EjEEvPT0_E12temp_storage;
	add.s32 	%r13, %r12, %r11;
	add.s32 	%r4, %r13, 16;
	st.shared.u32 	[%r13+16], %r76;
	bar.sync 	0;
	setp.gt.u32 	%p2, %r1, 31;
	@%p2 bra 	$L__BB4_4;
	mad.lo.s32 	%r45, %r1, 36, %r12;
	ld.shared.u32 	%r46, [%r45+16];
	ld.shared.u32 	%r47, [%r45+20];
	ld.shared.u32 	%r48, [%r45+24];
	ld.shared.u32 	%r49, [%r45+28];
	ld.shared.u32 	%r50, [%r45+32];
	ld.shared.u32 	%r51, [%r45+36];
	ld.shared.u32 	%r52, [%r45+40];
	ld.shared.u32 	%r53, [%r45+44];
	add.s32 	%r54, %r47, %r46;
	add.s32 	%r55, %r54, %r48;
	add.s32 	%r56, %r55, %r49;
	add.s32 	%r57, %r56, %r50;
	add.s32 	%r58, %r57, %r51;
	add.s32 	%r59, %r58, %r52;
	add.s32 	%r18, %r59, %r53;
	mov.b32 	%r16, 1;
	mov.b32 	%r41, 0;
	mov.b32 	%r43, -1;
	// begin inline asm
	{  .reg .u32 r0;  .reg .pred p;  shfl.sync.up.b32 r0|p, %r18, %r16, %r41, %r43;  @p add.u32 r0, r0, %r18;  mov.u32 %r14, r0;}
	// end inline asm
	mov.b32 	%r22, 2;
	// begin inline asm
	{  .reg .u32 r0;  .reg .pred p;  shfl.sync.up.b32 r0|p, %r14, %r22, %r41, %r43;  @p add.u32 r0, r0, %r14;  mov.u32 %r20, r0;}
	// end inline asm
	mov.b32 	%r28, 4;
	// begin inline asm
	{  .reg .u32 r0;  .reg .pred p;  shfl.sync.up.b32 r0|p, %r20, %r28, %r41, %r43;  @p add.u32 r0, r0, %r20;  mov.u32 %r26, r0;}
	// end inline asm
	mov.b32 	%r34, 8;
	// begin inline asm
	{  .reg .u32 r0;  .reg .pred p;  shfl.sync.up.b32 r0|p, %r26, %r34, %r41, %r43;  @p add.u32 r0, r0, %r26;  mov.u32 %r32, r0;}
	// end inline asm
	mov.b32 	%r40, 16;
	// begin inline asm
	{  .reg .u32 r0;  .reg .pred p;  shfl.sync.up.b32 r0|p, %r32, %r40, %r41, %r43;  @p add.u32 r0, r0, %r32;  mov.u32 %r38, r0;}
	// end inline asm
	sub.s32 	%r60, %r38, %r18;
	ld.shared.u32 	%r61, [%r45+16];
	ld.shared.u32 	%r62, [%r45+20];
	ld.shared.u32 	%r63, [%r45+24];
	ld.shared.u32 	%r64, [%r45+28];
	ld.shared.u32 	%r65, [%r45+32];
	ld.shared.u32 	%r66, [%r45+36];
	ld.shared.u32 	%r67, [%r45+40];
	add.s32 	%r68, %r61, %r60;
	add.s32 	%r69, %r62, %r68;
	add.s32 	%r70, %r63, %r69;
	add.s32 	%r71, %r64, %r70;
	add.s32 	%r72, %r65, %r71;
	add.s32 	%r73, %r66, %r72;
	add.s32 	%r74, %r67, %r73;
	st.shared.u32 	[%r45+16], %r60;
	st.shared.u32 	[%r45+20], %r68;
	st.shared.u32 	[%r45+24], %r69;
	st.shared.u32 	[%r45+28], %r70;
	st.shared.u32 	[%r45+32], %r71;
	st.shared.u32 	[%r45+36], %r72;
	st.shared.u32 	[%r45+40], %r73;
	st.shared.u32 	[%r45+44], %r74;
$L__BB4_4:
	setp.gt.u32 	%p3, %r1, 255;
	bar.sync 	0;
	@%p3 bra 	$L__BB4_6;
	ld.shared.u32 	%r75, [%r4];
	st.global.u32 	[%rd1], %r75;
$L__BB4_6:
	ret;

}
	// .globl	_ZN3cub18CUB_300001_SM_10006detail10radix_sort29DeviceRadixSortOnesweepKernelINS1_5radix10policy_hubI6edge_tNS0_8NullTypeEjE10Policy1000ELNS0_9SortOrderE0ES6_S7_jii17edge_decomposer_tEEvPT5_SD_PT3_PKSE_PT1_PKSI_PT2_PKSM_T4_iiT6_
.visible .entry _ZN3cub18CUB_300001_SM_10006detail10radix_sort29DeviceRadixSortOnesweepKernelINS1_5radix10policy_hubI6edge_tNS0_8NullTypeEjE10Policy1000ELNS0_9SortOrderE0ES6_S7_jii17edge_decomposer_tEEvPT5_SD_PT3_PKSE_PT1_PKSI_PT2_PKSM_T4_iiT6_(
	.param .u64 .ptr .align 1 _ZN3cub18CUB_300001_SM_10006detail10radix_sort29DeviceRadixSortOnesweepKernelINS1_5radix10policy_hubI6edge_tNS0_8NullTypeEjE10Policy1000ELNS0_9SortOrderE0ES6_S7_jii17edge_decomposer_tEEvPT5_SD_PT3_PKSE_PT1_PKSI_PT2_PKSM_T4_iiT6__param_0,
	.param .u64 .ptr .align 1 _ZN3cub18CUB_300001_SM_10006detail10radix_sort29DeviceRadixSortOnesweepKernelINS1_5radix10policy_hubI6edge_tNS0_8NullTypeEjE10Policy1000ELNS0_9SortOrderE0ES6_S7_jii17edge_decomposer_tEEvPT5_SD_PT3_PKSE_PT1_PKSI_PT2_PKSM_T4_iiT6__param_1,
	.param .u64 .ptr .align 1 _ZN3cub18CUB_300001_SM_10006detail10radix_sort29DeviceRadixSortOnesweepKernelINS1_5radix10policy_hubI6edge_tNS0_8NullTypeEjE10Policy1000ELNS0_9SortOrderE0ES6_S7_jii17edge_decomposer_tEEvPT5_SD_PT3_PKSE_PT1_PKSI_PT2_PKSM_T4_iiT6__param_2,
	.param .u64 .ptr .align 1 _ZN3cub18CUB_300001_SM_10006detail10radix_sort29DeviceRadixSortOnesweepKernelINS1_5radix10policy_hubI6edge_tNS0_8NullTypeEjE10Policy1000ELNS0_9SortOrderE0ES6_S7_jii17edge_decomposer_tEEvPT5_SD_PT3_PKSE_PT1_PKSI_PT2_PKSM_T4_iiT6__param_3,
	.param .u64 .ptr .align 1 _ZN3cub18CUB_300001_SM_10006detail10radix_sort29DeviceRadixSortOnesweepKernelINS1_5radix10policy_hubI6edge_tNS0_8NullTypeEjE10Policy1000ELNS0_9SortOrderE0ES6_S7_jii17edge_decomposer_tEEvPT5_SD_PT3_PKSE_PT1_PKSI_PT2_PKSM_T4_iiT6__param_4,
	.param .u64 .ptr .align 1 _ZN3cub18CUB_300001_SM_10006detail10radix_sort29DeviceRadixSortOnesweepKernelINS1_5radix10policy_hubI6edge_tNS0_8NullTypeEjE10Policy1000ELNS0_9SortOrderE0ES6_S7_jii17edge_decomposer_tEEvPT5_SD_PT3_PKSE_PT1_PKSI_PT2_PKSM_T4_iiT6__param_5,
	.param .u64 .ptr .align 1 _ZN3cub18CUB_300001_SM_10006detail10radix_sort29DeviceRadixSortOnesweepKernelINS1_5radix10policy_hubI6edge_tNS0_8NullTypeEjE10Policy1000ELNS0_9SortOrderE0ES6_S7_jii17edge_decomposer_tEEvPT5_SD_PT3_PKSE_PT1_PKSI_PT2_PKSM_T4_iiT6__param_6,
	.param .u64 .ptr .align 1 _ZN3cub18CUB_300001_SM_10006detail10radix_sort29DeviceRadixSortOnesweepKernelINS1_5radix10policy_hubI6edge_tNS0_8NullTypeEjE10Policy1000ELNS0_9SortOrderE0ES6_S7_jii17edge_decomposer_tEEvPT5_SD_PT3_PKSE_PT1_PKSI_PT2_PKSM_T4_iiT6__param_7,
	.param .u32 _ZN3cub18CUB_300001_SM_10006detail10radix_sort29DeviceRadixSortOnesweepKernelINS1_5radix10policy_hubI6edge_tNS0_8NullTypeEjE10Policy1000ELNS0_9SortOrderE0ES6_S7_jii17edge_decomposer_tEEvPT5_SD_PT3_PKSE_PT1_PKSI_PT2_PKSM_T4_iiT6__param_8,
	.param .u32 _ZN3cub18CUB_300001_SM_10006detail10radix_sort29DeviceRadixSortOnesweepKernelINS1_5radix10policy_hubI6edge_tNS0_8NullTypeEjE10Policy1000ELNS0_9SortOrderE0ES6_S7_jii17edge_decomposer_tEEvPT5_SD_PT3_PKSE_PT1_PKSI_PT2_PKSM_T4_iiT6__param_9,
	.param .u32 _ZN3cub18CUB_300001_SM_10006detail10radix_sort29DeviceRadixSortOnesweepKernelINS1_5radix10policy_hubI6edge_tNS0_8NullTypeEjE10Policy1000ELNS0_9SortOrderE0ES6_S7_jii17edge_decomposer_tEEvPT5_SD_PT3_PKSE_PT1_PKSI_PT2_PKSM_T4_iiT6__param_10,
	.param .align 1 .b8 _ZN3cub18CUB_300001_SM_10006detail10radix_sort29DeviceRadixSortOnesweepKernelINS1_5radix10policy_hubI6edge_tNS0_8NullTypeEjE10Policy1000ELNS0_9SortOrderE0ES6_S7_jii17edge_decomposer_tEEvPT5_SD_PT3_PKSE_PT1_PKSI_PT2_PKSM_T4_iiT6__param_11[1]
)
.maxntid 384
{
	.reg .pred 	%p<366>;
	.reg .b32 	%r<2932>;
	.reg .b64 	%rd<109>;
	// demoted variable
	.shared .align 16 .b8 _ZZN3cub18CUB_300001_SM_10006detail10radix_sort29DeviceRadixSortOnesweepKernelINS1_5radix10policy_hubI6edge_tNS0_8NullTypeEjE10Policy1000ELNS0_9SortOrderE0ES6_S7_jii17edge_decomposer_tEEvPT5_SD_PT3_PKSE_PT1_PKSI_PT2_PKSM_T4_iiT6_E1s[47104];
	ld.param.u64 	%rd15, [_ZN3cub18CUB_300001_SM_10006detail10radix_sort29DeviceRadixSortOnesweepKernelINS1_5radix10policy_hubI6edge_tNS0_8NullTypeEjE10Policy1000ELNS0_9SortOrderE0ES6_S7_jii17edge_decomposer_tEEvPT5_SD_PT3_PKSE_PT1_PKSI_PT2_PKSM_T4_iiT6__param_0];
	ld.param.u64 	%rd12, [_ZN3cub18CUB_300001_SM_10006detail10radix_sort29DeviceRadixSortOnesweepKernelINS1_5radix10policy_hubI6edge_tNS0_8NullTypeEjE10Policy1000ELNS0_9SortOrderE0ES6_S7_jii17edge_decomposer_tEEvPT5_SD_PT3_PKSE_PT1_PKSI_PT2_PKSM_T4_iiT6__param_1];
	ld.param.u64 	%rd16, [_ZN3cub18CUB_300001_SM_10006detail10radix_sort29DeviceRadixSortOnesweepKernelINS1_5radix10policy_hubI6edge_tNS0_8NullTypeEjE10Policy1000ELNS0_9SortOrderE0ES6_S7_jii17edge_decomposer_tEEvPT5_SD_PT3_PKSE_PT1_PKSI_PT2_PKSM_T4_iiT6__param_4];
	ld.param.u64 	%rd17, [_ZN3cub18CUB_300001_SM_10006detail10radix_sort29DeviceRadixSortOnesweepKernelINS1_5radix10policy_hubI6edge_tNS0_8NullTypeEjE10Policy1000ELNS0_9SortOrderE0ES6_S7_jii17edge_decomposer_tEEvPT5_SD_PT3_PKSE_PT1_PKSI_PT2_PKSM_T4_iiT6__param_5];
	ld.param.u32 	%r765, [_ZN3cub18CUB_300001_SM_10006detail10radix_sort29DeviceRadixSortOnesweepKernelINS1_5radix10policy_hubI6edge_tNS0_8NullTypeEjE10Policy1000ELNS0_9SortOrderE0ES6_S7_jii17edge_decomposer_tEEvPT5_SD_PT3_PKSE_PT1_PKSI_PT2_PKSM_T4_iiT6__param_8];
	ld.param.u32 	%r766, [_ZN3cub18CUB_300001_SM_10006detail10radix_sort29DeviceRadixSortOnesweepKernelINS1_5radix10policy_hubI6edge_tNS0_8NullTypeEjE10Policy1000ELNS0_9SortOrderE0ES6_S7_jii17edge_decomposer_tEEvPT5_SD_PT3_PKSE_PT1_PKSI_PT2_PKSM_T4_iiT6__param_9];
	ld.param.u32 	%r2852, [_ZN3cub18CUB_300001_SM_10006detail10radix_sort29DeviceRadixSortOnesweepKernelINS1_5radix10policy_hubI6edge_tNS0_8NullTypeEjE10Policy1000ELNS0_9SortOrderE0ES6_S7_jii17edge_decomposer_tEEvPT5_SD_PT3_PKSE_PT1_PKSI_PT2_PKSM_T4_iiT6__param_10];
	cvta.to.global.u64 	%rd1, %rd16;
	cvta.to.global.u64 	%rd2, %rd15;
	cvta.to.global.u64 	%rd3, %rd17;
	mov.u32 	%r1, %tid.x;
	shr.u32 	%r2, %r1, 5;
	// begin inline asm
	mov.u32 %r768, %laneid;
	// end inline asm
	setp.ne.s32 	%p1, %r1, 0;
	@%p1 bra 	$L__BB5_2;
	cvta.to.global.u64 	%rd18, %rd12;
	atom.global.add.u32 	%r769, [%rd18], 1;
	st.shared.u32 	[_ZZN3cub18CUB_300001_SM_10006detail10radix_sort29DeviceRadixSortOnesweepKernelINS1_5radix10policy_hubI6edge_tNS0_8NullTypeEjE10Policy1000ELNS0_9SortOrderE0ES6_S7_jii17edge_decomposer_tEEvPT5_SD_PT3_PKSE_PT1_PKSI_PT2_PKSM_T4_iiT6_E1s+46080], %r769;
$L__BB5_2:
	bar.sync 	0;
	ld.shared.u32 	%r4, [_ZZN3cub18CUB_300001_SM_10006detail10radix_sort29DeviceRadixSortOnesweepKernelINS1_5radix10policy_hubI6edge_tNS0_8NullTypeEjE10Policy1000ELNS0_9SortOrderE0ES6_S7_jii17edge_decomposer_tEEvPT5_SD_PT3_PKSE_PT1_PKSI_PT2_PKSM_T4_iiT6_E1s+46080];
	mul.lo.s32 	%r5, %r4, 5760;
	add.s32 	%r6, %r5, 5760;
	setp.gt.s32 	%p2, %r6, %r765;
	@%p2 bra 	$L__BB5_4;
	and.b32  	%r770, %r1, 31;
	and.b32  	%r771, %r1, 992;
	mul.lo.s32 	%r772, %r771, 15;
	or.b32  	%r773, %r772, %r770;
	cvt.u64.u32 	%rd19, %r5;
	cvt.u64.u32 	%rd20, %r773;
	add.s64 	%rd21, %rd20, %rd19;
	shl.b64 	%rd22, %rd21, 3;
	add.s64 	%rd23, %rd3, %rd22;
	ld.global.u32 	%r2577, [%rd23];
	ld.global.u32 	%r2576, [%rd23+4];
	ld.global.u32 	%r2575, [%rd23+256];
	ld.global.u32 	%r2574, [%rd23+260];
	ld.global.u32 	%r2573, [%rd23+512];
	ld.global.u32 	%r2572, [%rd23+516];
	ld.global.u32 	%r2571, [%rd23+768];
	ld.global.u32 	%r2570, [%rd23+772];
	ld.global.u32 	%r2569, [%rd23+1024];
	ld.global.u32 	%r2568, [%rd23+1028];
	ld.global.u32 	%r2567, [%rd23+1280];
	ld.global.u32 	%r2566, [%rd23+1284];
	ld.global.u32 	%r2565, [%rd23+1536];
	ld.global.u32 	%r2564, [%rd23+1540];
	ld.global.u32 	%r2563, [%rd23+1792];
	ld.global.u32 	%r2578, [%rd23+1796];
	ld.global.u32 	%r2579, [%rd23+2048];
	ld.global.u32 	%r2580, [%rd23+2052];
	ld.global.u32 	%r2581, [%rd23+2304];
	ld.global.u32 	%r2582, [%rd23+2308];
	ld.global.u32 	%r2583, [%rd23+2560];
	ld.global.u32 	%r2584, [%rd23+2564];
	ld.global.u32 	%r2585, [%rd23+2816];
	ld.global.u32 	%r2586, [%rd23+2820];
	ld.global.u32 	%r2587, [%rd23+3072];
	ld.global.u32 	%r2588, [%rd23+3076];
	ld.global.u32 	%r2589, [%rd23+3328];
	ld.global.u32 	%r2590, [%rd23+3332];
	ld.global.u32 	%r2591, [%rd23+3584];
	ld.global.u32 	%r2592, [%rd23+3588];
	bra.uni 	$L__BB5_34;
$L__BB5_4:
	cvt.u64.u32 	%rd24, %r5;
	sub.s32 	%r37, %r765, %r5;
	and.b32  	%r775, %r1, 31;
	and.b32  	%r776, %r1, 992;
	mul.lo.s32 	%r777, %r776, 15;
	or.b32  	%r38, %r777, %r775;
	setp.ge.s32 	%p3, %r38, %r37;
	cvt.u64.u32 	%rd25, %r38;
	add.s64 	%rd26, %rd25, %rd24;
	shl.b64 	%rd27, %rd26, 3;
	add.s64 	%rd4, %rd3, %rd27;
	mov.b32 	%r2576, -1;
	mov.u32 	%r2577, %r2576;
	@%p3 bra 	$L__BB5_6;
	ld.global.u32 	%r2577, [%rd4];
	ld.global.u32 	%r2576, [%rd4+4];
$L__BB5_6:
	add.s32 	%r779, %r38, 32;
	setp.ge.s32 	%p4, %r779, %r37;
	mov.b32 	%r2574, -1;
	mov.u32 	%r2575, %r2574;
	@%p4 bra 	$L__BB5_8;
	ld.global.u32 	%r2575, [%rd4+256];
	ld.global.u32 	%r2574, [%rd4+260];
$L__BB5_8:
	add.s32 	%r781, %r38, 64;
	setp.ge.s32 	%p5, %r781, %r37;
	mov.b32 	%r2572, -1;
	mov.u32 	%r2573, %r2572;
	@%p5 bra 	$L__BB5_10;
	ld.global.u32 	%r2573, [%rd4+512];
	ld.global.u32 	%r2572, [%rd4+516];
$L__BB5_10:
	add.s32 	%r783, %r38, 96;
	setp.ge.s32 	%p6, %r783, %r37;
	mov.b32 	%r2570, -1;
	mov.u32 	%r2571, %r2570;
	@%p6 bra 	$L__BB5_12;
	ld.global.u32 	%r2571, [%rd4+768];
	ld.global.u32 	%r2570, [%rd4+772];
$L__BB5_12:
	add.s32 	%r785, %r38, 128;
	setp.ge.s32 	%p7, %r785, %r37;
	mov.b32 	%r2568, -1;
	mov.u32 	%r2569, %r2568;
	@%p7 bra 	$L__BB5_14;
	ld.global.u32 	%r2569, [%rd4+1024];
	ld.global.u32 	%r2568, [%rd4+1028];
$L__BB5_14:
	add.s32 	%r787, %r38, 160;
	setp.ge.s32 	%p8, %r787, %r37;
	mov.b32 	%r2566, -1;
	mov.u32 	%r2567, %r2566;
	@%p8 bra 	$L__BB5_16;
	ld.global.u32 	%r2567, [%rd4+1280];
	ld.global.u32 	%r2566, [%rd4+1284];
$L__BB5_16:
	add.s32 	%r789, %r38, 192;
	setp.ge.s32 	%p9, %r789, %r37;
	mov.b32 	%r2564, -1;
	mov.u32 	%r2565, %r2564;
	@%p9 bra 	$L__BB5_18;
	ld.global.u32 	%r2565, [%rd4+1536];
	ld.global.u32 	%r2564, [%rd4+1540];
$L__BB5_18:
	add.s32 	%r791, %r38, 224;
	setp.ge.s32 	%p10, %r791, %r37;
	mov.b32 	%r2563, -1;
	mov.u32 	%r2578, %r2563;
	@%p10 bra 	$L__BB5_20;
	ld.global.u32 	%r2563, [%rd4+1792];
	ld.global.u32 	%r2578, [%rd4+1796];
$L__BB5_20:
	add.s32 	%r793, %r38, 256;
	setp.ge.s32 	%p11, %r793, %r37;
	mov.b32 	%r2579, -1;
	mov.u32 	%r2580, %r2579;
	@%p11 bra 	$L__BB5_22;
	ld.global.u32 	%r2579, [%rd4+2048];
	ld.global.u32 	%r2580, [%rd4+2052];
$L__BB5_22:
	add.s32 	%r795, %r38, 288;
	setp.ge.s32 	%p12, %r795, %r37;
	mov.b32 	%r2581, -1;
	mov.u32 	%r2582, %r2581;
	@%p12 bra 	$L__BB5_24;
	ld.global.u32 	%r2581, [%rd4+2304];
	ld.global.u32 	%r2582, [%rd4+2308];
$L__BB5_24:
	add.s32 	%r797, %r38, 320;
	setp.ge.s32 	%p13, %r797, %r37;
	mov.b32 	%r2583, -1;
	mov.u32 	%r2584, %r2583;
	@%p13 bra 	$L__BB5_26;
	ld.global.u32 	%r2583, [%rd4+2560];
	ld.global.u32 	%r2584, [%rd4+2564];
$L__BB5_26:
	add.s32 	%r799, %r38, 352;
	setp.ge.s32 	%p14, %r799, %r37;
	mov.b32 	%r2585, -1;
	mov.u32 	%r2586, %r2585;
	@%p14 bra 	$L__BB5_28;
	ld.global.u32 	%r2585, [%rd4+2816];
	ld.global.u32 	%r2586, [%rd4+2820];
$L__BB5_28:
	add.s32 	%r801, %r38, 384;
	setp.ge.s32 	%p15, %r801, %r37;
	mov.b32 	%r2587, -1;
	mov.u32 	%r2588, %r2587;
	@%p15 bra 	$L__BB5_30;
	ld.global.u32 	%r2587, [%rd4+3072];
	ld.global.u32 	%r2588, [%rd4+3076];
$L__BB5_30:
	add.s32 	%r803, %r38, 416;
	setp.ge.s32 	%p16, %r803, %r37;
	mov.b32 	%r2589, -1;
	mov.u32 	%r2590, %r2589;
	@%p16 bra 	$L__BB5_32;
	ld.global.u32 	%r2589, [%rd4+3328];
	ld.global.u32 	%r2590, [%rd4+3332];
$L__BB5_32:
	add.s32 	%r805, %r38, 448;
	setp.ge.s32 	%p17, %r805, %r37;
	mov.b32 	%r2591, -1;
	mov.u32 	%r2592, %r2591;
	@%p17 bra 	$L__BB5_34;
	ld.global.u32 	%r2591, [%rd4+3584];
	ld.global.u32 	%r2592, [%rd4+3588];
$L__BB5_34:
	shl.b32 	%r806, %r2, 10;
	mov.u32 	%r807, _ZZN3cub18CUB_300001_SM_10006detail10radix_sort29DeviceRadixSortOnesweepKernelINS1_5radix10policy_hubI6edge_tNS0_8NullTypeEjE10Policy1000ELNS0_9SortOrderE0ES6_S7_jii17edge_decomposer_tEEvPT5_SD_PT3_PKSE_PT1_PKSI_PT2_PKSM_T4_iiT6_E1s;
	add.s32 	%r127, %r807, %r806;
	setp.gt.s32 	%p18, %r768, 255;
	@%p18 bra 	$L__BB5_47;
	max.s32 	%r808, %r768, 224;
	sub.s32 	%r809, %r808, %r768;
	add.s32 	%r810, %r809, 31;
	shr.u32 	%r811, %r810, 5;
	add.s32 	%r128, %r811, 1;
	and.b32  	%r129, %r128, 15;
	setp.lt.u32 	%p19, %r810, 480;
	mov.u32 	%r2596, %r768;
	@%p19 bra 	$L__BB5_38;
	and.b32  	%r812, %r128, 268435440;
	neg.s32 	%r2594, %r812;
	shl.b32 	%r814, %r768, 2;
	add.s32 	%r815, %r806, %r814;
	add.s32 	%r817, %r815, %r807;
	add.s32 	%r2593, %r817, 1024;
	mov.u32 	%r2596, %r768;
$L__BB5_37:
	.pragma "nounroll";
	mov.b32 	%r818, 0;
	st.shared.u32 	[%r2593+-1024], %r818;
	st.shared.u32 	[%r2593+-896], %r818;
	st.shared.u32 	[%r2593+-768], %r818;
	st.shared.u32 	[%r2593+-640], %r818;
	st.shared.u32 	[%r2593+-512], %r818;
	st.shared.u32 	[%r2593+-384], %r818;
	st.shared.u32 	[%r2593+-256], %r818;
	st.shared.u32 	[%r2593+-128], %r818;
	st.shared.u32 	[%r2593], %r818;
	st.shared.u32 	[%r2593+128], %r818;
	st.shared.u32 	[%r2593+256], %r818;
	st.shared.u32 	[%r2593+384], %r818;
	st.shared.u32 	[%r2593+512], %r818;
	st.shared.u32 	[%r2593+640], %r818;
	st.shared.u32 	[%r2593+768], %r818;
	st.shared.u32 	[%r2593+896], %r818;
	add.s32 	%r2596, %r2596, 512;
	add.s32 	%r2594, %r2594, 16;
	add.s32 	%r2593, %r2593, 2048;
	setp.ne.s32 	%p20, %r2594, 0;
	@%p20 bra 	$L__BB5_37;
$L__BB5_38:
	setp.eq.s32 	%p21, %r129, 0;
	@%p21 bra 	$L__BB5_47;
	and.b32  	%r139, %r128, 7;
	setp.lt.u32 	%p22, %r129, 8;
	@%p22 bra 	$L__BB5_41;
	shl.b32 	%r819, %r2596, 2;
	add.s32 	%r820, %r127, %r819;
	mov.b32 	%r821, 0;
	st.shared.u32 	[%r820], %r821;
	st.shared.u32 	[%r820+128], %r821;
	st.shared.u32 	[%r820+256], %r821;
	st.shared.u32 	[%r820+384], %r821;
	st.shared.u32 	[%r820+512], %r821;
	st.shared.u32 	[%r820+640], %r821;
	st.shared.u32 	[%r820+768], %r821;
	st.shared.u32 	[%r820+896], %r821;
	add.s32 	%r2596, %r2596, 256;
$L__BB5_41:
	setp.eq.s32 	%p23, %r139, 0;
	@%p23 bra 	$L__BB5_47;
	and.b32  	%r142, %r128, 3;
	setp.lt.u32 	%p24, %r139, 4;
	@%p24 bra 	$L__BB5_44;
	shl.b32 	%r822, %r2596, 2;
	add.s32 	%r823, %r127, %r822;
	mov.b32 	%r824, 0;
	st.shared.u32 	[%r823], %r824;
	st.shared.u32 	[%r823+128], %r824;
	st.shared.u32 	[%r823+256], %r824;
	st.shared.u32 	[%r823+384], %r824;
	add.s32 	%r2596, %r2596, 128;
$L__BB5_44:
	setp.eq.s32 	%p25, %r142, 0;
	@%p25 bra 	$L__BB5_47;
	shl.b32 	%r826, %r2596, 2;
	add.s32 	%r827, %r806, %r826;
	add.s32 	%r2600, %r807, %r827;
	neg.s32 	%r2599, %r142;
$L__BB5_46:
	.pragma "nounroll";
	mov.b32 	%r829, 0;
	st.shared.u32 	[%r2600], %r829;
	add.s32 	%r2600, %r2600, 128;
	add.s32 	%r2599, %r2599, 1;
	setp.ne.s32 	%p26, %r2599, 0;
	@%p26 bra 	$L__BB5_46;
$L__BB5_47:
	bar.warp.sync 	-1;
	setp.gt.u32 	%p27, %r766, 31;
	sub.s32 	%r831, 32, %r766;
	min.u32 	%r151, %r2852, %r831;
	mov.b32 	%r832, -1;
	shl.b32 	%r833, %r832, %r151;
	not.b32 	%r152, %r833;
	sub.s32 	%r153, %r2852, %r151;
	add.s32 	%r2855, %r766, -32;
	mov.b32 	%r2602, 0;
	mov.u32 	%r2601, %r2852;
	mov.u32 	%r2603, %r2602;
	mov.u32 	%r2604, %r2855;
	@%p27 bra 	$L__BB5_50;
	setp.eq.s32 	%p28, %r2852, 0;
	mov.b32 	%r2601, 0;
	mov.u32 	%r2602, %r2601;
	mov.u32 	%r2603, %r2601;
	mov.u32 	%r2604, %r2601;
	@%p28 bra 	$L__BB5_50;
	shr.u32 	%r836, %r2576, %r766;
	and.b32  	%r2603, %r836, %r152;
	mov.u32 	%r2601, %r153;
	mov.u32 	%r2602, %r151;
$L__BB5_50:
	setp.gt.u32 	%p29, %r2604, 31;
	@%p29 bra 	$L__BB5_53;
	setp.eq.s32 	%p30, %r2601, 0;
	@%p30 bra 	$L__BB5_53;
	sub.s32 	%r837, 32, %r2604;
	min.u32 	%r838, %r2601, %r837;
	mov.b32 	%r839, -1;
	shl.b32 	%r840, %r839, %r838;
	not.b32 	%r841, %r840;
	shr.u32 	%r842, %r2577, %r2604;
	and.b32  	%r843, %r842, %r841;
	shl.b32 	%r844, %r843, %r2602;
	or.b32  	%r2603, %r844, %r2603;
$L__BB5_53:
	shl.b32 	%r846, %r2603, 2;
	add.s32 	%r847, %r127, %r846;
	atom.shared.add.u32 	%r848, [%r847], 1;
	mov.b32 	%r2607, 0;
	mov.u32 	%r2606, %r2852;
	mov.u32 	%r2608, %r2607;
	mov.u32 	%r2609, %r2855;
	@%p27 bra 	$L__BB5_56;
	setp.eq.s32 	%p32, %r2852, 0;
	mov.b32 	%r2606, 0;
	mov.u32 	%r2607, %r2606;
	mov.u32 	%r2608, %r2606;
	mov.u32 	%r2609, %r2606;
	@%p32 bra 	$L__BB5_56;
	shr.u32 	%r851, %r2574, %r766;
	and.b32  	%r2608, %r851, %r152;
	mov.u32 	%r2606, %r153;
	mov.u32 	%r2607, %r151;
$L__BB5_56:
	setp.gt.u32 	%p33, %r2609, 31;
	@%p33 bra 	$L__BB5_59;
	setp.eq.s32 	%p34, %r2606, 0;
	@%p34 bra 	$L__BB5_59;
	sub.s32 	%r852, 32, %r2609;
	min.u32 	%r853, %r2606, %r852;
	mov.b32 	%r854, -1;
	shl.b32 	%r855, %r854, %r853;
	not.b32 	%r856, %r855;
	shr.u32 	%r857, %r2575, %r2609;
	and.b32  	%r858, %r857, %r856;
	shl.b32 	%r859, %r858, %r2607;
	or.b32  	%r2608, %r859, %r2608;
$L__BB5_59:
	shl.b32 	%r861, %r2608, 2;
	add.s32 	%r862, %r127, %r861;
	atom.shared.add.u32 	%r863, [%r862], 1;
	mov.b32 	%r2612, 0;
	mov.u32 	%r2611, %r2852;
	mov.u32 	%r2613, %r2612;
	mov.u32 	%r2614, %r2855;
	@%p27 bra 	$L__BB5_62;
	setp.eq.s32 	%p36, %r2852, 0;
	mov.b32 	%r2611, 0;
	mov.u32 	%r2612, %r2611;
	mov.u32 	%r2613, %r2611;
	mov.u32 	%r2614, %r2611;
	@%p36 bra 	$L__BB5_62;
	shr.u32 	%r866, %r2572, %r766;
	and.b32  	%r2613, %r866, %r152;
	mov.u32 	%r2611, %r153;
	mov.u32 	%r2612, %r151;
$L__BB5_62:
	setp.gt.u32 	%p37, %r2614, 31;
	@%p37 bra 	$L__BB5_65;
	setp.eq.s32 	%p38, %r2611, 0;
	@%p38 bra 	$L__BB5_65;
	sub.s32 	%r867, 32, %r2614;
	min.u32 	%r868, %r2611, %r867;
	mov.b32 	%r869, -1;
	shl.b32 	%r870, %r869, %r868;
	not.b32 	%r871, %r870;
	shr.u32 	%r872, %r2573, %r2614;
	and.b32  	%r873, %r872, %r871;
	shl.b32 	%r874, %r873, %r2612;
	or.b32  	%r2613, %r874, %r2613;
$L__BB5_65:
	shl.b32 	%r876, %r2613, 2;
	add.s32 	%r877, %r127, %r876;
	atom.shared.add.u32 	%r878, [%r877], 1;
	mov.b32 	%r2617, 0;
	mov.u32 	%r2616, %r2852;
	mov.u32 	%r2618, %r2617;
	mov.u32 	%r2619, %r2855;
	@%p27 bra 	$L__BB5_68;
	setp.eq.s32 	%p40, %r2852, 0;
	mov.b32 	%r2616, 0;
	mov.u32 	%r2617, %r2616;
	mov.u32 	%r2618, %r2616;
	mov.u32 	%r2619, %r2616;
	@%p40 bra 	$L__BB5_68;
	shr.u32 	%r881, %r2570, %r766;
	and.b32  	%r2618, %r881, %r152;
	mov.u32 	%r2616, %r153;
	mov.u32 	%r2617, %r151;
$L__BB5_68:
	setp.gt.u32 	%p41, %r2619, 31;
	@%p41 bra 	$L__BB5_71;
	setp.eq.s32 	%p42, %r2616, 0;
	@%p42 bra 	$L__BB5_71;
	sub.s32 	%r882, 32, %r2619;
	min.u32 	%r883, %r2616, %r882;
	mov.b32 	%r884, -1;
	shl.b32 	%r885, %r884, %r883;
	not.b32 	%r886, %r885;
	shr.u32 	%r887, %r2571, %r2619;
	and.b32  	%r888, %r887, %r886;
	shl.b32 	%r889, %r888, %r2617;
	or.b32  	%r2618, %r889, %r2618;
$L__BB5_71:
	shl.b32 	%r891, %r2618, 2;
	add.s32 	%r892, %r127, %r891;
	atom.shared.add.u32 	%r893, [%r892], 1;
	mov.b32 	%r2622, 0;
	mov.u32 	%r2621, %r2852;
	mov.u32 	%r2623, %r2622;
	mov.u32 	%r2624, %r2855;
	@%p27 bra 	$L__BB5_74;
	setp.eq.s32 	%p44, %r2852, 0;
	mov.b32 	%r2621, 0;
	mov.u32 	%r2622, %r2621;
	mov.u32 	%r2623, %r2621;
	mov.u32 	%r2624, %r2621;
	@%p44 bra 	$L__BB5_74;
	shr.u32 	%r896, %r2568, %r766;
	and.b32  	%r2623, %r896, %r152;
	mov.u32 	%r2621, %r153;
	mov.u32 	%r2622, %r151;
$L__BB5_74:
	setp.gt.u32 	%p45, %r2624, 31;
	@%p45 bra 	$L__BB5_77;
	setp.eq.s32 	%p46, %r2621, 0;
	@%p46 bra 	$L__BB5_77;
	sub.s32 	%r897, 32, %r2624;
	min.u32 	%r898, %r2621, %r897;
	mov.b32 	%r899, -1;
	shl.b32 	%r900, %r899, %r898;
	not.b32 	%r901, %r900;
	shr.u32 	%r902, %r2569, %r2624;
	and.b32  	%r903, %r902, %r901;
	shl.b32 	%r904, %r903, %r2622;
	or.b32  	%r2623, %r904, %r2623;
$L__BB5_77:
	shl.b32 	%r906, %r2623, 2;
	add.s32 	%r907, %r127, %r906;
	atom.shared.add.u32 	%r908, [%r907], 1;
	mov.b32 	%r2627, 0;
	mov.u32 	%r2626, %r2852;
	mov.u32 	%r2628, %r2627;
	mov.u32 	%r2629, %r2855;
	@%p27 bra 	$L__BB5_80;
	setp.eq.s32 	%p48, %r2852, 0;
	mov.b32 	%r2626, 0;
	mov.u32 	%r2627, %r2626;
	mov.u32 	%r2628, %r2626;
	mov.u32 	%r2629, %r2626;
	@%p48 bra 	$L__BB5_80;
	shr.u32 	%r911, %r2566, %r766;
	and.b32  	%r2628, %r911, %r152;
	mov.u32 	%r2626, %r153;
	mov.u32 	%r2627, %r151;
$L__BB5_80:
	setp.gt.u32 	%p49, %r2629, 31;
	@%p49 bra 	$L__BB5_83;
	setp.eq.s32 	%p50, %r2626, 0;
	@%p50 bra 	$L__BB5_83;
	sub.s32 	%r912, 32, %r2629;
	min.u32 	%r913, %r2626, %r912;
	mov.b32 	%r914, -1;
	shl.b32 	%r915, %r914, %r913;
	not.b32 	%r916, %r915;
	shr.u32 	%r917, %r2567, %r2629;
	and.b32  	%r918, %r917, %r916;
	shl.b32 	%r919, %r918, %r2627;
	or.b32  	%r2628, %r919, %r2628;
$L__BB5_83:
	shl.b32 	%r921, %r2628, 2;
	add.s32 	%r922, %r127, %r921;
	atom.shared.add.u32 	%r923, [%r922], 1;
	mov.b32 	%r2632, 0;
	mov.u32 	%r2631, %r2852;
	mov.u32 	%r2633, %r2632;
	mov.u32 	%r2634, %r2855;
	@%p27 bra 	$L__BB5_86;
	setp.eq.s32 	%p52, %r2852, 0;
	mov.b32 	%r2631, 0;
	mov.u32 	%r2632, %r2631;
	mov.u32 	%r2633, %r2631;
	mov.u32 	%r2634, %r2631;
	@%p52 bra 	$L__BB5_86;
	shr.u32 	%r926, %r2564, %r766;
	and.b32  	%r2633, %r926, %r152;
	mov.u32 	%r2631, %r153;
	mov.u32 	%r2632, %r151;
$L__BB5_86:
	setp.gt.u32 	%p53, %r2634, 31;
	@%p53 bra 	$L__BB5_89;
	setp.eq.s32 	%p54, %r2631, 0;
	@%p54 bra 	$L__BB5_89;
	sub.s32 	%r927, 32, %r2634;
	min.u32 	%r928, %r2631, %r927;
	mov.b32 	%r929, -1;
	shl.b32 	%r930, %r929, %r928;
	not.b32 	%r931, %r930;
	shr.u32 	%r932, %r2565, %r2634;
	and.b32  	%r933, %r932, %r931;
	shl.b32 	%r934, %r933, %r2632;
	or.b32  	%r2633, %r934, %r2633;
$L__BB5_89:
	shl.b32 	%r936, %r2633, 2;
	add.s32 	%r937, %r127, %r936;
	atom.shared.add.u32 	%r938, [%r937], 1;
	mov.b32 	%r2637, 0;
	mov.u32 	%r2636, %r2852;
	mov.u32 	%r2638, %r2637;
	mov.u32 	%r2639, %r2855;
	@%p27 bra 	$L__BB5_92;
	setp.eq.s32 	%p56, %r2852, 0;
	mov.b32 	%r2636, 0;
	mov.u32 	%r2637, %r2636;
	mov.u32 	%r2638, %r2636;
	mov.u32 	%r2639, %r2636;
	@%p56 bra 	$L__BB5_92;
	shr.u32 	%r941, %r2578, %r766;
	and.b32  	%r2638, %r941, %r152;
	mov.u32 	%r2636, %r153;
	mov.u32 	%r2637, %r151;
$L__BB5_92:
	setp.gt.u32 	%p57, %r2639, 31;
	@%p57 bra 	$L__BB5_95;
	setp.eq.s32 	%p58, %r2636, 0;
	@%p58 bra 	$L__BB5_95;
	sub.s32 	%r942, 32, %r2639;
	min.u32 	%r943, %r2636, %r942;
	mov.b32 	%r944, -1;
	shl.b32 	%r945, %r944, %r943;
	not.b32 	%r946, %r945;
	shr.u32 	%r947, %r2563, %r2639;
	and.b32  	%r948, %r947, %r946;
	shl.b32 	%r949, %r948, %r2637;
	or.b32  	%r2638, %r949, %r2638;
$L__BB5_95:
	shl.b32 	%r951, %r2638, 2;
	add.s32 	%r952, %r127, %r951;
	atom.shared.add.u32 	%r953, [%r952], 1;
	mov.b32 	%r2642, 0;
	mov.u32 	%r2641, %r2852;
	mov.u32 	%r2643, %r2642;
	mov.u32 	%r2644, %r2855;
	@%p27 bra 	$L__BB5_98;
	setp.eq.s32 	%p60, %r2852, 0;
	mov.b32 	%r2641, 0;
	mov.u32 	%r2642, %r2641;
	mov.u32 	%r2643, %r2641;
	mov.u32 	%r2644, %r2641;
	@%p60 bra 	$L__BB5_98;
	shr.u32 	%r956, %r2580, %r766;
	and.b32  	%r2643, %r956, %r152;
	mov.u32 	%r2641, %r153;
	mov.u32 	%r2642, %r151;
$L__BB5_98:
	setp.gt.u32 	%p61, %r2644, 31;
	@%p61 bra 	$L__BB5_101;
	setp.eq.s32 	%p62, %r2641, 0;
	@%p62 bra 	$L__BB5_101;
	sub.s32 	%r957, 32, %r2644;
	min.u32 	%r958, %r2641, %r957;
	mov.b32 	%r959, -1;
	shl.b32 	%r960, %r959, %r958;
	not.b32 	%r961, %r960;
	shr.u32 	%r962, %r2579, %r2644;
	and.b32  	%r963, %r962, %r961;
	shl.b32 	%r964, %r963, %r2642;
	or.b32  	%r2643, %r964, %r2643;
$L__BB5_101:
	shl.b32 	%r966, %r2643, 2;
	add.s32 	%r967, %r127, %r966;
	atom.shared.add.u32 	%r968, [%r967], 1;
	mov.b32 	%r2647, 0;
	mov.u32 	%r2646, %r2852;
	mov.u32 	%r2648, %r2647;
	mov.u32 	%r2649, %r2855;
	@%p27 bra 	$L__BB5_104;
	setp.eq.s32 	%p64, %r2852, 0;
	mov.b32 	%r2646, 0;
	mov.u32 	%r2647, %r2646;
	mov.u32 	%r2648, %r2646;
	mov.u32 	%r2649, %r2646;
	@%p64 bra 	$L__BB5_104;
	shr.u32 	%r971, %r2582, %r766;
	and.b32  	%r2648, %r971, %r152;
	mov.u32 	%r2646, %r153;
	mov.u32 	%r2647, %r151;
$L__BB5_104:
	setp.gt.u32 	%p65, %r2649, 31;
	@%p65 bra 	$L__BB5_107;
	setp.eq.s32 	%p66, %r2646, 0;
	@%p66 bra 	$L__BB5_107;
	sub.s32 	%r972, 32, %r2649;
	min.u32 	%r973, %r2646, %r972;
	mov.b32 	%r974, -1;
	shl.b32 	%r975, %r974, %r973;
	not.b32 	%r976, %r975;
	shr.u32 	%r977, %r2581, %r2649;
	and.b32  	%r978, %r977, %r976;
	shl.b32 	%r979, %r978, %r2647;
	or.b32  	%r2648, %r979, %r2648;
$L__BB5_107:
	shl.b32 	%r981, %r2648, 2;
	add.s32 	%r982, %r127, %r981;
	atom.shared.add.u32 	%r983, [%r982], 1;
	mov.b32 	%r2652, 0;
	mov.u32 	%r2651, %r2852;
	mov.u32 	%r2653, %r2652;
	mov.u32 	%r2654, %r2855;
	@%p27 bra 	$L__BB5_110;
	setp.eq.s32 	%p68, %r2852, 0;
	mov.b32 	%r2651, 0;
	mov.u32 	%r2652, %r2651;
	mov.u32 	%r2653, %r2651;
	mov.u32 	%r2654, %r2651;
	@%p68 bra 	$L__BB5_110;
	shr.u32 	%r986, %r2584, %r766;
	and.b32  	%r2653, %r986, %r152;
	mov.u32 	%r2651, %r153;
	mov.u32 	%r2652, %r151;
$L__BB5_110:
	setp.gt.u32 	%p69, %r2654, 31;
	@%p69 bra 	$L__BB5_113;
	setp.eq.s32 	%p70, %r2651, 0;
	@%p70 bra 	$L__BB5_113;
	sub.s32 	%r987, 32, %r2654;
	min.u32 	%r988, %r2651, %r987;
	mov.b32 	%r989, -1;
	shl.b32 	%r990, %r989, %r988;
	not.b32 	%r991, %r990;
	shr.u32 	%r992, %r2583, %r2654;
	and.b32  	%r993, %r992, %r991;
	shl.b32 	%r994, %r993, %r2652;
	or.b32  	%r2653, %r994, %r2653;
$L__BB5_113:
	shl.b32 	%r996, %r2653, 2;
	add.s32 	%r997, %r127, %r996;
	atom.shared.add.u32 	%r998, [%r997], 1;
	mov.b32 	%r2657, 0;
	mov.u32 	%r2656, %r2852;
	mov.u32 	%r2658, %r2657;
	mov.u32 	%r2659, %r2855;
	@%p27 bra 	$L__BB5_116;
	setp.eq.s32 	%p72, %r2852, 0;
	mov.b32 	%r2656, 0;
	mov.u32 	%r2657, %r2656;
	mov.u32 	%r2658, %r2656;
	mov.u32 	%r2659, %r2656;
	@%p72 bra 	$L__BB5_116;
	shr.u32 	%r1001, %r2586, %r766;
	and.b32  	%r2658, %r1001, %r152;
	mov.u32 	%r2656, %r153;
	mov.u32 	%r2657, %r151;
$L__BB5_116:
	setp.gt.u32 	%p73, %r2659, 31;
	@%p73 bra 	$L__BB5_119;
	setp.eq.s32 	%p74, %r2656, 0;
	@%p74 bra 	$L__BB5_119;
	sub.s32 	%r1002, 32, %r2659;
	min.u32 	%r1003, %r2656, %r1002;
	mov.b32 	%r1004, -1;
	shl.b32 	%r1005, %r1004, %r1003;
	not.b32 	%r1006, %r1005;
	shr.u32 	%r1007, %r2585, %r2659;
	and.b32  	%r1008, %r1007, %r1006;
	shl.b32 	%r1009, %r1008, %r2657;
	or.b32  	%r2658, %r1009, %r2658;
$L__BB5_119:
	shl.b32 	%r1011, %r2658, 2;
	add.s32 	%r1012, %r127, %r1011;
	atom.shared.add.u32 	%r1013, [%r1012], 1;
	mov.b32 	%r2662, 0;
	mov.u32 	%r2661, %r2852;
	mov.u32 	%r2663, %r2662;
	mov.u32 	%r2664, %r2855;
	@%p27 bra 	$L__BB5_122;
	setp.eq.s32 	%p76, %r2852, 0;
	mov.b32 	%r2661, 0;
	mov.u32 	%r2662, %r2661;
	mov.u32 	%r2663, %r2661;
	mov.u32 	%r2664, %r2661;
	@%p76 bra 	$L__BB5_122;
	shr.u32 	%r1016, %r2588, %r766;
	and.b32  	%r2663, %r1016, %r152;
	mov.u32 	%r2661, %r153;
	mov.u32 	%r2662, %r151;
$L__BB5_122:
	setp.gt.u32 	%p77, %r2664, 31;
	@%p77 bra 	$L__BB5_125;
	setp.eq.s32 	%p78, %r2661, 0;
	@%p78 bra 	$L__BB5_125;
	sub.s32 	%r1017, 32, %r2664;
	min.u32 	%r1018, %r2661, %r1017;
	mov.b32 	%r1019, -1;
	shl.b32 	%r1020, %r1019, %r1018;
	not.b32 	%r1021, %r1020;
	shr.u32 	%r1022, %r2587, %r2664;
	and.b32  	%r1023, %r1022, %r1021;
	shl.b32 	%r1024, %r1023, %r2662;
	or.b32  	%r2663, %r1024, %r2663;
$L__BB5_125:
	shl.b32 	%r1026, %r2663, 2;
	add.s32 	%r1027, %r127, %r1026;
	atom.shared.add.u32 	%r1028, [%r1027], 1;
	mov.b32 	%r2667, 0;
	mov.u32 	%r2666, %r2852;
	mov.u32 	%r2668, %r2667;
	mov.u32 	%r2669, %r2855;
	@%p27 bra 	$L__BB5_128;
	setp.eq.s32 	%p80, %r2852, 0;
	mov.b32 	%r2666, 0;
	mov.u32 	%r2667, %r2666;
	mov.u32 	%r2668, %r2666;
	mov.u32 	%r2669, %r2666;
	@%p80 bra 	$L__BB5_128;
	shr.u32 	%r1031, %r2590, %r766;
	and.b32  	%r2668, %r1031, %r152;
	mov.u32 	%r2666, %r153;
	mov.u32 	%r2667, %r151;
$L__BB5_128:
	setp.gt.u32 	%p81, %r2669, 31;
	@%p81 bra 	$L__BB5_131;
	setp.eq.s32 	%p82, %r2666, 0;
	@%p82 bra 	$L__BB5_131;
	sub.s32 	%r1032, 32, %r2669;
	min.u32 	%r1033, %r2666, %r1032;
	mov.b32 	%r1034, -1;
	shl.b32 	%r1035, %r1034, %r1033;
	not.b32 	%r1036, %r1035;
	shr.u32 	%r1037, %r2589, %r2669;
	and.b32  	%r1038, %r1037, %r1036;
	shl.b32 	%r1039, %r1038, %r2667;
	or.b32  	%r2668, %r1039, %r2668;
$L__BB5_131:
	shl.b32 	%r1041, %r2668, 2;
	add.s32 	%r1042, %r127, %r1041;
	atom.shared.add.u32 	%r1043, [%r1042], 1;
	mov.b32 	%r2672, 0;
	mov.u32 	%r2671, %r2852;
	mov.u32 	%r2673, %r2672;
	mov.u32 	%r2674, %r2855;
	@%p27 bra 	$L__BB5_134;
	setp.eq.s32 	%p84, %r2852, 0;
	mov.b32 	%r2671, 0;
	mov.u32 	%r2672, %r2671;
	mov.u32 	%r2673, %r2671;
	mov.u32 	%r2674, %r2671;
	@%p84 bra 	$L__BB5_134;
	shr.u32 	%r1046, %r2592, %r766;
	and.b32  	%r2673, %r1046, %r152;
	mov.u32 	%r2671, %r153;
	mov.u32 	%r2672, %r151;
$L__BB5_134:
	setp.gt.u32 	%p85, %r2674, 31;
	@%p85 bra 	$L__BB5_137;
	setp.eq.s32 	%p86, %r2671, 0;
	@%p86 bra 	$L__BB5_137;
	sub.s32 	%r1047, 32, %r2674;
	min.u32 	%r1048, %r2671, %r1047;
	mov.b32 	%r1049, -1;
	shl.b32 	%r1050, %r1049, %r1048;
	not.b32 	%r1051, %r1050;
	shr.u32 	%r1052, %r2591, %r2674;
	and.b32  	%r1053, %r1052, %r1051;
	shl.b32 	%r1054, %r1053, %r2672;
	or.b32  	%r2673, %r1054, %r2673;
$L__BB5_137:
	shl.b32 	%r1056, %r2673, 2;
	add.s32 	%r1057, %r127, %r1056;
	atom.shared.add.u32 	%r1058, [%r1057], 1;
	bar.sync 	0;
	setp.gt.u32 	%p87, %r1, 255;
	shl.b32 	%r1059, %r1, 2;
	add.s32 	%r260, %r807, %r1059;
	mov.b32 	%r2676, 0;
	@%p87 bra 	$L__BB5_139;
	ld.shared.u32 	%r1061, [%r260];
	mov.b32 	%r1062, 0;
	st.shared.u32 	[%r260], %r1062;
	ld.shared.u32 	%r1063, [%r260+1024];
	st.shared.u32 	[%r260+1024], %r1061;
	add.s32 	%r1064, %r1063, %r1061;
	ld.shared.u32 	%r1065, [%r260+2048];
	st.shared.u32 	[%r260+2048], %r1064;
	add.s32 	%r1066, %r1065, %r1064;
	ld.shared.u32 	%r1067, [%r260+3072];
	st.shared.u32 	[%r260+3072], %r1066;
	add.s32 	%r1068, %r1067, %r1066;
	ld.shared.u32 	%r1069, [%r260+4096];
	st.shared.u32 	[%r260+4096], %r1068;
	add.s32 	%r1070, %r1069, %r1068;
	ld.shared.u32 	%r1071, [%r260+5120];
	st.shared.u32 	[%r260+5120], %r1070;
	add.s32 	%r1072, %r1071, %r1070;
	ld.shared.u32 	%r1073, [%r260+6144];
	st.shared.u32 	[%r260+6144], %r1072;
	add.s32 	%r1074, %r1073, %r1072;
	ld.shared.u32 	%r1075, [%r260+7168];
	st.shared.u32 	[%r260+7168], %r1074;
	add.s32 	%r1076, %r1075, %r1074;
	ld.shared.u32 	%r1077, [%r260+8192];
	st.shared.u32 	[%r260+8192], %r1076;
	add.s32 	%r1078, %r1077, %r1076;
	ld.shared.u32 	%r1079, [%r260+9216];
	st.shared.u32 	[%r260+9216], %r1078;
	add.s32 	%r1080, %r1079, %r1078;
	ld.shared.u32 	%r1081, [%r260+10240];
	st.shared.u32 	[%r260+10240], %r1080;
	add.s32 	%r1082, %r1081, %r1080;
	ld.shared.u32 	%r1083, [%r260+11264];
	st.shared.u32 	[%r260+11264], %r1082;
	add.s32 	%r2676, %r1083, %r1082;
$L__BB5_139:
	shl.b32 	%r1084, %r4, 8;
	add.s32 	%r1085, %r1084, %r1;
	mul.wide.s32 	%rd28, %r1085, 4;
	add.s64 	%rd5, %rd2, %rd28;
	@%p87 bra 	$L__BB5_141;
	or.b32  	%r1086, %r2676, 1073741824;
	st.volatile.global.u32 	[%rd5], %r1086;
$L__BB5_141:
	ld.param.u64 	%rd107, [_ZN3cub18CUB_300001_SM_10006detail10radix_sort29DeviceRadixSortOnesweepKernelINS1_5radix10policy_hubI6edge_tNS0_8NullTypeEjE10Policy1000ELNS0_9SortOrderE0ES6_S7_jii17edge_decomposer_tEEvPT5_SD_PT3_PKSE_PT1_PKSI_PT2_PKSM_T4_iiT6__param_3];
	ld.param.u64 	%rd104, [_ZN3cub18CUB_300001_SM_10006detail10radix_sort29DeviceRadixSortOnesweepKernelINS1_5radix10policy_hubI6edge_tNS0_8NullTypeEjE10Policy1000ELNS0_9SortOrderE0ES6_S7_jii17edge_decomposer_tEEvPT5_SD_PT3_PKSE_PT1_PKSI_PT2_PKSM_T4_iiT6__param_2];
	setp.lt.u32 	%p89, %r1, 256;
	setp.eq.s32 	%p90, %r2676, 5760;
	and.pred  	%p91, %p89, %p90;
	selp.u32 	%r1087, 1, 0, %p91;
	{ 
	.reg .pred 	%p1; 
	.reg .pred 	%p2; 
	setp.ne.u32 	%p1, %r1087, 0; 
	bar.red.or.pred 	%p2, 0, %p1; 
	selp.u32 	%r1088, 1, 0, %p2; 
	}
	setp.eq.s32 	%p92, %r1088, 0;
	cvta.to.global.u64 	%rd29, %rd104;
	mul.wide.u32 	%rd30, %r1, 4;
	add.s64 	%rd6, %rd29, %rd30;
	cvta.to.global.u64 	%rd31, %rd107;
	add.s64 	%rd7, %rd31, %rd30;
	@%p92 bra 	$L__BB5_191;
	mov.b32 	%r2678, 0;
	mov.u32 	%r2677, %r2852;
	mov.u32 	%r2679, %r2678;
	mov.u32 	%r2680, %r2855;
	@%p27 bra 	$L__BB5_145;
	setp.eq.s32 	%p94, %r2852, 0;
	mov.b32 	%r2677, 0;
	mov.u32 	%r2678, %r2677;
	mov.u32 	%r2679, %r2677;
	mov.u32 	%r2680, %r2677;
	@%p94 bra 	$L__BB5_145;
	shr.u32 	%r1092, %r2576, %r766;
	and.b32  	%r2679, %r1092, %r152;
	mov.u32 	%r2677, %r153;
	mov.u32 	%r2678, %r151;
$L__BB5_145:
	setp.gt.u32 	%p95, %r2680, 31;
	@%p95 bra 	$L__BB5_148;
	setp.eq.s32 	%p96, %r2677, 0;
	@%p96 bra 	$L__BB5_148;
	sub.s32 	%r1093, 32, %r2680;
	min.u32 	%r1094, %r2677, %r1093;
	mov.b32 	%r1095, -1;
	shl.b32 	%r1096, %r1095, %r1094;
	not.b32 	%r1097, %r1096;
	shr.u32 	%r1098, %r2577, %r2680;
	and.b32  	%r1099, %r1098, %r1097;
	shl.b32 	%r1100, %r1099, %r2678;
	or.b32  	%r2679, %r1100, %r2679;
$L__BB5_148:
	setp.gt.u32 	%p98, %r1, %r2679;
	selp.b32 	%r270, 5760, 0, %p98;
	@%p87 bra 	$L__BB5_156;
	ld.global.u32 	%r1101, [%rd7];
	sub.s32 	%r2685, %r1101, %r270;
	st.shared.u32 	[%r260+46080], %r2685;
	setp.lt.s32 	%p99, %r4, 1;
	mov.u32 	%r2686, %r2676;
	@%p99 bra 	$L__BB5_155;
	mov.b32 	%r2683, -1;
	mov.u32 	%r2682, %r4;
	mov.u32 	%r2686, %r2676;
$L__BB5_151:
	add.s32 	%r275, %r2682, -1;
	shl.b32 	%r1103, %r275, 8;
	add.s32 	%r1104, %r1103, %r1;
	mul.wide.s32 	%rd32, %r1104, 4;
	add.s64 	%rd8, %rd2, %rd32;
$L__BB5_152:
	membar.cta;
	ld.volatile.global.u32 	%r276, [%rd8];
	setp.eq.s32 	%p100, %r276, 0;
	@%p100 bra 	$L__BB5_152;
	and.b32  	%r1105, %r276, 1073741823;
	add.s32 	%r2686, %r1105, %r2686;
	setp.gt.s32 	%p101, %r276, -1;
	vote.sync.ballot.b32 	%r2683, %p101, %r2683;
	setp.gt.u32 	%p103, %r2682, 1;
	and.pred  	%p104, %p101, %p103;
	mov.u32 	%r2682, %r275;
	@%p104 bra 	$L__BB5_151;
	ld.shared.u32 	%r2685, [%r260+46080];
$L__BB5_155:
	or.b32  	%r1106, %r2686, -2147483648;
	st.volatile.global.u32 	[%rd5], %r1106;
	sub.s32 	%r1107, %r2686, %r2676;
	add.s32 	%r1108, %r1107, %r2685;
	st.shared.u32 	[%r260+46080], %r1108;
$L__BB5_156:
	ld.param.u64 	%rd105, [_ZN3cub18CUB_300001_SM_10006detail10radix_sort29DeviceRadixSortOnesweepKernelINS1_5radix10policy_hubI6edge_tNS0_8NullTypeEjE10Policy1000ELNS0_9SortOrderE0ES6_S7_jii17edge_decomposer_tEEvPT5_SD_PT3_PKSE_PT1_PKSI_PT2_PKSM_T4_iiT6__param_2];
	setp.lt.s32 	%p106, %r6, %r765;
	setp.eq.s64 	%p107, %rd105, 0;
	or.pred  	%p108, %p107, %p106;
	or.pred  	%p109, %p87, %p108;
	@%p109 bra 	$L__BB5_158;
	ld.shared.u32 	%r1109, [%r260+46080];
	add.s32 	%r1110, %r270, %r2676;
	add.s32 	%r1111, %r1110, %r1109;
	st.global.u32 	[%rd6], %r1111;
$L__BB5_158:
	setp.gt.s32 	%p110, %r6, %r765;
	bar.sync 	0;
	shl.b32 	%r1112, %r2679, 2;
	mov.u32 	%r1113, _ZZN3cub18CUB_300001_SM_10006detail10radix_sort29DeviceRadixSortOnesweepKernelINS1_5radix10policy_hubI6edge_tNS0_8NullTypeEjE10Policy1000ELNS0_9SortOrderE0ES6_S7_jii17edge_decomposer_tEEvPT5_SD_PT3_PKSE_PT1_PKSI_PT2_PKSM_T4_iiT6_E1s;
	add.s32 	%r1114, %r1113, %r1112;
	ld.shared.u32 	%rd9, [%r1114+46080];
	@%p110 bra 	$L__BB5_160;
	and.b32  	%r1115, %r1, 31;
	and.b32  	%r1116, %r1, 992;
	mul.lo.s32 	%r1117, %r1116, 15;
	or.b32  	%r1118, %r1117, %r1115;
	cvt.u64.u32 	%rd33, %r1118;
	add.s64 	%rd34, %rd33, %rd9;
	shl.b64 	%rd35, %rd34, 3;
	add.s64 	%rd36, %rd1, %rd35;
	st.global.u32 	[%rd36], %r2577;
	st.global.u32 	[%rd36+4], %r2576;
	st.global.u32 	[%rd36+256], %r2575;
	st.global.u32 	[%rd36+260], %r2574;
	st.global.u32 	[%rd36+512], %r2573;
	st.global.u32 	[%rd36+516], %r2572;
	st.global.u32 	[%rd36+768], %r2571;
	st.global.u32 	[%rd36+772], %r2570;
	st.global.u32 	[%rd36+1024], %r2569;
	st.global.u32 	[%rd36+1028], %r2568;
	st.global.u32 	[%rd36+1280], %r2567;
	st.global.u32 	[%rd36+1284], %r2566;
	st.global.u32 	[%rd36+1536], %r2565;
	st.global.u32 	[%rd36+1540], %r2564;
	st.global.u32 	[%rd36+1792], %r2563;
	st.global.u32 	[%rd36+1796], %r2578;
	st.global.u32 	[%rd36+2048], %r2579;
	st.global.u32 	[%rd36+2052], %r2580;
	st.global.u32 	[%rd36+2304], %r2581;
	st.global.u32 	[%rd36+2308], %r2582;
	st.global.u32 	[%rd36+2560], %r2583;
	st.global.u32 	[%rd36+2564], %r2584;
	st.global.u32 	[%rd36+2816], %r2585;
	st.global.u32 	[%rd36+2820], %r2586;
	st.global.u32 	[%rd36+3072], %r2587;
	st.global.u32 	[%rd36+3076], %r2588;
	st.global.u32 	[%rd36+3328], %r2589;
	st.global.u32 	[%rd36+3332], %r2590;
	st.global.u32 	[%rd36+3584], %r2591;
	st.global.u32 	[%rd36+3588], %r2592;
	bra.uni 	$L__BB5_190;
$L__BB5_160:
	mad.lo.s32 	%r282, %r4, -5760, %r765;
	and.b32  	%r1119, %r1, 31;
	and.b32  	%r1120, %r1, 992;
	mul.lo.s32 	%r1121, %r1120, 15;
	or.b32  	%r283, %r1121, %r1119;
	setp.ge.s32 	%p111, %r283, %r282;
	cvt.u64.u32 	%rd37, %r283;
	add.s64 	%rd38, %rd37, %rd9;
	shl.b64 	%rd39, %rd38, 3;
	add.s64 	%rd10, %rd1, %rd39;
	@%p111 bra 	$L__BB5_162;
	st.global.u32 	[%rd10], %r2577;
	st.global.u32 	[%rd10+4], %r2576;
$L__BB5_162:
	add.s32 	%r1122, %r283, 32;
	setp.ge.s32 	%p112, %r1122, %r282;
	@%p112 bra 	$L__BB5_164;
	st.global.u32 	[%rd10+256], %r2575;
	st.global.u32 	[%rd10+260], %r2574;
$L__BB5_164:
	add.s32 	%r1123, %r283, 64;
	setp.ge.s32 	%p113, %r1123, %r282;
	@%p113 bra 	$L__BB5_166;
	st.global.u32 	[%rd10+512], %r2573;
	st.global.u32 	[%rd10+516], %r2572;
$L__BB5_166:
	add.s32 	%r1124, %r283, 96;
	setp.ge.s32 	%p114, %r1124, %r282;
	@%p114 bra 	$L__BB5_168;
	st.global.u32 	[%rd10+768], %r2571;
	st.global.u32 	[%rd10+772], %r2570;
$L__BB5_168:
	add.s32 	%r1125, %r283, 128;
	setp.ge.s32 	%p115, %r1125, %r282;
	@%p115 bra 	$L__BB5_170;
	st.global.u32 	[%rd10+1024], %r2569;
	st.global.u32 	[%rd10+1028], %r2568;
$L__BB5_170:
	add.s32 	%r1126, %r283, 160;
	setp.ge.s32 	%p116, %r1126, %r282;
	@%p116 bra 	$L__BB5_172;
	st.global.u32 	[%rd10+1280], %r2567;
	st.global.u32 	[%rd10+1284], %r2566;
$L__BB5_172:
	add.s32 	%r1127, %r283, 192;
	setp.ge.s32 	%p117, %r1127, %r282;
	@%p117 bra 	$L__BB5_174;
	st.global.u32 	[%rd10+1536], %r2565;
	st.global.u32 	[%rd10+1540], %r2564;
$L__BB5_174:
	add.s32 	%r1128, %r283, 224;
	setp.ge.s32 	%p118, %r1128, %r282;
	@%p118 bra 	$L__BB5_176;
	st.global.u32 	[%rd10+1792], %r2563;
	st.global.u32 	[%rd10+1796], %r2578;
$L__BB5_176:
	add.s32 	%r1129, %r283, 256;
	setp.ge.s32 	%p119, %r1129, %r282;
	@%p119 bra 	$L__BB5_178;
	st.global.u32 	[%rd10+2048], %r2579;
	st.global.u32 	[%rd10+2052], %r2580;
$L__BB5_178:
	add.s32 	%r1130, %r283, 288;
	setp.ge.s32 	%p120, %r1130, %r282;
	@%p120 bra 	$L__BB5_180;
	st.global.u32 	[%rd10+2304], %r2581;
	st.global.u32 	[%rd10+2308], %r2582;
$L__BB5_180:
	add.s32 	%r1131, %r283, 320;
	setp.ge.s32 	%p121, %r1131, %r282;
	@%p121 bra 	$L__BB5_182;
	st.global.u32 	[%rd10+2560], %r2583;
	st.global.u32 	[%rd10+2564], %r2584;
$L__BB5_182:
	add.s32 	%r1132, %r283, 352;
	setp.ge.s32 	%p122, %r1132, %r282;
	@%p122 bra 	$L__BB5_184;
	st.global.u32 	[%rd10+2816], %r2585;
	st.global.u32 	[%rd10+2820], %r2586;
$L__BB5_184:
	add.s32 	%r1133, %r283, 384;
	setp.ge.s32 	%p123, %r1133, %r282;
	@%p123 bra 	$L__BB5_186;
	st.global.u32 	[%rd10+3072], %r2587;
	st.global.u32 	[%rd10+3076], %r2588;
$L__BB5_186:
	add.s32 	%r1134, %r283, 416;
	setp.ge.s32 	%p124, %r1134, %r282;
	@%p124 bra 	$L__BB5_188;
	st.global.u32 	[%rd10+3328], %r2589;
	st.global.u32 	[%rd10+3332], %r2590;
$L__BB5_188:
	add.s32 	%r1135, %r283, 448;
	setp.ge.s32 	%p125, %r1135, %r282;
	@%p125 bra 	$L__BB5_190;
	st.global.u32 	[%rd10+3584], %r2591;
	st.global.u32 	[%rd10+3588], %r2592;
$L__BB5_190:
	// begin inline asm
	exit;
	// end inline asm
$L__BB5_191:
	mul.hi.u32 	%r1136, %r1, 357913942;
	add.s32 	%r1137, %r1136, %r1;
	shl.b32 	%r1138, %r1137, 2;
	mov.u32 	%r1139, _ZZN3cub18CUB_300001_SM_10006detail10radix_sort29DeviceRadixSortOnesweepKernelINS1_5radix10policy_hubI6edge_tNS0_8NullTypeEjE10Policy1000ELNS0_9SortOrderE0ES6_S7_jii17edge_decomposer_tEEvPT5_SD_PT3_PKSE_PT1_PKSI_PT2_PKSM_T4_iiT6_E1s;
	add.s32 	%r1140, %r1139, %r1138;
	add.s32 	%r284, %r1140, 13328;
	st.shared.u32 	[%r1140+13328], %r2676;
	bar.sync 	0;
	setp.gt.u32 	%p126, %r1, 31;
	@%p126 bra 	$L__BB5_193;
	mov.u32 	%r1171, _ZZN3cub18CUB_300001_SM_10006detail10radix_sort29DeviceRadixSortOnesweepKernelINS1_5radix10policy_hubI6edge_tNS0_8NullTypeEjE10Policy1000ELNS0_9SortOrderE0ES6_S7_jii17edge_decomposer_tEEvPT5_SD_PT3_PKSE_PT1_PKSI_PT2_PKSM_T4_iiT6_E1s;
	mad.lo.s32 	%r1172, %r1, 52, %r1171;
	ld.shared.u32 	%r1173, [%r1172+13328];
	ld.shared.u32 	%r1174, [%r1172+13332];
	ld.shared.u32 	%r1175, [%r1172+13336];
	ld.shared.u32 	%r1176, [%r1172+13340];
	ld.shared.u32 	%r1177, [%r1172+13344];
	ld.shared.u32 	%r1178, [%r1172+13348];
	ld.shared.u32 	%r1179, [%r1172+13352];
	ld.shared.u32 	%r1180, [%r1172+13356];
	ld.shared.u32 	%r1181, [%r1172+13360];
	ld.shared.u32 	%r1182, [%r1172+13364];
	ld.shared.u32 	%r1183, [%r1172+13368];
	ld.shared.u32 	%r1184, [%r1172+13372];
	add.s32 	%r1185, %r1174, %r1173;
	add.s32 	%r1186, %r1185, %r1175;
	add.s32 	%r1187, %r1186, %r1176;
	add.s32 	%r1188, %r1187, %r1177;
	add.s32 	%r1189, %r1188, %r1178;
	add.s32 	%r1190, %r1189, %r1179;
	add.s32 	%r1191, %r1190, %r1180;
	add.s32 	%r1192, %r1191, %r1181;
	add.s32 	%r1193, %r1192, %r1182;
	add.s32 	%r1194, %r1193, %r1183;
	add.s32 	%r1145, %r1194, %r1184;
	mov.b32 	%r1143, 1;
	mov.b32 	%r1168, 0;
	mov.b32 	%r1170, -1;
	// begin inline asm
	{  .reg .s32 r0;  .reg .pred p;  shfl.sync.up.b32 r0|p, %r1145, %r1143, %r1168, %r1170;  @p add.s32 r0, r0, %r1145;  mov.s32 %r1141, r0;}
	// end inline asm
	mov.b32 	%r1149, 2;
	// begin inline asm
	{  .reg .s32 r0;  .reg .pred p;  shfl.sync.up.b32 r0|p, %r1141, %r1149, %r1168, %r1170;  @p add.s32 r0, r0, %r1141;  mov.s32 %r1147, r0;}
	// end inline asm
	mov.b32 	%r1155, 4;
	// begin inline asm
	{  .reg .s32 r0;  .reg .pred p;  shfl.sync.up.b32 r0|p, %r1147, %r1155, %r1168, %r1170;  @p add.s32 r0, r0, %r1147;  mov.s32 %r1153, r0;}
	// end inline asm
	mov.b32 	%r1161, 8;
	// begin inline asm
	{  .reg .s32 r0;  .reg .pred p;  shfl.sync.up.b32 r0|p, %r1153, %r1161, %r1168, %r1170;  @p add.s32 r0, r0, %r1153;  mov.s32 %r1159, r0;}
	// end inline asm
	mov.b32 	%r1167, 16;
	// begin inline asm
	{  .reg .s32 r0;  .reg .pred p;  shfl.sync.up.b32 r0|p, %r1159, %r1167, %r1168, %r1170;  @p add.s32 r0, r0, %r1159;  mov.s32 %r1165, r0;}
	// end inline asm
	sub.s32 	%r1195, %r1165, %r1145;
	add.s32 	%r1196, %r1173, %r1195;
	add.s32 	%r1197, %r1174, %r1196;
	add.s32 	%r1198, %r1175, %r1197;
	add.s32 	%r1199, %r1176, %r1198;
	add.s32 	%r1200, %r1177, %r1199;
	add.s32 	%r1201, %r1178, %r1200;
	add.s32 	%r1202, %r1179, %r1201;
	add.s32 	%r1203, %r1180, %r1202;
	add.s32 	%r1204, %r1181, %r1203;
	add.s32 	%r1205, %r1182, %r1204;
	add.s32 	%r1206, %r1183, %r1205;
	st.shared.u32 	[%r1172+13328], %r1195;
	st.shared.u32 	[%r1172+13332], %r1196;
	st.shared.u32 	[%r1172+13336], %r1197;
	st.shared.u32 	[%r1172+13340], %r1198;
	st.shared.u32 	[%r1172+13344], %r1199;
	st.shared.u32 	[%r1172+13348], %r1200;
	st.shared.u32 	[%r1172+13352], %r1201;
	st.shared.u32 	[%r1172+13356], %r1202;
	st.shared.u32 	[%r1172+13360], %r1203;
	st.shared.u32 	[%r1172+13364], %r1204;
	st.shared.u32 	[%r1172+13368], %r1205;
	st.shared.u32 	[%r1172+13372], %r1206;
$L__BB5_193:
	bar.sync 	0;
	ld.shared.u32 	%r285, [%r284];
	@%p87 bra 	$L__BB5_195;
	ld.shared.u32 	%r1207, [%r260];
	add.s32 	%r1208, %r1207, %r285;
	st.shared.u32 	[%r260], %r1208;
	ld.shared.u32 	%r1209, [%r260+1024];
	add.s32 	%r1210, %r1209, %r285;
	st.shared.u32 	[%r260+1024], %r1210;
	ld.shared.u32 	%r1211, [%r260+2048];
	add.s32 	%r1212, %r1211, %r285;
	st.shared.u32 	[%r260+2048], %r1212;
	ld.shared.u32 	%r1213, [%r260+3072];
	add.s32 	%r1214, %r1213, %r285;
	st.shared.u32 	[%r260+3072], %r1214;
	ld.shared.u32 	%r1215, [%r260+4096];
	add.s32 	%r1216, %r1215, %r285;
	st.shared.u32 	[%r260+4096], %r1216;
	ld.shared.u32 	%r1217, [%r260+5120];
	add.s32 	%r1218, %r1217, %r285;
	st.shared.u32 	[%r260+5120], %r1218;
	ld.shared.u32 	%r1219, [%r260+6144];
	add.s32 	%r1220, %r1219, %r285;
	st.shared.u32 	[%r260+6144], %r1220;
	ld.shared.u32 	%r1221, [%r260+7168];
	add.s32 	%r1222, %r1221, %r285;
	st.shared.u32 	[%r260+7168], %r1222;
	ld.shared.u32 	%r1223, [%r260+8192];
	add.s32 	%r1224, %r1223, %r285;
	st.shared.u32 	[%r260+8192], %r1224;
	ld.shared.u32 	%r1225, [%r260+9216];
	add.s32 	%r1226, %r1225, %r285;
	st.shared.u32 	[%r260+9216], %r1226;
	ld.shared.u32 	%r1227, [%r260+10240];
	add.s32 	%r1228, %r1227, %r285;
	st.shared.u32 	[%r260+10240], %r1228;
	ld.shared.u32 	%r1229, [%r260+11264];
	add.s32 	%r1230, %r1229, %r285;
	st.shared.u32 	[%r260+11264], %r1230;
$L__BB5_195:
	bar.sync 	0;
	mov.b32 	%r2688, 0;
	// begin inline asm
	mov.u32 %r1231, %lanemask_le;
	// end inline asm
	mov.u32 	%r2687, %r2852;
	mov.u32 	%r2689, %r2688;
	mov.u32 	%r2690, %r2855;
	@%p27 bra 	$L__BB5_198;
	setp.eq.s32 	%p129, %r2852, 0;
	mov.b32 	%r2687, 0;
	mov.u32 	%r2688, %r2687;
	mov.u32 	%r2689, %r2687;
	mov.u32 	%r2690, %r2687;
	@%p129 bra 	$L__BB5_198;
	shr.u32 	%r1235, %r2576, %r766;
	and.b32  	%r2689, %r1235, %r152;
	mov.u32 	%r2687, %r153;
	mov.u32 	%r2688, %r151;
$L__BB5_198:
	setp.gt.u32 	%p130, %r2690, 31;
	@%p130 bra 	$L__BB5_201;
	setp.eq.s32 	%p131, %r2687, 0;
	@%p131 bra 	$L__BB5_201;
	sub.s32 	%r1236, 32, %r2690;
	min.u32 	%r1237, %r2687, %r1236;
	mov.b32 	%r1238, -1;
	shl.b32 	%r1239, %r1238, %r1237;
	not.b32 	%r1240, %r1239;
	shr.u32 	%r1241, %r2577, %r2690;
	and.b32  	%r1242, %r1241, %r1240;
	shl.b32 	%r1243, %r1242, %r2688;
	or.b32  	%r2689, %r1243, %r2689;
$L__BB5_201:
	mov.b32 	%r1246, 1;
	// begin inline asm
	{
    .reg .pred p;
    and.b32 %r1244, %r2689, %r1246;    setp.ne.u32 p, %r1244, 0;
    vote.ballot.sync.b32 %r1244, p, 0xffffffff;
    @!p not.b32 %r1244, %r1244;
}

	// end inline asm
	mov.b32 	%r1249, 2;
	// begin inline asm
	{
    .reg .pred p;
    and.b32 %r1247, %r2689, %r1249;    setp.ne.u32 p, %r1247, 0;
    vote.ballot.sync.b32 %r1247, p, 0xffffffff;
    @!p not.b32 %r1247, %r1247;
}

	// end inline asm
	and.b32  	%r1269, %r1247, %r1244;
	mov.b32 	%r1252, 4;
	// begin inline asm
	{
    .reg .pred p;
    and.b32 %r1250, %r2689, %r1252;    setp.ne.u32 p, %r1250, 0;
    vote.ballot.sync.b32 %r1250, p, 0xffffffff;
    @!p not.b32 %r1250, %r1250;
}

	// end inline asm
	and.b32  	%r1270, %r1250, %r1269;
	mov.b32 	%r1255, 8;
	// begin inline asm
	{
    .reg .pred p;
    and.b32 %r1253, %r2689, %r1255;    setp.ne.u32 p, %r1253, 0;
    vote.ballot.sync.b32 %r1253, p, 0xffffffff;
    @!p not.b32 %r1253, %r1253;
}

	// end inline asm
	and.b32  	%r1271, %r1253, %r1270;
	mov.b32 	%r1258, 16;
	// begin inline asm
	{
    .reg .pred p;
    and.b32 %r1256, %r2689, %r1258;    setp.ne.u32 p, %r1256, 0;
    vote.ballot.sync.b32 %r1256, p, 0xffffffff;
    @!p not.b32 %r1256, %r1256;
}

	// end inline asm
	and.b32  	%r1272, %r1256, %r1271;
	mov.b32 	%r1261, 32;
	// begin inline asm
	{
    .reg .pred p;
    and.b32 %r1259, %r2689, %r1261;    setp.ne.u32 p, %r1259, 0;
    vote.ballot.sync.b32 %r1259, p, 0xffffffff;
    @!p not.b32 %r1259, %r1259;
}

	// end inline asm
	and.b32  	%r1273, %r1259, %r1272;
	mov.b32 	%r1264, 64;
	// begin inline asm
	{
    .reg .pred p;
    and.b32 %r1262, %r2689, %r1264;    setp.ne.u32 p, %r1262, 0;
    vote.ballot.sync.b32 %r1262, p, 0xffffffff;
    @!p not.b32 %r1262, %r1262;
}

	// end inline asm
	and.b32  	%r1274, %r1262, %r1273;
	mov.b32 	%r1267, 128;
	// begin inline asm
	{
    .reg .pred p;
    and.b32 %r1265, %r2689, %r1267;    setp.ne.u32 p, %r1265, 0;
    vote.ballot.sync.b32 %r1265, p, 0xffffffff;
    @!p not.b32 %r1265, %r1265;
}

	// end inline asm
	and.b32  	%r1275, %r1265, %r1274;
	clz.b32 	%r1276, %r1275;
	sub.s32 	%r294, 31, %r1276;
	and.b32  	%r1277, %r1231, %r1275;
	popc.b32 	%r295, %r1277;
	setp.ne.s32 	%p132, %r768, %r294;
	mov.b32 	%r2692, 0;
	@%p132 bra 	$L__BB5_203;
	shl.b32 	%r1278, %r2689, 2;
	add.s32 	%r1279, %r127, %r1278;
	atom.shared.add.u32 	%r2692, [%r1279], %r295;
$L__BB5_203:
	shfl.sync.idx.b32	%r1281|%p134, %r2692, %r294, 31, -1;
	add.s32 	%r298, %r295, %r1281;
	mov.b32 	%r2694, 0;
	mov.u32 	%r2693, %r2852;
	mov.u32 	%r2695, %r2694;
	mov.u32 	%r2696, %r2855;
	@%p27 bra 	$L__BB5_206;
	setp.eq.s32 	%p135, %r2852, 0;
	mov.b32 	%r2693, 0;
	mov.u32 	%r2694, %r2693;
	mov.u32 	%r2695, %r2693;
	mov.u32 	%r2696, %r2693;
	@%p135 bra 	$L__BB5_206;
	shr.u32 	%r1284, %r2574, %r766;
	and.b32  	%r2695, %r1284, %r152;
	mov.u32 	%r2693, %r153;
	mov.u32 	%r2694, %r151;
$L__BB5_206:
	setp.gt.u32 	%p136, %r2696, 31;
	@%p136 bra 	$L__BB5_209;
	setp.eq.s32 	%p137, %r2693, 0;
	@%p137 bra 	$L__BB5_209;
	sub.s32 	%r1285, 32, %r2696;
	min.u32 	%r1286, %r2693, %r1285;
	mov.b32 	%r1287, -1;
	shl.b32 	%r1288, %r1287, %r1286;
	not.b32 	%r1289, %r1288;
	shr.u32 	%r1290, %r2575, %r2696;
	and.b32  	%r1291, %r1290, %r1289;
	shl.b32 	%r1292, %r1291, %r2694;
	or.b32  	%r2695, %r1292, %r2695;
$L__BB5_209:
	mov.b32 	%r1295, 1;
	// begin inline asm
	{
    .reg .pred p;
    and.b32 %r1293, %r2695, %r1295;    setp.ne.u32 p, %r1293, 0;
    vote.ballot.sync.b32 %r1293, p, 0xffffffff;
    @!p not.b32 %r1293, %r1293;
}

	// end inline asm
	mov.b32 	%r1298, 2;
	// begin inline asm
	{
    .reg .pred p;
    and.b32 %r1296, %r2695, %r1298;    setp.ne.u32 p, %r1296, 0;
    vote.ballot.sync.b32 %r1296, p, 0xffffffff;
    @!p not.b32 %r1296, %r1296;
}

	// end inline asm
	and.b32  	%r1318, %r1296, %r1293;
	mov.b32 	%r1301, 4;
	// begin inline asm
	{
    .reg .pred p;
    and.b32 %r1299, %r2695, %r1301;    setp.ne.u32 p, %r1299, 0;
    vote.ballot.sync.b32 %r1299, p, 0xffffffff;
    @!p not.b32 %r1299, %r1299;
}

	// end inline asm
	and.b32  	%r1319, %r1299, %r1318;
	mov.b32 	%r1304, 8;
	// begin inline asm
	{
    .reg .pred p;
    and.b32 %r1302, %r2695, %r1304;    setp.ne.u32 p, %r1302, 0;
    vote.ballot.sync.b32 %r1302, p, 0xffffffff;
    @!p not.b32 %r1302, %r1302;
}

	// end inline asm
	and.b32  	%r1320, %r1302, %r1319;
	mov.b32 	%r1307, 16;
	// begin inline asm
	{
    .reg .pred p;
    and.b32 %r1305, %r2695, %r1307;    setp.ne.u32 p, %r1305, 0;
    vote.ballot.sync.b32 %r1305, p, 0xffffffff;
    @!p not.b32 %r1305, %r1305;
}

	// end inline asm
	and.b32  	%r1321, %r1305, %r1320;
	mov.b32 	%r1310, 32;
	// begin inline asm
	{
    .reg .pred p;
    and.b32 %r1308, %r2695, %r1310;    setp.ne.u32 p, %r1308, 0;
    vote.ballot.sync.b32 %r1308, p, 0xffffffff;
    @!p not.b32 %r1308, %r1308;
}

	// end inline asm
	and.b32  	%r1322, %r1308, %r1321;
	mov.b32 	%r1313, 64;
	// begin inline asm
	{
    .reg .pred p;
    and.b32 %r1311, %r2695, %r1313;    setp.ne.u32 p, %r1311, 0;
    vote.ballot.sync.b32 %r1311, p, 0xffffffff;
    @!p not.b32 %r1311, %r1311;
}

	// end inline asm
	and.b32  	%r1323, %r1311, %r1322;
	mov.b32 	%r1316, 128;
	// begin inline asm
	{
    .reg .pred p;
    and.b32 %r1314, %r2695, %r1316;    setp.ne.u32 p, %r1314, 0;
    vote.ballot.sync.b32 %r1314, p, 0xffffffff;
    @!p not.b32 %r1314, %r1314;
}

	// end inline asm
	and.b32  	%r1324, %r1314, %r1323;
	clz.b32 	%r1325, %r1324;
	sub.s32 	%r306, 31, %r1325;
	and.b32  	%r1326, %r1231, %r1324;
	popc.b32 	%r307, %r1326;
	setp.ne.s32 	%p138, %r768, %r306;
	mov.b32 	%r2698, 0;
	@%p138 bra 	$L__BB5_211;
	shl.b32 	%r1327, %r2695, 2;
	add.s32 	%r1328, %r127, %r1327;
	atom.shared.add.u32 	%r2698, [%r1328], %r307;
$L__BB5_211:
	shfl.sync.idx.b32	%r1330|%p140, %r2698, %r306, 31, -1;
	add.s32 	%r310, %r307, %r1330;
	mov.b32 	%r2700, 0;
	mov.u32 	%r2699, %r2852;
	mov.u32 	%r2701, %r2700;
	mov.u32 	%r2702, %r2855;
	@%p27 bra 	$L__BB5_214;
	setp.eq.s32 	%p141, %r2852, 0;
	mov.b32 	%r2699, 0;
	mov.u32 	%r2700, %r2699;
	mov.u32 	%r2701, %r2699;
	mov.u32 	%r2702, %r2699;
	@%p141 bra 	$L__BB5_214;
	shr.u32 	%r1333, %r2572, %r766;
	and.b32  	%r2701, %r1333, %r152;
	mov.u32 	%r2699, %r153;
	mov.u32 	%r2700, %r151;
$L__BB5_214:
	setp.gt.u32 	%p142, %r2702, 31;
	@%p142 bra 	$L__BB5_217;
	setp.eq.s32 	%p143, %r2699, 0;
	@%p143 bra 	$L__BB5_217;
	sub.s32 	%r1334, 32, %r2702;
	min.u32 	%r1335, %r2699, %r1334;
	mov.b32 	%r1336, -1;
	shl.b32 	%r1337, %r1336, %r1335;
	not.b32 	%r1338, %r1337;
	shr.u32 	%r1339, %r2573, %r2702;
	and.b32  	%r1340, %r1339, %r1338;
	shl.b32 	%r1341, %r1340, %r2700;
	or.b32  	%r2701, %r1341, %r2701;
$L__BB5_217:
	mov.b32 	%r1344, 1;
	// begin inline asm
	{
    .reg .pred p;
    and.b32 %r1342, %r2701, %r1344;    setp.ne.u32 p, %r1342, 0;
    vote.ballot.sync.b32 %r1342, p, 0xffffffff;
    @!p not.b32 %r1342, %r1342;
}

	// end inline asm
	mov.b32 	%r1347, 2;
	// begin inline asm
	{
    .reg .pred p;
    and.b32 %r1345, %r2701, %r1347;    setp.ne.u32 p, %r1345, 0;
    vote.ballot.sync.b32 %r1345, p, 0xffffffff;
    @!p not.b32 %r1345, %r1345;
}

	// end inline asm
	and.b32  	%r1367, %r1345, %r1342;
	mov.b32 	%r1350, 4;
	// begin inline asm
	{
    .reg .pred p;
    and.b32 %r1348, %r2701, %r1350;    setp.ne.u32 p, %r1348, 0;
    vote.ballot.sync.b32 %r1348, p, 0xffffffff;
    @!p not.b32 %r1348, %r1348;
}

	// end inline asm
	and.b32  	%r1368, %r1348, %r1367;
	mov.b32 	%r1353, 8;
	// begin inline asm
	{
    .reg .pred p;
    and.b32 %r1351, %r2701, %r1353;    setp.ne.u32 p, %r1351, 0;
    vote.ballot.sync.b32 %r1351, p, 0xffffffff;
    @!p not.b32 %r1351, %r1351;
}

	// end inline asm
	and.b32  	%r1369, %r1351, %r1368;
	mov.b32 	%r1356, 16;
	// begin inline asm
	{
    .reg .pred p;
    and.b32 %r1354, %r2701, %r1356;    setp.ne.u32 p, %r1354, 0;
    vote.ballot.sync.b32 %r1354, p, 0xffffffff;
    @!p not.b32 %r1354, %r1354;
}

	// end inline asm
	and.b32  	%r1370, %r1354, %r1369;
	mov.b32 	%r1359, 32;
	// begin inline asm
	{
    .reg .pred p;
    and.b32 %r1357, %r2701, %r1359;    setp.ne.u32 p, %r1357, 0;
    vote.ballot.sync.b32 %r1357, p, 0xffffffff;
    @!p not.b32 %r1357, %r1357;
}

	// end inline asm
	and.b32  	%r1371, %r1357, %r1370;
	mov.b32 	%r1362, 64;
	// begin inline asm
	{
    .reg .pred p;
    and.b32 %r1360, %r2701, %r1362;    setp.ne.u32 p, %r1360, 0;
    vote.ballot.sync.b32 %r1360, p, 0xffffffff;
    @!p not.b32 %r1360, %r1360;
}

	// end inline asm
	and.b32  	%r1372, %r1360, %r1371;
	mov.b32 	%r1365, 128;
	// begin inline asm
	{
    .reg .pred p;
    and.b32 %r1363, %r2701, %r1365;    setp.ne.u32 p, %r1363, 0;
    vote.ballot.sync.b32 %r1363, p, 0xffffffff;
    @!p not.b32 %r1363, %r1363;
}

	// end inline asm
	and.b32  	%r1373, %r1363, %r1372;
	clz.b32 	%r1374, %r1373;
	sub.s32 	%r318, 31, %r1374;
	and.b32  	%r1375, %r1231, %r1373;
	popc.b32 	%r319, %r1375;
	setp.ne.s32 	%p144, %r768, %r318;
	mov.b32 	%r2704, 0;
	@%p144 bra 	$L__BB5_219;
	shl.b32 	%r1376, %r2701, 2;
	add.s32 	%r1377, %r127, %r1376;
	atom.shared.add.u32 	%r2704, [%r1377], %r319;
$L__BB5_219:
	shfl.sync.idx.b32	%r1379|%p146, %r2704, %r318, 31, -1;
	add.s32 	%r322, %r319, %r1379;
	mov.b32 	%r2706, 0;
	mov.u32 	%r2705, %r2852;
	mov.u32 	%r2707, %r2706;
	mov.u32 	%r2708, %r2855;
	@%p27 bra 	$L__BB5_222;
	setp.eq.s32 	%p147, %r2852, 0;
	mov.b32 	%r2705, 0;
	mov.u32 	%r2706, %r2705;
	mov.u32 	%r2707, %r2705;
	mov.u32 	%r2708, %r2705;
	@%p147 bra 	$L__BB5_222;
	shr.u32 	%r1382, %r2570, %r766;
	and.b32  	%r2707, %r1382, %r152;
	mov.u32 	%r2705, %r153;
	mov.u32 	%r2706, %r151;
$L__BB5_222:
	setp.gt.u32 	%p148, %r2708, 31;
	@%p148 bra 	$L__BB5_225;
	setp.eq.s32 	%p149, %r2705, 0;
	@%p149 bra 	$L__BB5_225;
	sub.s32 	%r1383, 32, %r2708;
	min.u32 	%r1384, %r2705, %r1383;
	mov.b32 	%r1385, -1;
	shl.b32 	%r1386, %r1385, %r1384;
	not.b32 	%r1387, %r1386;
	shr.u32 	%r1388, %r2571, %r2708;
	and.b32  	%r1389, %r1388, %r1387;
	shl.b32 	%r1390, %r1389, %r2706;
	or.b32  	%r2707, %r1390, %r2707;
$L__BB5_225:
	mov.b32 	%r1393, 1;
	// begin inline asm
	{
    .reg .pred p;
    and.b32 %r1391, %r2707, %r1393;    setp.ne.u32 p, %r1391, 0;
    vote.ballot.sync.b32 %r1391, p, 0xffffffff;
    @!p not.b32 %r1391, %r1391;
}

	// end inline asm
	mov.b32 	%r1396, 2;
	// begin inline asm
	{
    .reg .pred p;
    and.b32 %r1394, %r2707, %r1396;    setp.ne.u32 p, %r1394, 0;
    vote.ballot.sync.b32 %r1394, p, 0xffffffff;
    @!p not.b32 %r1394, %r1394;
}

	// end inline asm
	and.b32  	%r1416, %r1394, %r1391;
	mov.b32 	%r1399, 4;
	// begin inline asm
	{
    .reg .pred p;
    and.b32 %r1397, %r2707, %r1399;    setp.ne.u32 p, %r1397, 0;
    vote.ballot.sync.b32 %r1397, p, 0xffffffff;
    @!p not.b32 %r1397, %r1397;
}

	// end inline asm
	and.b32  	%r1417, %r1397, %r1416;
	mov.b32 	%r1402, 8;
	// begin inline asm
	{
    .reg .pred p;
    and.b32 %r1400, %r2707, %r1402;    setp.ne.u32 p, %r1400, 0;
    vote.ballot.sync.b32 %r1400, p, 0xffffffff;
    @!p not.b32 %r1400, %r1400;
}

	// end inline asm
	and.b32  	%r1418, %r1400, %r1417;
	mov.b32 	%r1405, 16;
	// begin inline asm
	{
    .reg .pred p;
    and.b32 %r1403, %r2707, %r1405;    setp.ne.u32 p, %r1403, 0;
    vote.ballot.sync.b32 %r1403, p, 0xffffffff;
    @!p not.b32 %r1403, %r1403;
}

	// end inline asm
	and.b32  	%r1419, %r1403, %r1418;
	mov.b32 	%r1408, 32;
	// begin inline asm
	{
    .reg .pred p;
    and.b32 %r1406, %r2707, %r1408;    setp.ne.u32 p, %r1406, 0;
    vote.ballot.sync.b32 %r1406, p, 0xffffffff;
    @!p not.b32 %r1406, %r1406;
}

	// end inline asm
	and.b32  	%r1420, %r1406, %r1419;
	mov.b32 	%r1411, 64;
	// begin inline asm
	{
    .reg .pred p;
    and.b32 %r1409, %r2707, %r1411;    setp.ne.u32 p, %r1409, 0;
    vote.ballot.sync.b32 %r1409, p, 0xffffffff;
    @!p not.b32 %r1409, %r1409;
}

	// end inline asm
	and.b32  	%r1421, %r1409, %r1420;
	mov.b32 	%r1414, 128;
	// begin inline asm
	{
    .reg .pred p;
    and.b32 %r1412, %r2707, %r1414;    setp.ne.u32 p, %r1412, 0;
    vote.ballot.sync.b32 %r1412, p, 0xffffffff;
    @!p not.b32 %r1412, %r1412;
}

	// end inline asm
	and.b32  	%r1422, %r1412, %r1421;
	clz.b32 	%r1423, %r1422;
	sub.s32 	%r330, 31, %r1423;
	and.b32  	%r1424, %r1231, %r1422;
	popc.b32 	%r331, %r1424;
	setp.ne.s32 	%p150, %r768, %r330;
	mov.b32 	%r2710, 0;
	@%p150 bra 	$L__BB5_227;
	shl.b32 	%r1425, %r2707, 2;
	add.s32 	%r1426, %r127, %r1425;
	atom.shared.add.u32 	%r2710, [%r1426], %r331;
$L__BB5_227:
	shfl.sync.idx.b32	%r1428|%p152, %r2710, %r330, 31, -1;
	add.s32 	%r334, %r331, %r1428;
	mov.b32 	%r2712, 0;
	mov.u32 	%r2711, %r2852;
	mov.u32 	%r2713, %r2712;
	mov.u32 	%r2714, %r2855;
	@%p27 bra 	$L__BB5_230;
	setp.eq.s32 	%p153, %r2852, 0;
	mov.b32 	%r2711, 0;
	mov.u32 	%r2712, %r2711;
	mov.u32 	%r2713, %r2711;
	mov.u32 	%r2714, %r2711;
	@%p153 bra 	$L__BB5_230;
	shr.u32 	%r1431, %r2568, %r766;
	and.b32  	%r2713, %r1431, %r152;
	mov.u32 	%r2711, %r153;
	mov.u32 	%r2712, %r151;
$L__BB5_230:
	setp.gt.u32 	%p154, %r2714, 31;
	@%p154 bra 	$L__BB5_233;
	setp.eq.s32 	%p155, %r2711, 0;
	@%p155 bra 	$L__BB5_233;
	sub.s32 	%r1432, 32, %r2714;
	min.u32 	%r1433, %r2711, %r1432;
	mov.b32 	%r1434, -1;
	shl.b32 	%r1435, %r1434, %r1433;
	not.b32 	%r1436, %r1435;
	shr.u32 	%r1437, %r2569, %r2714;
	and.b32  	%r1438, %r1437, %r1436;
	shl.b32 	%r1439, %r1438, %r2712;
	or.b32  	%r2713, %r1439, %r2713;
$L__BB5_233:
	mov.b32 	%r1442, 1;
	// begin inline asm
	{
    .reg .pred p;
    and.b32 %r1440, %r2713, %r1442;    setp.ne.u32 p, %r1440, 0;
    vote.ballot.sync.b32 %r1440, p, 0xffffffff;
    @!p not.b32 %r1440, %r1440;
}

	// end inline asm
	mov.b32 	%r1445, 2;
	// begin inline asm
	{
    .reg .pred p;
    and.b32 %r1443, %r2713, %r1445;    setp.ne.u32 p, %r1443, 0;
    vote.ballot.sync.b32 %r1443, p, 0xffffffff;
    @!p not.b32 %r1443, %r1443;
}

	// end inline asm
	and.b32  	%r1465, %r1443, %r1440;
	mov.b32 	%r1448, 4;
	// begin inline asm
	{
    .reg .pred p;
    and.b32 %r1446, %r2713, %r1448;    setp.ne.u32 p, %r1446, 0;
    vote.ballot.sync.b32 %r1446, p, 0xffffffff;
    @!p not.b32 %r1446, %r1446;
}

	// end inline asm
	and.b32  	%r1466, %r1446, %r1465;
	mov.b32 	%r1451, 8;
	// begin inline asm
	{
    .reg .pred p;
    and.b32 %r1449, %r2713, %r1451;    setp.ne.u32 p, %r1449, 0;
    vote.ballot.sync.b32 %r1449, p, 0xffffffff;
    @!p not.b32 %r1449, %r1449;
}

	// end inline asm
	and.b32  	%r1467, %r1449, %r1466;
	mov.b32 	%r1454, 16;
	// begin inline asm
	{
    .reg .pred p;
    and.b32 %r1452, %r2713, %r1454;    setp.ne.u32 p, %r1452, 0;
    vote.ballot.sync.b32 %r1452, p, 0xffffffff;
    @!p not.b32 %r1452, %r1452;
}

	// end inline asm
	and.b32  	%r1468, %r1452, %r1467;
	mov.b32 	%r1457, 32;
	// begin inline asm
	{
    .reg .pred p;
    and.b32 %r1455, %r2713, %r1457;    setp.ne.u32 p, %r1455, 0;
    vote.ballot.sync.b32 %r1455, p, 0xffffffff;
    @!p not.b32 %r1455, %r1455;
}

	// end inline asm
	and.b32  	%r1469, %r1455, %r1468;
	mov.b32 	%r1460, 64;
	// begin inline asm
	{
    .reg .pred p;
    and.b32 %r1458, %r2713, %r1460;    setp.ne.u32 p, %r1458, 0;
    vote.ballot.sync.b32 %r1458, p, 0xffffffff;
    @!p not.b32 %r1458, %r1458;
}

	// end inline asm
	and.b32  	%r1470, %r1458, %r1469;
	mov.b32 	%r1463, 128;
	// begin inline asm
	{
    .reg .pred p;
    and.b32 %r1461, %r2713, %r1463;    setp.ne.u32 p, %r1461, 0;
    vote.ballot.sync.b32 %r1461, p, 0xffffffff;
    @!p not.b32 %r1461, %r1461;
}

	// end inline asm
	and.b32  	%r1471, %r1461, %r1470;
	clz.b32 	%r1472, %r1471;
	sub.s32 	%r342, 31, %r1472;
	and.b32  	%r1473, %r1231, %r1471;
	popc.b32 	%r343, %r1473;
	setp.ne.s32 	%p156, %r768, %r342;
	mov.b32 	%r2716, 0;
	@%p156 bra 	$L__BB5_235;
	shl.b32 	%r1474, %r2713, 2;
	add.s32 	%r1475, %r127, %r1474;
	atom.shared.add.u32 	%r2716, [%r1475], %r343;
$L__BB5_235:
	shfl.sync.idx.b32	%r1477|%p158, %r2716, %r342, 31, -1;
	add.s32 	%r346, %r343, %r1477;
	mov.b32 	%r2718, 0;
	mov.u32 	%r2717, %r2852;
	mov.u32 	%r2719, %r2718;
	mov.u32 	%r2720, %r2855;
	@%p27 bra 	$L__BB5_238;
	setp.eq.s32 	%p159, %r2852, 0;
	mov.b32 	%r2717, 0;
	mov.u32 	%r2718, %r2717;
	mov.u32 	%r2719, %r2717;
	mov.u32 	%r2720, %r2717;
	@%p159 bra 	$L__BB5_238;
	shr.u32 	%r1480, %r2566, %r766;
	and.b32  	%r2719, %r1480, %r152;
	mov.u32 	%r2717, %r153;
	mov.u32 	%r2718, %r151;
$L__BB5_238:
	setp.gt.u32 	%p160, %r2720, 31;
	@%p160 bra 	$L__BB5_241;
	setp.eq.s32 	%p161, %r2717, 0;
	@%p161 bra 	$L__BB5_241;
	sub.s32 	%r1481, 32, %r2720;
	min.u32 	%r1482, %r2717, %r1481;
	mov.b32 	%r1483, -1;
	shl.b32 	%r1484, %r1483, %r1482;
	not.b32 	%r1485, %r1484;
	shr.u32 	%r1486, %r2567, %r2720;
	and.b32  	%r1487, %r1486, %r1485;
	shl.b32 	%r1488, %r1487, %r2718;
	or.b32  	%r2719, %r1488, %r2719;
$L__BB5_241:
	mov.b32 	%r1491, 1;
	// begin inline asm
	{
    .reg .pred p;
    and.b32 %r1489, %r2719, %r1491;    setp.ne.u32 p, %r1489, 0;
    vote.ballot.sync.b32 %r1489, p, 0xffffffff;
    @!p not.b32 %r1489, %r1489;
}

	// end inline asm
	mov.b32 	%r1494, 2;
	// begin inline asm
	{
    .reg .pred p;
    and.b32 %r1492, %r2719, %r1494;    setp.ne.u32 p, %r1492, 0;
    vote.ballot.sync.b32 %r1492, p, 0xffffffff;
    @!p not.b32 %r1492, %r1492;
}

	// end inline asm
	and.b32  	%r1514, %r1492, %r1489;
	mov.b32 	%r1497, 4;
	// begin inline asm
	{
    .reg .pred p;
    and.b32 %r1495, %r2719, %r1497;    setp.ne.u32 p, %r1495, 0;
    vote.ballot.sync.b32 %r1495, p, 0xffffffff;
    @!p not.b32 %r1495, %r1495;
}

	// end inline asm
	and.b32  	%r1515, %r1495, %r1514;
	mov.b32 	%r1500, 8;
	// begin inline asm
	{
    .reg .pred p;
    and.b32 %r1498, %r2719, %r1500;    setp.ne.u32 p, %r1498, 0;
    vote.ballot.sync.b32 %r1498, p, 0xffffffff;
    @!p not.b32 %r1498, %r1498;
}

	// end inline asm
	and.b32  	%r1516, %r1498, %r1515;
	mov.b32 	%r1503, 16;
	// begin inline asm
	{
    .reg .pred p;
    and.b32 %r1501, %r2719, %r1503;    setp.ne.u32 p, %r1501, 0;
    vote.ballot.sync.b32 %r1501, p, 0xffffffff;
    @!p not.b32 %r1501, %r1501;
}

	// end inline asm
	and.b32  	%r1517, %r1501, %r1516;
	mov.b32 	%r1506, 32;
	// begin inline asm
	{
    .reg .pred p;
    and.b32 %r1504, %r2719, %r1506;    setp.ne.u32 p, %r1504, 0;
    vote.ballot.sync.b32 %r1504, p, 0xffffffff;
    @!p not.b32 %r1504, %r1504;
}

	// end inline asm
	and.b32  	%r1518, %r1504, %r1517;
	mov.b32 	%r1509, 64;
	// begin inline asm
	{
    .reg .pred p;
    and.b32 %r1507, %r2719, %r1509;    setp.ne.u32 p, %r1507, 0;
    vote.ballot.sync.b32 %r1507, p, 0xffffffff;
    @!p not.b32 %r1507, %r1507;
}

	// end inline asm
	and.b32  	%r1519, %r1507, %r1518;
	mov.b32 	%r1512, 128;
	// begin inline asm
	{
    .reg .pred p;
    and.b32 %r1510, %r2719, %r1512;    setp.ne.u32 p, %r1510, 0;
    vote.ballot.sync.b32 %r1510, p, 0xffffffff;
    @!p not.b32 %r1510, %r1510;
}

	// end inline asm
	and.b32  	%r1520, %r1510, %r1519;
	clz.b32 	%r1521, %r1520;
	sub.s32 	%r354, 31, %r1521;
	and.b32  	%r1522, %r1231, %r1520;
	popc.b32 	%r355, %r1522;
	setp.ne.s32 	%p162, %r768, %r354;
	mov.b32 	%r2722, 0;
	@%p162 bra 	$L__BB5_243;
	shl.b32 	%r1523, %r2719, 2;
	add.s32 	%r1524, %r127, %r1523;
	atom.shared.add.u32 	%r2722, [%r1524], %r355;
$L__BB5_243:
	shfl.sync.idx.b32	%r1526|%p164, %r2722, %r354, 31, -1;
	add.s32 	%r358, %r355, %r1526;
	mov.b32 	%r2724, 0;
	mov.u32 	%r2723, %r2852;
	mov.u32 	%r2725, %r2724;
	mov.u32 	%r2726, %r2855;
	@%p27 bra 	$L__BB5_246;
	setp.eq.s32 	%p165, %r2852, 0;
	mov.b32 	%r2723, 0;
	mov.u32 	%r2724, %r2723;
	mov.u32 	%r2725, %r2723;
	mov.u32 	%r2726, %r2723;
	@%p165 bra 	$L__BB5_246;
	shr.u32 	%r1529, %r2564, %r766;
	and.b32  	%r2725, %r1529, %r152;
	mov.u32 	%r2723, %r153;
	mov.u32 	%r2724, %r151;
$L__BB5_246:
	setp.gt.u32 	%p166, %r2726, 31;
	@%p166 bra 	$L__BB5_249;
	setp.eq.s32 	%p167, %r2723, 0;
	@%p167 bra 	$L__BB5_249;
	sub.s32 	%r1530, 32, %r2726;
	min.u32 	%r1531, %r2723, %r1530;
	mov.b32 	%r1532, -1;
	shl.b32 	%r1533, %r1532, %r1531;
	not.b32 	%r1534, %r1533;
	shr.u32 	%r1535, %r2565, %r2726;
	and.b32  	%r1536, %r1535, %r1534;
	shl.b32 	%r1537, %r1536, %r2724;
	or.b32  	%r2725, %r1537, %r2725;
$L__BB5_249:
	mov.b32 	%r1540, 1;
	// begin inline asm
	{
    .reg .pred p;
    and.b32 %r1538, %r2725, %r1540;    setp.ne.u32 p, %r1538, 0;
    vote.ballot.sync.b32 %r1538, p, 0xffffffff;
    @!p not.b32 %r1538, %r1538;
}

	// end inline asm
	mov.b32 	%r1543, 2;
	// begin inline asm
	{
    .reg .pred p;
    and.b32 %r1541, %r2725, %r1543;    setp.ne.u32 p, %r1541, 0;
    vote.ballot.sync.b32 %r1541, p, 0xffffffff;
    @!p not.b32 %r1541, %r1541;
}

	// end inline asm
	and.b32  	%r1563, %r1541, %r1538;
	mov.b32 	%r1546, 4;
	// begin inline asm
	{
    .reg .pred p;
    and.b32 %r1544, %r2725, %r1546;    setp.ne.u32 p, %r1544, 0;
    vote.ballot.sync.b32 %r1544, p, 0xffffffff;
    @!p not.b32 %r1544, %r1544;
}

	// end inline asm
	and.b32  	%r1564, %r1544, %r1563;
	mov.b32 	%r1549, 8;
	// begin inline asm
	{
    .reg .pred p;
    and.b32 %r1547, %r2725, %r1549;    setp.ne.u32 p, %r1547, 0;
    vote.ballot.sync.b32 %r1547, p, 0xffffffff;
    @!p not.b32 %r1547, %r1547;
}

	// end inline asm
	and.b32  	%r1565, %r1547, %r1564;
	mov.b32 	%r1552, 16;
	// begin inline asm
	{
    .reg .pred p;
    and.b32 %r1550, %r2725, %r1552;    setp.ne.u32 p, %r1550, 0;
    vote.ballot.sync.b32 %r1550, p, 0xffffffff;
    @!p not.b32 %r1550, %r1550;
}

	// end inline asm
	and.b32  	%r1566, %r1550, %r1565;
	mov.b32 	%r1555, 32;
	// begin inline asm
	{
    .reg .pred p;
    and.b32 %r1553, %r2725, %r1555;    setp.ne.u32 p, %r1553, 0;
    vote.ballot.sync.b32 %r1553, p, 0xffffffff;
    @!p not.b32 %r1553, %r1553;
}

	// end inline asm
	and.b32  	%r1567, %r1553, %r1566;
	mov.b32 	%r1558, 64;
	// begin inline asm
	{
    .reg .pred p;
    and.b32 %r1556, %r2725, %r1558;    setp.ne.u32 p, %r1556, 0;
    vote.ballot.sync.b32 %r1556, p, 0xffffffff;
    @!p not.b32 %r1556, %r1556;
}

	// end inline asm
	and.b32  	%r1568, %r1556, %r1567;
	mov.b32 	%r1561, 128;
	// begin inline asm
	{
    .reg .pred p;
    and.b32 %r1559, %r2725, %r1561;    setp.ne.u32 p, %r1559, 0;
    vote.ballot.sync.b32 %r1559, p, 0xffffffff;
    @!p not.b32 %r1559, %r1559;
}

	// end inline asm
	and.b32  	%r1569, %r1559, %r1568;
	clz.b32 	%r1570, %r1569;
	sub.s32 	%r366, 31, %r1570;
	and.b32  	%r1571, %r1231, %r1569;
	popc.b32 	%r367, %r1571;
	setp.ne.s32 	%p168, %r768, %r366;
	mov.b32 	%r2728, 0;
	@%p168 bra 	$L__BB5_251;
	shl.b32 	%r1572, %r2725, 2;
	add.s32 	%r1573, %r127, %r1572;
	atom.shared.add.u32 	%r2728, [%r1573], %r367;
$L__BB5_251:
	shfl.sync.idx.b32	%r1575|%p170, %r2728, %r366, 31, -1;
	add.s32 	%r370, %r367, %r1575;
	mov.b32 	%r2730, 0;
	mov.u32 	%r2729, %r2852;
	mov.u32 	%r2731, %r2730;
	mov.u32 	%r2732, %r2855;
	@%p27 bra 	$L__BB5_254;
	setp.eq.s32 	%p171, %r2852, 0;
	mov.b32 	%r2729, 0;
	mov.u32 	%r2730, %r2729;
	mov.u32 	%r2731, %r2729;
	mov.u32 	%r2732, %r2729;
	@%p171 bra 	$L__BB5_254;
	shr.u32 	%r1578, %r2578, %r766;
	and.b32  	%r2731, %r1578, %r152;
	mov.u32 	%r2729, %r153;
	mov.u32 	%r2730, %r151;
$L__BB5_254:
	setp.gt.u32 	%p172, %r2732, 31;
	@%p172 bra 	$L__BB5_257;
	setp.eq.s32 	%p173, %r2729, 0;
	@%p173 bra 	$L__BB5_257;
	sub.s32 	%r1579, 32, %r2732;
	min.u32 	%r1580, %r2729, %r1579;
	mov.b32 	%r1581, -1;
	shl.b32 	%r1582, %r1581, %r1580;
	not.b32 	%r1583, %r1582;
	shr.u32 	%r1584, %r2563, %r2732;
	and.b32  	%r1585, %r1584, %r1583;
	shl.b32 	%r1586, %r1585, %r2730;
	or.b32  	%r2731, %r1586, %r2731;
$L__BB5_257:
	mov.b32 	%r1589, 1;
	// begin inline asm
	{
    .reg .pred p;
    and.b32 %r1587, %r2731, %r1589;    setp.ne.u32 p, %r1587, 0;
    vote.ballot.sync.b32 %r1587, p, 0xffffffff;
    @!p not.b32 %r1587, %r1587;
}

	// end inline asm
	mov.b32 	%r1592, 2;
	// begin inline asm
	{
    .reg .pred p;
    and.b32 %r1590, %r2731, %r1592;    setp.ne.u32 p, %r1590, 0;
    vote.ballot.sync.b32 %r1590, p, 0xffffffff;
    @!p not.b32 %r1590, %r1590;
}

	// end inline asm
	and.b32  	%r1612, %r1590, %r1587;
	mov.b32 	%r1595, 4;
	// begin inline asm
	{
    .reg .pred p;
    and.b32 %r1593, %r2731, %r1595;    setp.ne.u32 p, %r1593, 0;
    vote.ballot.sync.b32 %r1593, p, 0xffffffff;
    @!p not.b32 %r1593, %r1593;
}

	// end inline asm
	and.b32  	%r1613, %r1593, %r1612;
	mov.b32 	%r1598, 8;
	// begin inline asm
	{
    .reg .pred p;
    and.b32 %r1596, %r2731, %r1598;    setp.ne.u32 p, %r1596, 0;
    vote.ballot.sync.b32 %r1596, p, 0xffffffff;
    @!p not.b32 %r1596, %r1596;
}

	// end inline asm
	and.b32  	%r1614, %r1596, %r1613;
	mov.b32 	%r1601, 16;
	// begin inline asm
	{
    .reg .pred p;
    and.b32 %r1599, %r2731, %r1601;    setp.ne.u32 p, %r1599, 0;
    vote.ballot.sync.b32 %r1599, p, 0xffffffff;
    @!p not.b32 %r1599, %r1599;
}

	// end inline asm
	and.b32  	%r1615, %r1599, %r1614;
	mov.b32 	%r1604, 32;
	// begin inline asm
	{
    .reg .pred p;
    and.b32 %r1602, %r2731, %r1604;    setp.ne.u32 p, %r1602, 0;
    vote.ballot.sync.b32 %r1602, p, 0xffffffff;
    @!p not.b32 %r1602, %r1602;
}

	// end inline asm
	and.b32  	%r1616, %r1602, %r1615;
	mov.b32 	%r1607, 64;
	// begin inline asm
	{
    .reg .pred p;
    and.b32 %r1605, %r2731, %r1607;    setp.ne.u32 p, %r1605, 0;
    vote.ballot.sync.b32 %r1605, p, 0xffffffff;
    @!p not.b32 %r1605, %r1605;
}

	// end inline asm
	and.b32  	%r1617, %r1605, %r1616;
	mov.b32 	%r1610, 128;
	// begin inline asm
	{
    .reg .pred p;
    and.b32 %r1608, %r2731, %r1610;    setp.ne.u32 p, %r1608, 0;
    vote.ballot.sync.b32 %r1608, p, 0xffffffff;
    @!p not.b32 %r1608, %r1608;
}

	// end inline asm
	and.b32  	%r1618, %r1608, %r1617;
	clz.b32 	%r1619, %r1618;
	sub.s32 	%r378, 31, %r1619;
	and.b32  	%r1620, %r1231, %r1618;
	popc.b32 	%r379, %r1620;
	setp.ne.s32 	%p174, %r768, %r378;
	mov.b32 	%r2734, 0;
	@%p174 bra 	$L__BB5_259;
	shl.b32 	%r1621, %r2731, 2;
	add.s32 	%r1622, %r127, %r1621;
	atom.shared.add.u32 	%r2734, [%r1622], %r379;
$L__BB5_259:
	shfl.sync.idx.b32	%r1624|%p176, %r2734, %r378, 31, -1;
	add.s32 	%r382, %r379, %r1624;
	mov.b32 	%r2736, 0;
	mov.u32 	%r2735, %r2852;
	mov.u32 	%r2737, %r2736;
	mov.u32 	%r2738, %r2855;
	@%p27 bra 	$L__BB5_262;
	setp.eq.s32 	%p177, %r2852, 0;
	mov.b32 	%r2735, 0;
	mov.u32 	%r2736, %r2735;
	mov.u32 	%r2737, %r2735;
	mov.u32 	%r2738, %r2735;
	@%p177 bra 	$L__BB5_262;
	shr.u32 	%r1627, %r2580, %r766;
	and.b32  	%r2737, %r1627, %r152;
	mov.u32 	%r2735, %r153;
	mov.u32 	%r2736, %r151;
$L__BB5_262:
	setp.gt.u32 	%p178, %r2738, 31;
	@%p178 bra 	$L__BB5_265;
	setp.eq.s32 	%p179, %r2735, 0;
	@%p179 bra 	$L__BB5_265;
	sub.s32 	%r1628, 32, %r2738;
	min.u32 	%r1629, %r2735, %r1628;
	mov.b32 	%r1630, -1;
	shl.b32 	%r1631, %r1630, %r1629;
	not.b32 	%r1632, %r1631;
	shr.u32 	%r1633, %r2579, %r2738;
	and.b32  	%r1634, %r1633, %r1632;
	shl.b32 	%r1635, %r1634, %r2736;
	or.b32  	%r2737, %r1635, %r2737;
$L__BB5_265:
	mov.b32 	%r1638, 1;
	// begin inline asm
	{
    .reg .pred p;
    and.b32 %r1636, %r2737, %r1638;    setp.ne.u32 p, %r1636, 0;
    vote.ballot.sync.b32 %r1636, p, 0xffffffff;
    @!p not.b32 %r1636, %r1636;
}

	// end inline asm
	mov.b32 	%r1641, 2;
	// begin inline asm
	{
    .reg .pred p;
    and.b32 %r1639, %r2737, %r1641;    setp.ne.u32 p, %r1639, 0;
    vote.ballot.sync.b32 %r1639, p, 0xffffffff;
    @!p not.b32 %r1639, %r1639;
}

	// end inline asm
	and.b32  	%r1661, %r1639, %r1636;
	mov.b32 	%r1644, 4;
	// begin inline asm
	{
    .reg .pred p;
    and.b32 %r1642, %r2737, %r1644;    setp.ne.u32 p, %r1642, 0;
    vote.ballot.sync.b32 %r1642, p, 0xffffffff;
    @!p not.b32 %r1642, %r1642;
}

	// end inline asm
	and.b32  	%r1662, %r1642, %r1661;
	mov.b32 	%r1647, 8;
	// begin inline asm
	{
    .reg .pred p;
    and.b32 %r1645, %r2737, %r1647;    setp.ne.u32 p, %r1645, 0;
    vote.ballot.sync.b32 %r1645, p, 0xffffffff;
    @!p not.b32 %r1645, %r1645;
}

	// end inline asm
	and.b32  	%r1663, %r1645, %r1662;
	mov.b32 	%r1650, 16;
	// begin inline asm
	{
    .reg .pred p;
    and.b32 %r1648, %r2737, %r1650;    setp.ne.u32 p, %r1648, 0;
    vote.ballot.sync.b32 %r1648, p, 0xffffffff;
    @!p not.b32 %r1648, %r1648;
}

	// end inline asm
	and.b32  	%r1664, %r1648, %r1663;
	mov.b32 	%r1653, 32;
	// begin inline asm
	{
    .reg .pred p;
    and.b32 %r1651, %r2737, %r1653;    setp.ne.u32 p, %r1651, 0;
    vote.ballot.sync.b32 %r1651, p, 0xffffffff;
    @!p not.b32 %r1651, %r1651;
}

	// end inline asm
	and.b32  	%r1665, %r1651, %r1664;
	mov.b32 	%r1656, 64;
	// begin inline asm
	{
    .reg .pred p;
    and.b32 %r1654, %r2737, %r1656;    setp.ne.u32 p, %r1654, 0;
    vote.ballot.sync.b32 %r1654, p, 0xffffffff;
    @!p not.b32 %r1654, %r1654;
}

	// end inline asm
	and.b32  	%r1666, %r1654, %r1665;
	mov.b32 	%r1659, 128;
	// begin inline asm
	{
    .reg .pred p;
    and.b32 %r1657, %r2737, %r1659;    setp.ne.u32 p, %r1657, 0;
    vote.ballot.sync.b32 %r1657, p, 0xffffffff;
    @!p not.b32 %r1657, %r1657;
}

	// end inline asm
	and.b32  	%r1667, %r1657, %r1666;
	clz.b32 	%r1668, %r1667;
	sub.s32 	%r390, 31, %r1668;
	and.b32  	%r1669, %r1231, %r1667;
	popc.b32 	%r391, %r1669;
	setp.ne.s32 	%p180, %r768, %r390;
	mov.b32 	%r2740, 0;
	@%p180 bra 	$L__BB5_267;
	shl.b32 	%r1670, %r2737, 2;
	add.s32 	%r1671, %r127, %r1670;
	atom.shared.add.u32 	%r2740, [%r1671], %r391;
$L__BB5_267:
	shfl.sync.idx.b32	%r1673|%p182, %r2740, %r390, 31, -1;
	add.s32 	%r394, %r391, %r1673;
	mov.b32 	%r2742, 0;
	mov.u32 	%r2741, %r2852;
	mov.u32 	%r2743, %r2742;
	mov.u32 	%r2744, %r2855;
	@%p27 bra 	$L__BB5_270;
	setp.eq.s32 	%p183, %r2852, 0;
	mov.b32 	%r2741, 0;
	mov.u32 	%r2742, %r2741;
	mov.u32 	%r2743, %r2741;
	mov.u32 	%r2744, %r2741;
	@%p183 bra 	$L__BB5_270;
	shr.u32 	%r1676, %r2582, %r766;
	and.b32  	%r2743, %r1676, %r152;
	mov.u32 	%r2741, %r153;
	mov.u32 	%r2742, %r151;
$L__BB5_270:
	setp.gt.u32 	%p184, %r2744, 31;
	@%p184 bra 	$L__BB5_273;
	setp.eq.s32 	%p185, %r2741, 0;
	@%p185 bra 	$L__BB5_273;
	sub.s32 	%r1677, 32, %r2744;
	min.u32 	%r1678, %r2741, %r1677;
	mov.b32 	%r1679, -1;
	shl.b32 	%r1680, %r1679, %r1678;
	not.b32 	%r1681, %r1680;
	shr.u32 	%r1682, %r2581, %r2744;
	and.b32  	%r1683, %r1682, %r1681;
	shl.b32 	%r1684, %r1683, %r2742;
	or.b32  	%r2743, %r1684, %r2743;
$L__BB5_273:
	mov.b32 	%r1687, 1;
	// begin inline asm
	{
    .reg .pred p;
    and.b32 %r1685, %r2743, %r1687;    setp.ne.u32 p, %r1685, 0;
    vote.ballot.sync.b32 %r1685, p, 0xffffffff;
    @!p not.b32 %r1685, %r1685;
}

	// end inline asm
	mov.b32 	%r1690, 2;
	// begin inline asm
	{
    .reg .pred p;
    and.b32 %r1688, %r2743, %r1690;    setp.ne.u32 p, %r1688, 0;
    vote.ballot.sync.b32 %r1688, p, 0xffffffff;
    @!p not.b32 %r1688, %r1688;
}

	// end inline asm
	and.b32  	%r1710, %r1688, %r1685;
	mov.b32 	%r1693, 4;
	// begin inline asm
	{
    .reg .pred p;
    and.b32 %r1691, %r2743, %r1693;    setp.ne.u32 p, %r1691, 0;
    vote.ballot.sync.b32 %r1691, p, 0xffffffff;
    @!p not.b32 %r1691, %r1691;
}

	// end inline asm
	and.b32  	%r1711, %r1691, %r1710;
	mov.b32 	%r1696, 8;
	// begin inline asm
	{
    .reg .pred p;
    and.b32 %r1694, %r2743, %r1696;    setp.ne.u32 p, %r1694, 0;
    vote.ballot.sync.b32 %r1694, p, 0xffffffff;
    @!p not.b32 %r1694, %r1694;
}

	// end inline asm
	and.b32  	%r1712, %r1694, %r1711;
	mov.b32 	%r1699, 16;
	// begin inline asm
	{
    .reg .pred p;
    and.b32 %r1697, %r2743, %r1699;    setp.ne.u32 p, %r1697, 0;
    vote.ballot.sync.b32 %r1697, p, 0xffffffff;
    @!p not.b32 %r1697, %r1697;
}

	// end inline asm
	and.b32  	%r1713, %r1697, %r1712;
	mov.b32 	%r1702, 32;
	// begin inline asm
	{
    .reg .pred p;
    and.b32 %r1700, %r2743, %r1702;    setp.ne.u32 p, %r1700, 0;
    vote.ballot.sync.b32 %r1700, p, 0xffffffff;
    @!p not.b32 %r1700, %r1700;
}

	// end inline asm
	and.b32  	%r1714, %r1700, %r1713;
	mov.b32 	%r1705, 64;
	// begin inline asm
	{
    .reg .pred p;
    and.b32 %r1703, %r2743, %r1705;    setp.ne.u32 p, %r1703, 0;
    vote.ballot.sync.b32 %r1703, p, 0xffffffff;
    @!p not.b32 %r1703, %r1703;
}

	// end inline asm
	and.b32  	%r1715, %r1703, %r1714;
	mov.b32 	%r1708, 128;
	// begin inline asm
	{
    .reg .pred p;
    and.b32 %r1706, %r2743, %r1708;    setp.ne.u32 p, %r1706, 0;
    vote.ballot.sync.b32 %r1706, p, 0xffffffff;
    @!p not.b32 %r1706, %r1706;
}

	// end inline asm
	and.b32  	%r1716, %r1706, %r1715;
	clz.b32 	%r1717, %r1716;
	sub.s32 	%r402, 31, %r1717;
	and.b32  	%r1718, %r1231, %r1716;
	popc.b32 	%r403, %r1718;
	setp.ne.s32 	%p186, %r768, %r402;
	mov.b32 	%r2746, 0;
	@%p186 bra 	$L__BB5_275;
	shl.b32 	%r1719, %r2743, 2;
	add.s32 	%r1720, %r127, %r1719;
	atom.shared.add.u32 	%r2746, [%r1720], %r403;
$L__BB5_275:
	shfl.sync.idx.b32	%r1722|%p188, %r2746, %r402, 31, -1;
	add.s32 	%r406, %r403, %r1722;
	mov.b32 	%r2748, 0;
	mov.u32 	%r2747, %r2852;
	mov.u32 	%r2749, %r2748;
	mov.u32 	%r2750, %r2855;
	@%p27 bra 	$L__BB5_278;
	setp.eq.s32 	%p189, %r2852, 0;
	mov.b32 	%r2747, 0;
	mov.u32 	%r2748, %r2747;
	mov.u32 	%r2749, %r2747;
	mov.u32 	%r2750, %r2747;
	@%p189 bra 	$L__BB5_278;
	shr.u32 	%r1725, %r2584, %r766;
	and.b32  	%r2749, %r1725, %r152;
	mov.u32 	%r2747, %r153;
	mov.u32 	%r2748, %r151;
$L__BB5_278:
	setp.gt.u32 	%p190, %r2750, 31;
	@%p190 bra 	$L__BB5_281;
	setp.eq.s32 	%p191, %r2747, 0;
	@%p191 bra 	$L__BB5_281;
	sub.s32 	%r1726, 32, %r2750;
	min.u32 	%r1727, %r2747, %r1726;
	mov.b32 	%r1728, -1;
	shl.b32 	%r1729, %r1728, %r1727;
	not.b32 	%r1730, %r1729;
	shr.u32 	%r1731, %r2583, %r2750;
	and.b32  	%r1732, %r1731, %r1730;
	shl.b32 	%r1733, %r1732, %r2748;
	or.b32  	%r2749, %r1733, %r2749;
$L__BB5_281:
	mov.b32 	%r1736, 1;
	// begin inline asm
	{
    .reg .pred p;
    and.b32 %r1734, %r2749, %r1736;    setp.ne.u32 p, %r1734, 0;
    vote.ballot.sync.b32 %r1734, p, 0xffffffff;
    @!p not.b32 %r1734, %r1734;
}

	// end inline asm
	mov.b32 	%r1739, 2;
	// begin inline asm
	{
    .reg .pred p;
    and.b32 %r1737, %r2749, %r1739;    setp.ne.u32 p, %r1737, 0;
    vote.ballot.sync.b32 %r1737, p, 0xffffffff;
    @!p not.b32 %r1737, %r1737;
}

	// end inline asm
	and.b32  	%r1759, %r1737, %r1734;
	mov.b32 	%r1742, 4;
	// begin inline asm
	{
    .reg .pred p;
    and.b32 %r1740, %r2749, %r1742;    setp.ne.u32 p, %r1740, 0;
    vote.ballot.sync.b32 %r1740, p, 0xffffffff;
    @!p not.b32 %r1740, %r1740;
}

	// end inline asm
	and.b32  	%r1760, %r1740, %r1759;
	mov.b32 	%r1745, 8;
	// begin inline asm
	{
    .reg .pred p;
    and.b32 %r1743, %r2749, %r1745;    setp.ne.u32 p, %r1743, 0;
    vote.ballot.sync.b32 %r1743, p, 0xffffffff;
    @!p not.b32 %r1743, %r1743;
}

	// end inline asm
	and.b32  	%r1761, %r1743, %r1760;
	mov.b32 	%r1748, 16;
	// begin inline asm
	{
    .reg .pred p;
    and.b32 %r1746, %r2749, %r1748;    setp.ne.u32 p, %r1746, 0;
    vote.ballot.sync.b32 %r1746, p, 0xffffffff;
    @!p not.b32 %r1746, %r1746;
}

	// end inline asm
	and.b32  	%r1762, %r1746, %r1761;
	mov.b32 	%r1751, 32;
	// begin inline asm
	{
    .reg .pred p;
    and.b32 %r1749, %r2749, %r1751;    setp.ne.u32 p, %r1749, 0;
    vote.ballot.sync.b32 %r1749, p, 0xffffffff;
    @!p not.b32 %r1749, %r1749;
}

	// end inline asm
	and.b32  	%r1763, %r1749, %r1762;
	mov.b32 	%r1754, 64;
	// begin inline asm
	{
    .reg .pred p;
    and.b32 %r1752, %r2749, %r1754;    setp.ne.u32 p, %r1752, 0;
    vote.ballot.sync.b32 %r1752, p, 0xffffffff;
    @!p not.b32 %r1752, %r1752;
}

	// end inline asm
	and.b32  	%r1764, %r1752, %r1763;
	mov.b32 	%r1757, 128;
	// begin inline asm
	{
    .reg .pred p;
    and.b32 %r1755, %r2749, %r1757;    setp.ne.u32 p, %r1755, 0;
    vote.ballot.sync.b32 %r1755, p, 0xffffffff;
    @!p not.b32 %r1755, %r1755;
}

	// end inline asm
	and.b32  	%r1765, %r1755, %r1764;
	clz.b32 	%r1766, %r1765;
	sub.s32 	%r414, 31, %r1766;
	and.b32  	%r1767, %r1231, %r1765;
	popc.b32 	%r415, %r1767;
	setp.ne.s32 	%p192, %r768, %r414;
	mov.b32 	%r2752, 0;
	@%p192 bra 	$L__BB5_283;
	shl.b32 	%r1768, %r2749, 2;
	add.s32 	%r1769, %r127, %r1768;
	atom.shared.add.u32 	%r2752, [%r1769], %r415;
$L__BB5_283:
	shfl.sync.idx.b32	%r1771|%p194, %r2752, %r414, 31, -1;
	add.s32 	%r418, %r415, %r1771;
	mov.b32 	%r2754, 0;
	mov.u32 	%r2753, %r2852;
	mov.u32 	%r2755, %r2754;
	mov.u32 	%r2756, %r2855;
	@%p27 bra 	$L__BB5_286;
	setp.eq.s32 	%p195, %r2852, 0;
	mov.b32 	%r2753, 0;
	mov.u32 	%r2754, %r2753;
	mov.u32 	%r2755, %r2753;
	mov.u32 	%r2756, %r2753;
	@%p195 bra 	$L__BB5_286;
	shr.u32 	%r1774, %r2586, %r766;
	and.b32  	%r2755, %r1774, %r152;
	mov.u32 	%r2753, %r153;
	mov.u32 	%r2754, %r151;
$L__BB5_286:
	setp.gt.u32 	%p196, %r2756, 31;
	@%p196 bra 	$L__BB5_289;
	setp.eq.s32 	%p197, %r2753, 0;
	@%p197 bra 	$L__BB5_289;
	sub.s32 	%r1775, 32, %r2756;
	min.u32 	%r1776, %r2753, %r1775;
	mov.b32 	%r1777, -1;
	shl.b32 	%r1778, %r1777, %r1776;
	not.b32 	%r1779, %r1778;
	shr.u32 	%r1780, %r2585, %r2756;
	and.b32  	%r1781, %r1780, %r1779;
	shl.b32 	%r1782, %r1781, %r2754;
	or.b32  	%r2755, %r1782, %r2755;
$L__BB5_289:
	mov.b32 	%r1785, 1;
	// begin inline asm
	{
    .reg .pred p;
    and.b32 %r1783, %r2755, %r1785;    setp.ne.u32 p, %r1783, 0;
    vote.ballot.sync.b32 %r1783, p, 0xffffffff;
    @!p not.b32 %r1783, %r1783;
}

	// end inline asm
	mov.b32 	%r1788, 2;
	// begin inline asm
	{
    .reg .pred p;
    and.b32 %r1786, %r2755, %r1788;    setp.ne.u32 p, %r1786, 0;
    vote.ballot.sync.b32 %r1786, p, 0xffffffff;
    @!p not.b32 %r1786, %r1786;
}

	// end inline asm
	and.b32  	%r1808, %r1786, %r1783;
	mov.b32 	%r1791, 4;
	// begin inline asm
	{
    .reg .pred p;
    and.b32 %r1789, %r2755, %r1791;    setp.ne.u32 p, %r1789, 0;
    vote.ballot.sync.b32 %r1789, p, 0xffffffff;
    @!p not.b32 %r1789, %r1789;
}

	// end inline asm
	and.b32  	%r1809, %r1789, %r1808;
	mov.b32 	%r1794, 8;
	// begin inline asm
	{
    .reg .pred p;
    and.b32 %r1792, %r2755, %r1794;    setp.ne.u32 p, %r1792, 0;
    vote.ballot.sync.b32 %r1792, p, 0xffffffff;
    @!p not.b32 %r1792, %r1792;
}

	// end inline asm
	and.b32  	%r1810, %r1792, %r1809;
	mov.b32 	%r1797, 16;
	// begin inline asm
	{
    .reg .pred p;
    and.b32 %r1795, %r2755, %r1797;    setp.ne.u32 p, %r1795, 0;
    vote.ballot.sync.b32 %r1795, p, 0xffffffff;
    @!p not.b32 %r1795, %r1795;
}

	// end inline asm
	and.b32  	%r1811, %r1795, %r1810;
	mov.b32 	%r1800, 32;
	// begin inline asm
	{
    .reg .pred p;
    and.b32 %r1798, %r2755, %r1800;    setp.ne.u32 p, %r1798, 0;
    vote.ballot.sync.b32 %r1798, p, 0xffffffff;
    @!p not.b32 %r1798, %r1798;
}

	// end inline asm
	and.b32  	%r1812, %r1798, %r1811;
	mov.b32 	%r1803, 64;
	// begin inline asm
	{
    .reg .pred p;
    and.b32 %r1801, %r2755, %r1803;    setp.ne.u32 p, %r1801, 0;
    vote.ballot.sync.b32 %r1801, p, 0xffffffff;
    @!p not.b32 %r1801, %r1801;
}

	// end inline asm
	and.b32  	%r1813, %r1801, %r1812;
	mov.b32 	%r1806, 128;
	// begin inline asm
	{
    .reg .pred p;
    and.b32 %r1804, %r2755, %r1806;    setp.ne.u32 p, %r1804, 0;
    vote.ballot.sync.b32 %r1804, p, 0xffffffff;
    @!p not.b32 %r1804, %r1804;
}

	// end inline asm
	and.b32  	%r1814, %r1804, %r1813;
	clz.b32 	%r1815, %r1814;
	sub.s32 	%r426, 31, %r1815;
	and.b32  	%r1816, %r1231, %r1814;
	popc.b32 	%r427, %r1816;
	setp.ne.s32 	%p198, %r768, %r426;
	mov.b32 	%r2758, 0;
	@%p198 bra 	$L__BB5_291;
	shl.b32 	%r1817, %r2755, 2;
	add.s32 	%r1818, %r127, %r1817;
	atom.shared.add.u32 	%r2758, [%r1818], %r427;
$L__BB5_291:
	shfl.sync.idx.b32	%r1820|%p200, %r2758, %r426, 31, -1;
	add.s32 	%r430, %r427, %r1820;
	mov.b32 	%r2760, 0;
	mov.u32 	%r2759, %r2852;
	mov.u32 	%r2761, %r2760;
	mov.u32 	%r2762, %r2855;
	@%p27 bra 	$L__BB5_294;
	setp.eq.s32 	%p201, %r2852, 0;
	mov.b32 	%r2759, 0;
	mov.u32 	%r2760, %r2759;
	mov.u32 	%r2761, %r2759;
	mov.u32 	%r2762, %r2759;
	@%p201 bra 	$L__BB5_294;
	shr.u32 	%r1823, %r2588, %r766;
	and.b32  	%r2761, %r1823, %r152;
	mov.u32 	%r2759, %r153;
	mov.u32 	%r2760, %r151;
$L__BB5_294:
	setp.gt.u32 	%p202, %r2762, 31;
	@%p202 bra 	$L__BB5_297;
	setp.eq.s32 	%p203, %r2759, 0;
	@%p203 bra 	$L__BB5_297;
	sub.s32 	%r1824, 32, %r2762;
	min.u32 	%r1825, %r2759, %r1824;
	mov.b32 	%r1826, -1;
	shl.b32 	%r1827, %r1826, %r1825;
	not.b32 	%r1828, %r1827;
	shr.u32 	%r1829, %r2587, %r2762;
	and.b32  	%r1830, %r1829, %r1828;
	shl.b32 	%r1831, %r1830, %r2760;
	or.b32  	%r2761, %r1831, %r2761;
$L__BB5_297:
	mov.b32 	%r1834, 1;
	// begin inline asm
	{
    .reg .pred p;
    and.b32 %r1832, %r2761, %r1834;    setp.ne.u32 p, %r1832, 0;
    vote.ballot.sync.b32 %r1832, p, 0xffffffff;
    @!p not.b32 %r1832, %r1832;
}

	// end inline asm
	mov.b32 	%r1837, 2;
	// begin inline asm
	{
    .reg .pred p;
    and.b32 %r1835, %r2761, %r1837;    setp.ne.u32 p, %r1835, 0;
    vote.ballot.sync.b32 %r1835, p, 0xffffffff;
    @!p not.b32 %r1835, %r1835;
}

	// end inline asm
	and.b32  	%r1857, %r1835, %r1832;
	mov.b32 	%r1840, 4;
	// begin inline asm
	{
    .reg .pred p;
    and.b32 %r1838, %r2761, %r1840;    setp.ne.u32 p, %r1838, 0;
    vote.ballot.sync.b32 %r1838, p, 0xffffffff;
    @!p not.b32 %r1838, %r1838;
}

	// end inline asm
	and.b32  	%r1858, %r1838, %r1857;
	mov.b32 	%r1843, 8;
	// begin inline asm
	{
    .reg .pred p;
    and.b32 %r1841, %r2761, %r1843;    setp.ne.u32 p, %r1841, 0;
    vote.ballot.sync.b32 %r1841, p, 0xffffffff;
    @!p not.b32 %r1841, %r1841;
}

	// end inline asm
	and.b32  	%r1859, %r1841, %r1858;
	mov.b32 	%r1846, 16;
	// begin inline asm
	{
    .reg .pred p;
    and.b32 %r1844, %r2761, %r1846;    setp.ne.u32 p, %r1844, 0;
    vote.ballot.sync.b32 %r1844, p, 0xffffffff;
    @!p not.b32 %r1844, %r1844;
}

	// end inline asm
	and.b32  	%r1860, %r1844, %r1859;
	mov.b32 	%r1849, 32;
	// begin inline asm
	{
    .reg .pred p;
    and.b32 %r1847, %r2761, %r1849;    setp.ne.u32 p, %r1847, 0;
    vote.ballot.sync.b32 %r1847, p, 0xffffffff;
    @!p not.b32 %r1847, %r1847;
}

	// end inline asm
	and.b32  	%r1861, %r1847, %r1860;
	mov.b32 	%r1852, 64;
	// begin inline asm
	{
    .reg .pred p;
    and.b32 %r1850, %r2761, %r1852;    setp.ne.u32 p, %r1850, 0;
    vote.ballot.sync.b32 %r1850, p, 0xffffffff;
    @!p not.b32 %r1850, %r1850;
}

	// end inline asm
	and.b32  	%r1862, %r1850, %r1861;
	mov.b32 	%r1855, 128;
	// begin inline asm
	{
    .reg .pred p;
    and.b32 %r1853, %r2761, %r1855;    setp.ne.u32 p, %r1853, 0;
    vote.ballot.sync.b32 %r1853, p, 0xffffffff;
    @!p not.b32 %r1853, %r1853;
}

	// end inline asm
	and.b32  	%r1863, %r1853, %r1862;
	clz.b32 	%r1864, %r1863;
	sub.s32 	%r438, 31, %r1864;
	and.b32  	%r1865, %r1231, %r1863;
	popc.b32 	%r439, %r1865;
	setp.ne.s32 	%p204, %r768, %r438;
	mov.b32 	%r2764, 0;
	@%p204 bra 	$L__BB5_299;
	shl.b32 	%r1866, %r2761, 2;
	add.s32 	%r1867, %r127, %r1866;
	atom.shared.add.u32 	%r2764, [%r1867], %r439;
$L__BB5_299:
	shfl.sync.idx.b32	%r1869|%p206, %r2764, %r438, 31, -1;
	add.s32 	%r442, %r439, %r1869;
	mov.b32 	%r2766, 0;
	mov.u32 	%r2765, %r2852;
	mov.u32 	%r2767, %r2766;
	mov.u32 	%r2768, %r2855;
	@%p27 bra 	$L__BB5_302;
	setp.eq.s32 	%p207, %r2852, 0;
	mov.b32 	%r2765, 0;
	mov.u32 	%r2766, %r2765;
	mov.u32 	%r2767, %r2765;
	mov.u32 	%r2768, %r2765;
	@%p207 bra 	$L__BB5_302;
	shr.u32 	%r1872, %r2590, %r766;
	and.b32  	%r2767, %r1872, %r152;
	mov.u32 	%r2765, %r153;
	mov.u32 	%r2766, %r151;
$L__BB5_302:
	setp.gt.u32 	%p208, %r2768, 31;
	@%p208 bra 	$L__BB5_305;
	setp.eq.s32 	%p209, %r2765, 0;
	@%p209 bra 	$L__BB5_305;
	sub.s32 	%r1873, 32, %r2768;
	min.u32 	%r1874, %r2765, %r1873;
	mov.b32 	%r1875, -1;
	shl.b32 	%r1876, %r1875, %r1874;
	not.b32 	%r1877, %r1876;
	shr.u32 	%r1878, %r2589, %r2768;
	and.b32  	%r1879, %r1878, %r1877;
	shl.b32 	%r1880, %r1879, %r2766;
	or.b32  	%r2767, %r1880, %r2767;
$L__BB5_305:
	mov.b32 	%r1883, 1;
	// begin inline asm
	{
    .reg .pred p;
    and.b32 %r1881, %r2767, %r1883;    setp.ne.u32 p, %r1881, 0;
    vote.ballot.sync.b32 %r1881, p, 0xffffffff;
    @!p not.b32 %r1881, %r1881;
}

	// end inline asm
	mov.b32 	%r1886, 2;
	// begin inline asm
	{
    .reg .pred p;
    and.b32 %r1884, %r2767, %r1886;    setp.ne.u32 p, %r1884, 0;
    vote.ballot.sync.b32 %r1884, p, 0xffffffff;
    @!p not.b32 %r1884, %r1884;
}

	// end inline asm
	and.b32  	%r1906, %r1884, %r1881;
	mov.b32 	%r1889, 4;
	// begin inline asm
	{
    .reg .pred p;
    and.b32 %r1887, %r2767, %r1889;    setp.ne.u32 p, %r1887, 0;
    vote.ballot.sync.b32 %r1887, p, 0xffffffff;
    @!p not.b32 %r1887, %r1887;
}

	// end inline asm
	and.b32  	%r1907, %r1887, %r1906;
	mov.b32 	%r1892, 8;
	// begin inline asm
	{
    .reg .pred p;
    and.b32 %r1890, %r2767, %r1892;    setp.ne.u32 p, %r1890, 0;
    vote.ballot.sync.b32 %r1890, p, 0xffffffff;
    @!p not.b32 %r1890, %r1890;
}

	// end inline asm
	and.b32  	%r1908, %r1890, %r1907;
	mov.b32 	%r1895, 16;
	// begin inline asm
	{
    .reg .pred p;
    and.b32 %r1893, %r2767, %r1895;    setp.ne.u32 p, %r1893, 0;
    vote.ballot.sync.b32 %r1893, p, 0xffffffff;
    @!p not.b32 %r1893, %r1893;
}

	// end inline asm
	and.b32  	%r1909, %r1893, %r1908;
	mov.b32 	%r1898, 32;
	// begin inline asm
	{
    .reg .pred p;
    and.b32 %r1896, %r2767, %r1898;    setp.ne.u32 p, %r1896, 0;
    vote.ballot.sync.b32 %r1896, p, 0xffffffff;
    @!p not.b32 %r1896, %r1896;
}

	// end inline asm
	and.b32  	%r1910, %r1896, %r1909;
	mov.b32 	%r1901, 64;
	// begin inline asm
	{
    .reg .pred p;
    and.b32 %r1899, %r2767, %r1901;    setp.ne.u32 p, %r1899, 0;
    vote.ballot.sync.b32 %r1899, p, 0xffffffff;
    @!p not.b32 %r1899, %r1899;
}

	// end inline asm
	and.b32  	%r1911, %r1899, %r1910;
	mov.b32 	%r1904, 128;
	// begin inline asm
	{
    .reg .pred p;
    and.b32 %r1902, %r2767, %r1904;    setp.ne.u32 p, %r1902, 0;
    vote.ballot.sync.b32 %r1902, p, 0xffffffff;
    @!p not.b32 %r1902, %r1902;
}

	// end inline asm
	and.b32  	%r1912, %r1902, %r1911;
	clz.b32 	%r1913, %r1912;
	sub.s32 	%r450, 31, %r1913;
	and.b32  	%r1914, %r1231, %r1912;
	popc.b32 	%r451, %r1914;
	setp.ne.s32 	%p210, %r768, %r450;
	mov.b32 	%r2770, 0;
	@%p210 bra 	$L__BB5_307;
	shl.b32 	%r1915, %r2767, 2;
	add.s32 	%r1916, %r127, %r1915;
	atom.shared.add.u32 	%r2770, [%r1916], %r451;
$L__BB5_307:
	shfl.sync.idx.b32	%r1918|%p212, %r2770, %r450, 31, -1;
	add.s32 	%r454, %r451, %r1918;
	mov.b32 	%r2772, 0;
	mov.u32 	%r2771, %r2852;
	mov.u32 	%r2773, %r2772;
	mov.u32 	%r2774, %r2855;
	@%p27 bra 	$L__BB5_310;
	setp.eq.s32 	%p213, %r2852, 0;
	mov.b32 	%r2771, 0;
	mov.u32 	%r2772, %r2771;
	mov.u32 	%r2773, %r2771;
	mov.u32 	%r2774, %r2771;
	@%p213 bra 	$L__BB5_310;
	shr.u32 	%r1921, %r2592, %r766;
	and.b32  	%r2773, %r1921, %r152;
	mov.u32 	%r2771, %r153;
	mov.u32 	%r2772, %r151;
$L__BB5_310:
	setp.gt.u32 	%p214, %r2774, 31;
	@%p214 bra 	$L__BB5_313;
	setp.eq.s32 	%p215, %r2771, 0;
	@%p215 bra 	$L__BB5_313;
	sub.s32 	%r1922, 32, %r2774;
	min.u32 	%r1923, %r2771, %r1922;
	mov.b32 	%r1924, -1;
	shl.b32 	%r1925, %r1924, %r1923;
	not.b32 	%r1926, %r1925;
	shr.u32 	%r1927, %r2591, %r2774;
	and.b32  	%r1928, %r1927, %r1926;
	shl.b32 	%r1929, %r1928, %r2772;
	or.b32  	%r2773, %r1929, %r2773;
$L__BB5_313:
	mov.b32 	%r1932, 1;
	// begin inline asm
	{
    .reg .pred p;
    and.b32 %r1930, %r2773, %r1932;    setp.ne.u32 p, %r1930, 0;
    vote.ballot.sync.b32 %r1930, p, 0xffffffff;
    @!p not.b32 %r1930, %r1930;
}

	// end inline asm
	mov.b32 	%r1935, 2;
	// begin inline asm
	{
    .reg .pred p;
    and.b32 %r1933, %r2773, %r1935;    setp.ne.u32 p, %r1933, 0;
    vote.ballot.sync.b32 %r1933, p, 0xffffffff;
    @!p not.b32 %r1933, %r1933;
}

	// end inline asm
	and.b32  	%r1955, %r1933, %r1930;
	mov.b32 	%r1938, 4;
	// begin inline asm
	{
    .reg .pred p;
    and.b32 %r1936, %r2773, %r1938;    setp.ne.u32 p, %r1936, 0;
    vote.ballot.sync.b32 %r1936, p, 0xffffffff;
    @!p not.b32 %r1936, %r1936;
}

	// end inline asm
	and.b32  	%r1956, %r1936, %r1955;
	mov.b32 	%r1941, 8;
	// begin inline asm
	{
    .reg .pred p;
    and.b32 %r1939, %r2773, %r1941;    setp.ne.u32 p, %r1939, 0;
    vote.ballot.sync.b32 %r1939, p, 0xffffffff;
    @!p not.b32 %r1939, %r1939;
}

	// end inline asm
	and.b32  	%r1957, %r1939, %r1956;
	mov.b32 	%r1944, 16;
	// begin inline asm
	{
    .reg .pred p;
    and.b32 %r1942, %r2773, %r1944;    setp.ne.u32 p, %r1942, 0;
    vote.ballot.sync.b32 %r1942, p, 0xffffffff;
    @!p not.b32 %r1942, %r1942;
}

	// end inline asm
	and.b32  	%r1958, %r1942, %r1957;
	mov.b32 	%r1947, 32;
	// begin inline asm
	{
    .reg .pred p;
    and.b32 %r1945, %r2773, %r1947;    setp.ne.u32 p, %r1945, 0;
    vote.ballot.sync.b32 %r1945, p, 0xffffffff;
    @!p not.b32 %r1945, %r1945;
}

	// end inline asm
	and.b32  	%r1959, %r1945, %r1958;
	mov.b32 	%r1950, 64;
	// begin inline asm
	{
    .reg .pred p;
    and.b32 %r1948, %r2773, %r1950;    setp.ne.u32 p, %r1948, 0;
    vote.ballot.sync.b32 %r1948, p, 0xffffffff;
    @!p not.b32 %r1948, %r1948;
}

	// end inline asm
	and.b32  	%r1960, %r1948, %r1959;
	mov.b32 	%r1953, 128;
	// begin inline asm
	{
    .reg .pred p;
    and.b32 %r1951, %r2773, %r1953;    setp.ne.u32 p, %r1951, 0;
    vote.ballot.sync.b32 %r1951, p, 0xffffffff;
    @!p not.b32 %r1951, %r1951;
}

	// end inline asm
	and.b32  	%r1961, %r1951, %r1960;
	clz.b32 	%r1962, %r1961;
	sub.s32 	%r462, 31, %r1962;
	and.b32  	%r1963, %r1231, %r1961;
	popc.b32 	%r463, %r1963;
	setp.ne.s32 	%p216, %r768, %r462;
	mov.b32 	%r2776, 0;
	@%p216 bra 	$L__BB5_315;
	shl.b32 	%r1964, %r2773, 2;
	add.s32 	%r1965, %r127, %r1964;
	atom.shared.add.u32 	%r2776, [%r1965], %r463;
$L__BB5_315:
	shfl.sync.idx.b32	%r1966|%p218, %r2776, %r462, 31, -1;
	add.s32 	%r1967, %r463, %r1966;
	bar.sync 	0;
	shl.b32 	%r1968, %r298, 3;
	mov.u32 	%r1969, _ZZN3cub18CUB_300001_SM_10006detail10radix_sort29DeviceRadixSortOnesweepKernelINS1_5radix10policy_hubI6edge_tNS0_8NullTypeEjE10Policy1000ELNS0_9SortOrderE0ES6_S7_jii17edge_decomposer_tEEvPT5_SD_PT3_PKSE_PT1_PKSI_PT2_PKSM_T4_iiT6_E1s;
	add.s32 	%r1970, %r1969, %r1968;
	st.shared.v2.u32 	[%r1970+-8], {%r2577, %r2576};
	shl.b32 	%r1971, %r310, 3;
	add.s32 	%r1972, %r1969, %r1971;
	st.shared.v2.u32 	[%r1972+-8], {%r2575, %r2574};
	shl.b32 	%r1973, %r322, 3;
	add.s32 	%r1974, %r1969, %r1973;
	st.shared.v2.u32 	[%r1974+-8], {%r2573, %r2572};
	shl.b32 	%r1975, %r334, 3;
	add.s32 	%r1976, %r1969, %r1975;
	st.shared.v2.u32 	[%r1976+-8], {%r2571, %r2570};
	shl.b32 	%r1977, %r346, 3;
	add.s32 	%r1978, %r1969, %r1977;
	st.shared.v2.u32 	[%r1978+-8], {%r2569, %r2568};
	shl.b32 	%r1979, %r358, 3;
	add.s32 	%r1980, %r1969, %r1979;
	st.shared.v2.u32 	[%r1980+-8], {%r2567, %r2566};
	shl.b32 	%r1981, %r370, 3;
	add.s32 	%r1982, %r1969, %r1981;
	st.shared.v2.u32 	[%r1982+-8], {%r2565, %r2564};
	shl.b32 	%r1983, %r382, 3;
	add.s32 	%r1984, %r1969, %r1983;
	st.shared.v2.u32 	[%r1984+-8], {%r2563, %r2578};
	shl.b32 	%r1985, %r394, 3;
	add.s32 	%r1986, %r1969, %r1985;
	st.shared.v2.u32 	[%r1986+-8], {%r2579, %r2580};
	shl.b32 	%r1987, %r406, 3;
	add.s32 	%r1988, %r1969, %r1987;
	st.shared.v2.u32 	[%r1988+-8], {%r2581, %r2582};
	shl.b32 	%r1989, %r418, 3;
	add.s32 	%r1990, %r1969, %r1989;
	st.shared.v2.u32 	[%r1990+-8], {%r2583, %r2584};
	shl.b32 	%r1991, %r430, 3;
	add.s32 	%r1992, %r1969, %r1991;
	st.shared.v2.u32 	[%r1992+-8], {%r2585, %r2586};
	shl.b32 	%r1993, %r442, 3;
	add.s32 	%r1994, %r1969, %r1993;
	st.shared.v2.u32 	[%r1994+-8], {%r2587, %r2588};
	shl.b32 	%r1995, %r454, 3;
	add.s32 	%r1996, %r1969, %r1995;
	st.shared.v2.u32 	[%r1996+-8], {%r2589, %r2590};
	shl.b32 	%r1997, %r1967, 3;
	add.s32 	%r1998, %r1969, %r1997;
	st.shared.v2.u32 	[%r1998+-8], {%r2591, %r2592};
	@%p87 bra 	$L__BB5_323;
	ld.param.u64 	%rd108, [_ZN3cub18CUB_300001_SM_10006detail10radix_sort29DeviceRadixSortOnesweepKernelINS1_5radix10policy_hubI6edge_tNS0_8NullTypeEjE10Policy1000ELNS0_9SortOrderE0ES6_S7_jii17edge_decomposer_tEEvPT5_SD_PT3_PKSE_PT1_PKSI_PT2_PKSM_T4_iiT6__param_3];
	cvta.to.global.u64 	%rd40, %rd108;
	mul.wide.u32 	%rd41, %r1, 4;
	add.s64 	%rd42, %rd40, %rd41;
	ld.global.u32 	%r1999, [%rd42];
	sub.s32 	%r2780, %r1999, %r285;
	st.shared.u32 	[%r260+46080], %r2780;
	setp.lt.s32 	%p219, %r4, 1;
	mov.u32 	%r2781, %r2676;
	@%p219 bra 	$L__BB5_322;
	mov.b32 	%r2778, -1;
	mov.u32 	%r2777, %r4;
	mov.u32 	%r2781, %r2676;
$L__BB5_318:
	add.s32 	%r470, %r2777, -1;
	shl.b32 	%r2001, %r470, 8;
	add.s32 	%r2002, %r2001, %r1;
	mul.wide.s32 	%rd43, %r2002, 4;
	add.s64 	%rd11, %rd2, %rd43;
$L__BB5_319:
	membar.cta;
	ld.volatile.global.u32 	%r471, [%rd11];
	setp.eq.s32 	%p220, %r471, 0;
	@%p220 bra 	$L__BB5_319;
	and.b32  	%r2003, %r471, 1073741823;
	add.s32 	%r2781, %r2003, %r2781;
	setp.gt.s32 	%p221, %r471, -1;
	vote.sync.ballot.b32 	%r2778, %p221, %r2778;
	setp.gt.u32 	%p223, %r2777, 1;
	and.pred  	%p224, %p221, %p223;
	mov.u32 	%r2777, %r470;
	@%p224 bra 	$L__BB5_318;
	ld.shared.u32 	%r2780, [%r260+46080];
$L__BB5_322:
	or.b32  	%r2004, %r2781, -2147483648;
	st.volatile.global.u32 	[%rd5], %r2004;
	sub.s32 	%r2005, %r2781, %r2676;
	add.s32 	%r2006, %r2005, %r2780;
	st.shared.u32 	[%r260+46080], %r2006;
$L__BB5_323:
	ld.param.u64 	%rd106, [_ZN3cub18CUB_300001_SM_10006detail10radix_sort29DeviceRadixSortOnesweepKernelINS1_5radix10policy_hubI6edge_tNS0_8NullTypeEjE10Policy1000ELNS0_9SortOrderE0ES6_S7_jii17edge_decomposer_tEEvPT5_SD_PT3_PKSE_PT1_PKSI_PT2_PKSM_T4_iiT6__param_2];
	setp.gt.u32 	%p225, %r1, 255;
	setp.lt.s32 	%p226, %r6, %r765;
	setp.eq.s64 	%p227, %rd106, 0;
	or.pred  	%p228, %p227, %p226;
	or.pred  	%p229, %p225, %p228;
	@%p229 bra 	$L__BB5_325;
	ld.shared.u32 	%r2007, [%r260+46080];
	add.s32 	%r2008, %r285, %r2676;
	add.s32 	%r2009, %r2008, %r2007;
	st.global.u32 	[%rd6], %r2009;
$L__BB5_325:
	setp.gt.s32 	%p230, %r6, %r765;
	bar.sync 	0;
	@%p230 bra 	$L__BB5_417;
	setp.gt.u32 	%p231, %r766, 31;
	shl.b32 	%r2011, %r1, 2;
	add.s32 	%r477, %r260, %r2011;
	ld.shared.v2.u32 	{%r478, %r479}, [%r477];
	mov.b32 	%r2783, 0;
	mov.u32 	%r2782, %r2852;
	mov.u32 	%r2784, %r2783;
	mov.u32 	%r2785, %r2855;
	@%p231 bra 	$L__BB5_329;
	setp.eq.s32 	%p232, %r2852, 0;
	mov.b32 	%r2782, 0;
	mov.u32 	%r2783, %r2782;
	mov.u32 	%r2784, %r2782;
	mov.u32 	%r2785, %r2782;
	@%p232 bra 	$L__BB5_329;
	shr.u32 	%r2014, %r479, %r766;
	and.b32  	%r2784, %r2014, %r152;
	mov.u32 	%r2782, %r153;
	mov.u32 	%r2783, %r151;
$L__BB5_329:
	setp.gt.u32 	%p233, %r2785, 31;
	@%p233 bra 	$L__BB5_332;
	setp.eq.s32 	%p234, %r2782, 0;
	@%p234 bra 	$L__BB5_332;
	sub.s32 	%r2015, 32, %r2785;
	min.u32 	%r2016, %r2782, %r2015;
	mov.b32 	%r2017, -1;
	shl.b32 	%r2018, %r2017, %r2016;
	not.b32 	%r2019, %r2018;
	shr.u32 	%r2020, %r478, %r2785;
	and.b32  	%r2021, %r2020, %r2019;
	shl.b32 	%r2022, %r2021, %r2783;
	or.b32  	%r2784, %r2022, %r2784;
$L__BB5_332:
	setp.gt.u32 	%p235, %r766, 31;
	shl.b32 	%r2024, %r2784, 2;
	add.s32 	%r2026, %r1969, %r2024;
	ld.shared.u32 	%r2027, [%r2026+46080];
	add.s32 	%r2028, %r2027, %r1;
	mul.wide.u32 	%rd44, %r2028, 8;
	add.s64 	%rd45, %rd1, %rd44;
	st.global.u32 	[%rd45], %r478;
	st.global.u32 	[%rd45+4], %r479;
	bar.warp.sync 	-1;
	ld.shared.v2.u32 	{%r487, %r488}, [%r477+3072];
	mov.b32 	%r2788, 0;
	mov.u32 	%r2787, %r2852;
	mov.u32 	%r2789, %r2788;
	mov.u32 	%r2790, %r2855;
	@%p235 bra 	$L__BB5_335;
	setp.eq.s32 	%p236, %r2852, 0;
	mov.b32 	%r2787, 0;
	mov.u32 	%r2788, %r2787;
	mov.u32 	%r2789, %r2787;
	mov.u32 	%r2790, %r2787;
	@%p236 bra 	$L__BB5_335;
	shr.u32 	%r2031, %r488, %r766;
	and.b32  	%r2789, %r2031, %r152;
	mov.u32 	%r2787, %r153;
	mov.u32 	%r2788, %r151;
$L__BB5_335:
	setp.gt.u32 	%p237, %r2790, 31;
	@%p237 bra 	$L__BB5_338;
	setp.eq.s32 	%p238, %r2787, 0;
	@%p238 bra 	$L__BB5_338;
	sub.s32 	%r2032, 32, %r2790;
	min.u32 	%r2033, %r2787, %r2032;
	mov.b32 	%r2034, -1;
	shl.b32 	%r2035, %r2034, %r2033;
	not.b32 	%r2036, %r2035;
	shr.u32 	%r2037, %r487, %r2790;
	and.b32  	%r2038, %r2037, %r2036;
	shl.b32 	%r2039, %r2038, %r2788;
	or.b32  	%r2789, %r2039, %r2789;
$L__BB5_338:
	setp.gt.u32 	%p239, %r766, 31;
	shl.b32 	%r2041, %r2789, 2;
	add.s32 	%r2043, %r1969, %r2041;
	ld.shared.u32 	%r2044, [%r2043+46080];
	add.s32 	%r2045, %r1, %r2044;
	add.s32 	%r2046, %r2045, 384;
	mul.wide.u32 	%rd46, %r2046, 8;
	add.s64 	%rd47, %rd1, %rd46;
	st.global.u32 	[%rd47], %r487;
	st.global.u32 	[%rd47+4], %r488;
	bar.warp.sync 	-1;
	ld.shared.v2.u32 	{%r496, %r497}, [%r477+6144];
	mov.b32 	%r2793, 0;
	mov.u32 	%r2792, %r2852;
	mov.u32 	%r2794, %r2793;
	mov.u32 	%r2795, %r2855;
	@%p239 bra 	$L__BB5_341;
	setp.eq.s32 	%p240, %r2852, 0;
	mov.b32 	%r2792, 0;
	mov.u32 	%r2793, %r2792;
	mov.u32 	%r2794, %r2792;
	mov.u32 	%r2795, %r2792;
	@%p240 bra 	$L__BB5_341;
	shr.u32 	%r2049, %r497, %r766;
	and.b32  	%r2794, %r2049, %r152;
	mov.u32 	%r2792, %r153;
	mov.u32 	%r2793, %r151;
$L__BB5_341:
	setp.gt.u32 	%p241, %r2795, 31;
	@%p241 bra 	$L__BB5_344;
	setp.eq.s32 	%p242, %r2792, 0;
	@%p242 bra 	$L__BB5_344;
	sub.s32 	%r2050, 32, %r2795;
	min.u32 	%r2051, %r2792, %r2050;
	mov.b32 	%r2052, -1;
	shl.b32 	%r2053, %r2052, %r2051;
	not.b32 	%r2054, %r2053;
	shr.u32 	%r2055, %r496, %r2795;
	and.b32  	%r2056, %r2055, %r2054;
	shl.b32 	%r2057, %r2056, %r2793;
	or.b32  	%r2794, %r2057, %r2794;
$L__BB5_344:
	setp.gt.u32 	%p243, %r766, 31;
	shl.b32 	%r2059, %r2794, 2;
	add.s32 	%r2061, %r1969, %r2059;
	ld.shared.u32 	%r2062, [%r2061+46080];
	add.s32 	%r2063, %r1, %r2062;
	add.s32 	%r2064, %r2063, 768;
	mul.wide.u32 	%rd48, %r2064, 8;
	add.s64 	%rd49, %rd1, %rd48;
	st.global.u32 	[%rd49], %r496;
	st.global.u32 	[%rd49+4], %r497;
	bar.warp.sync 	-1;
	ld.shared.v2.u32 	{%r505, %r506}, [%r477+9216];
	mov.b32 	%r2798, 0;
	mov.u32 	%r2797, %r2852;
	mov.u32 	%r2799, %r2798;
	mov.u32 	%r2800, %r2855;
	@%p243 bra 	$L__BB5_347;
	setp.eq.s32 	%p244, %r2852, 0;
	mov.b32 	%r2797, 0;
	mov.u32 	%r2798, %r2797;
	mov.u32 	%r2799, %r2797;
	mov.u32 	%r2800, %r2797;
	@%p244 bra 	$L__BB5_347;
	shr.u32 	%r2067, %r506, %r766;
	and.b32  	%r2799, %r2067, %r152;
	mov.u32 	%r2797, %r153;
	mov.u32 	%r2798, %r151;
$L__BB5_347:
	setp.gt.u32 	%p245, %r2800, 31;
	@%p245 bra 	$L__BB5_350;
	setp.eq.s32 	%p246, %r2797, 0;
	@%p246 bra 	$L__BB5_350;
	sub.s32 	%r2068, 32, %r2800;
	min.u32 	%r2069, %r2797, %r2068;
	mov.b32 	%r2070, -1;
	shl.b32 	%r2071, %r2070, %r2069;
	not.b32 	%r2072, %r2071;
	shr.u32 	%r2073, %r505, %r2800;
	and.b32  	%r2074, %r2073, %r2072;
	shl.b32 	%r2075, %r2074, %r2798;
	or.b32  	%r2799, %r2075, %r2799;
$L__BB5_350:
	setp.gt.u32 	%p247, %r766, 31;
	shl.b32 	%r2077, %r2799, 2;
	add.s32 	%r2079, %r1969, %r2077;
	ld.shared.u32 	%r2080, [%r2079+46080];
	add.s32 	%r2081, %r1, %r2080;
	add.s32 	%r2082, %r2081, 1152;
	mul.wide.u32 	%rd50, %r2082, 8;
	add.s64 	%rd51, %rd1, %rd50;
	st.global.u32 	[%rd51], %r505;
	st.global.u32 	[%rd51+4], %r506;
	bar.warp.sync 	-1;
	ld.shared.v2.u32 	{%r514, %r515}, [%r477+12288];
	mov.b32 	%r2803, 0;
	mov.u32 	%r2802, %r2852;
	mov.u32 	%r2804, %r2803;
	mov.u32 	%r2805, %r2855;
	@%p247 bra 	$L__BB5_353;
	setp.eq.s32 	%p248, %r2852, 0;
	mov.b32 	%r2802, 0;
	mov.u32 	%r2803, %r2802;
	mov.u32 	%r2804, %r2802;
	mov.u32 	%r2805, %r2802;
	@%p248 bra 	$L__BB5_353;
	shr.u32 	%r2085, %r515, %r766;
	and.b32  	%r2804, %r2085, %r152;
	mov.u32 	%r2802, %r153;
	mov.u32 	%r2803, %r151;
$L__BB5_353:
	setp.gt.u32 	%p249, %r2805, 31;
	@%p249 bra 	$L__BB5_356;
	setp.eq.s32 	%p250, %r2802, 0;
	@%p250 bra 	$L__BB5_356;
	sub.s32 	%r2086, 32, %r2805;
	min.u32 	%r2087, %r2802, %r2086;
	mov.b32 	%r2088, -1;
	shl.b32 	%r2089, %r2088, %r2087;
	not.b32 	%r2090, %r2089;
	shr.u32 	%r2091, %r514, %r2805;
	and.b32  	%r2092, %r2091, %r2090;
	shl.b32 	%r2093, %r2092, %r2803;
	or.b32  	%r2804, %r2093, %r2804;
$L__BB5_356:
	setp.gt.u32 	%p251, %r766, 31;
	shl.b32 	%r2095, %r2804, 2;
	add.s32 	%r2097, %r1969, %r2095;
	ld.shared.u32 	%r2098, [%r2097+46080];
	add.s32 	%r2099, %r1, %r2098;
	add.s32 	%r2100, %r2099, 1536;
	mul.wide.u32 	%rd52, %r2100, 8;
	add.s64 	%rd53, %rd1, %rd52;
	st.global.u32 	[%rd53], %r514;
	st.global.u32 	[%rd53+4], %r515;
	bar.warp.sync 	-1;
	ld.shared.v2.u32 	{%r523, %r524}, [%r477+15360];
	mov.b32 	%r2808, 0;
	mov.u32 	%r2807, %r2852;
	mov.u32 	%r2809, %r2808;
	mov.u32 	%r2810, %r2855;
	@%p251 bra 	$L__BB5_359;
	setp.eq.s32 	%p252, %r2852, 0;
	mov.b32 	%r2807, 0;
	mov.u32 	%r2808, %r2807;
	mov.u32 	%r2809, %r2807;
	mov.u32 	%r2810, %r2807;
	@%p252 bra 	$L__BB5_359;
	shr.u32 	%r2103, %r524, %r766;
	and.b32  	%r2809, %r2103, %r152;
	mov.u32 	%r2807, %r153;
	mov.u32 	%r2808, %r151;
$L__BB5_359:
	setp.gt.u32 	%p253, %r2810, 31;
	@%p253 bra 	$L__BB5_362;
	setp.eq.s32 	%p254, %r2807, 0;
	@%p254 bra 	$L__BB5_362;
	sub.s32 	%r2104, 32, %r2810;
	min.u32 	%r2105, %r2807, %r2104;
	mov.b32 	%r2106, -1;
	shl.b32 	%r2107, %r2106, %r2105;
	not.b32 	%r2108, %r2107;
	shr.u32 	%r2109, %r523, %r2810;
	and.b32  	%r2110, %r2109, %r2108;
	shl.b32 	%r2111, %r2110, %r2808;
	or.b32  	%r2809, %r2111, %r2809;
$L__BB5_362:
	setp.gt.u32 	%p255, %r766, 31;
	shl.b32 	%r2113, %r2809, 2;
	add.s32 	%r2115, %r1969, %r2113;
	ld.shared.u32 	%r2116, [%r2115+46080];
	add.s32 	%r2117, %r1, %r2116;
	add.s32 	%r2118, %r2117, 1920;
	mul.wide.u32 	%rd54, %r2118, 8;
	add.s64 	%rd55, %rd1, %rd54;
	st.global.u32 	[%rd55], %r523;
	st.global.u32 	[%rd55+4], %r524;
	bar.warp.sync 	-1;
	ld.shared.v2.u32 	{%r532, %r533}, [%r477+18432];
	mov.b32 	%r2813, 0;
	mov.u32 	%r2812, %r2852;
	mov.u32 	%r2814, %r2813;
	mov.u32 	%r2815, %r2855;
	@%p255 bra 	$L__BB5_365;
	setp.eq.s32 	%p256, %r2852, 0;
	mov.b32 	%r2812, 0;
	mov.u32 	%r2813, %r2812;
	mov.u32 	%r2814, %r2812;
	mov.u32 	%r2815, %r2812;
	@%p256 bra 	$L__BB5_365;
	shr.u32 	%r2121, %r533, %r766;
	and.b32  	%r2814, %r2121, %r152;
	mov.u32 	%r2812, %r153;
	mov.u32 	%r2813, %r151;
$L__BB5_365:
	setp.gt.u32 	%p257, %r2815, 31;
	@%p257 bra 	$L__BB5_368;
	setp.eq.s32 	%p258, %r2812, 0;
	@%p258 bra 	$L__BB5_368;
	sub.s32 	%r2122, 32, %r2815;
	min.u32 	%r2123, %r2812, %r2122;
	mov.b32 	%r2124, -1;
	shl.b32 	%r2125, %r2124, %r2123;
	not.b32 	%r2126, %r2125;
	shr.u32 	%r2127, %r532, %r2815;
	and.b32  	%r2128, %r2127, %r2126;
	shl.b32 	%r2129, %r2128, %r2813;
	or.b32  	%r2814, %r2129, %r2814;
$L__BB5_368:
	setp.gt.u32 	%p259, %r766, 31;
	shl.b32 	%r2131, %r2814, 2;
	add.s32 	%r2133, %r1969, %r2131;
	ld.shared.u32 	%r2134, [%r2133+46080];
	add.s32 	%r2135, %r1, %r2134;
	add.s32 	%r2136, %r2135, 2304;
	mul.wide.u32 	%rd56, %r2136, 8;
	add.s64 	%rd57, %rd1, %rd56;
	st.global.u32 	[%rd57], %r532;
	st.global.u32 	[%rd57+4], %r533;
	bar.warp.sync 	-1;
	ld.shared.v2.u32 	{%r541, %r542}, [%r477+21504];
	mov.b32 	%r2818, 0;
	mov.u32 	%r2817, %r2852;
	mov.u32 	%r2819, %r2818;
	mov.u32 	%r2820, %r2855;
	@%p259 bra 	$L__BB5_371;
	setp.eq.s32 	%p260, %r2852, 0;
	mov.b32 	%r2817, 0;
	mov.u32 	%r2818, %r2817;
	mov.u32 	%r2819, %r2817;
	mov.u32 	%r2820, %r2817;
	@%p260 bra 	$L__BB5_371;
	shr.u32 	%r2139, %r542, %r766;
	and.b32  	%r2819, %r2139, %r152;
	mov.u32 	%r2817, %r153;
	mov.u32 	%r2818, %r151;
$L__BB5_371:
	setp.gt.u32 	%p261, %r2820, 31;
	@%p261 bra 	$L__BB5_374;
	setp.eq.s32 	%p262, %r2817, 0;
	@%p262 bra 	$L__BB5_374;
	sub.s32 	%r2140, 32, %r2820;
	min.u32 	%r2141, %r2817, %r2140;
	mov.b32 	%r2142, -1;
	shl.b32 	%r2143, %r2142, %r2141;
	not.b32 	%r2144, %r2143;
	shr.u32 	%r2145, %r541, %r2820;
	and.b32  	%r2146, %r2145, %r2144;
	shl.b32 	%r2147, %r2146, %r2818;
	or.b32  	%r2819, %r2147, %r2819;
$L__BB5_374:
	setp.gt.u32 	%p263, %r766, 31;
	shl.b32 	%r2149, %r2819, 2;
	add.s32 	%r2151, %r1969, %r2149;
	ld.shared.u32 	%r2152, [%r2151+46080];
	add.s32 	%r2153, %r1, %r2152;
	add.s32 	%r2154, %r2153, 2688;
	mul.wide.u32 	%rd58, %r2154, 8;
	add.s64 	%rd59, %rd1, %rd58;
	st.global.u32 	[%rd59], %r541;
	st.global.u32 	[%rd59+4], %r542;
	bar.warp.sync 	-1;
	ld.shared.v2.u32 	{%r550, %r551}, [%r477+24576];
	mov.b32 	%r2823, 0;
	mov.u32 	%r2822, %r2852;
	mov.u32 	%r2824, %r2823;
	mov.u32 	%r2825, %r2855;
	@%p263 bra 	$L__BB5_377;
	setp.eq.s32 	%p264, %r2852, 0;
	mov.b32 	%r2822, 0;
	mov.u32 	%r2823, %r2822;
	mov.u32 	%r2824, %r2822;
	mov.u32 	%r2825, %r2822;
	@%p264 bra 	$L__BB5_377;
	shr.u32 	%r2157, %r551, %r766;
	and.b32  	%r2824, %r2157, %r152;
	mov.u32 	%r2822, %r153;
	mov.u32 	%r2823, %r151;
$L__BB5_377:
	setp.gt.u32 	%p265, %r2825, 31;
	@%p265 bra 	$L__BB5_380;
	setp.eq.s32 	%p266, %r2822, 0;
	@%p266 bra 	$L__BB5_380;
	sub.s32 	%r2158, 32, %r2825;
	min.u32 	%r2159, %r2822, %r2158;
	mov.b32 	%r2160, -1;
	shl.b32 	%r2161, %r2160, %r2159;
	not.b32 	%r2162, %r2161;
	shr.u32 	%r2163, %r550, %r2825;
	and.b32  	%r2164, %r2163, %r2162;
	shl.b32 	%r2165, %r2164, %r2823;
	or.b32  	%r2824, %r2165, %r2824;
$L__BB5_380:
	setp.gt.u32 	%p267, %r766, 31;
	shl.b32 	%r2167, %r2824, 2;
	add.s32 	%r2169, %r1969, %r2167;
	ld.shared.u32 	%r2170, [%r2169+46080];
	add.s32 	%r2171, %r1, %r2170;
	add.s32 	%r2172, %r2171, 3072;
	mul.wide.u32 	%rd60, %r2172, 8;
	add.s64 	%rd61, %rd1, %rd60;
	st.global.u32 	[%rd61], %r550;
	st.global.u32 	[%rd61+4], %r551;
	bar.warp.sync 	-1;
	ld.shared.v2.u32 	{%r559, %r560}, [%r477+27648];
	mov.b32 	%r2828, 0;
	mov.u32 	%r2827, %r2852;
	mov.u32 	%r2829, %r2828;
	mov.u32 	%r2830, %r2855;
	@%p267 bra 	$L__BB5_383;
	setp.eq.s32 	%p268, %r2852, 0;
	mov.b32 	%r2827, 0;
	mov.u32 	%r2828, %r2827;
	mov.u32 	%r2829, %r2827;
	mov.u32 	%r2830, %r2827;
	@%p268 bra 	$L__BB5_383;
	shr.u32 	%r2175, %r560, %r766;
	and.b32  	%r2829, %r2175, %r152;
	mov.u32 	%r2827, %r153;
	mov.u32 	%r2828, %r151;
$L__BB5_383:
	setp.gt.u32 	%p269, %r2830, 31;
	@%p269 bra 	$L__BB5_386;
	setp.eq.s32 	%p270, %r2827, 0;
	@%p270 bra 	$L__BB5_386;
	sub.s32 	%r2176, 32, %r2830;
	min.u32 	%r2177, %r2827, %r2176;
	mov.b32 	%r2178, -1;
	shl.b32 	%r2179, %r2178, %r2177;
	not.b32 	%r2180, %r2179;
	shr.u32 	%r2181, %r559, %r2830;
	and.b32  	%r2182, %r2181, %r2180;
	shl.b32 	%r2183, %r2182, %r2828;
	or.b32  	%r2829, %r2183, %r2829;
$L__BB5_386:
	setp.gt.u32 	%p271, %r766, 31;
	shl.b32 	%r2185, %r2829, 2;
	add.s32 	%r2187, %r1969, %r2185;
	ld.shared.u32 	%r2188, [%r2187+46080];
	add.s32 	%r2189, %r1, %r2188;
	add.s32 	%r2190, %r2189, 3456;
	mul.wide.u32 	%rd62, %r2190, 8;
	add.s64 	%rd63, %rd1, %rd62;
	st.global.u32 	[%rd63], %r559;
	st.global.u32 	[%rd63+4], %r560;
	bar.warp.sync 	-1;
	ld.shared.v2.u32 	{%r568, %r569}, [%r477+30720];
	mov.b32 	%r2833, 0;
	mov.u32 	%r2832, %r2852;
	mov.u32 	%r2834, %r2833;
	mov.u32 	%r2835, %r2855;
	@%p271 bra 	$L__BB5_389;
	setp.eq.s32 	%p272, %r2852, 0;
	mov.b32 	%r2832, 0;
	mov.u32 	%r2833, %r2832;
	mov.u32 	%r2834, %r2832;
	mov.u32 	%r2835, %r2832;
	@%p272 bra 	$L__BB5_389;
	shr.u32 	%r2193, %r569, %r766;
	and.b32  	%r2834, %r2193, %r152;
	mov.u32 	%r2832, %r153;
	mov.u32 	%r2833, %r151;
$L__BB5_389:
	setp.gt.u32 	%p273, %r2835, 31;
	@%p273 bra 	$L__BB5_392;
	setp.eq.s32 	%p274, %r2832, 0;
	@%p274 bra 	$L__BB5_392;
	sub.s32 	%r2194, 32, %r2835;
	min.u32 	%r2195, %r2832, %r2194;
	mov.b32 	%r2196, -1;
	shl.b32 	%r2197, %r2196, %r2195;
	not.b32 	%r2198, %r2197;
	shr.u32 	%r2199, %r568, %r2835;
	and.b32  	%r2200, %r2199, %r2198;
	shl.b32 	%r2201, %r2200, %r2833;
	or.b32  	%r2834, %r2201, %r2834;
$L__BB5_392:
	setp.gt.u32 	%p275, %r766, 31;
	shl.b32 	%r2203, %r2834, 2;
	add.s32 	%r2205, %r1969, %r2203;
	ld.shared.u32 	%r2206, [%r2205+46080];
	add.s32 	%r2207, %r1, %r2206;
	add.s32 	%r2208, %r2207, 3840;
	mul.wide.u32 	%rd64, %r2208, 8;
	add.s64 	%rd65, %rd1, %rd64;
	st.global.u32 	[%rd65], %r568;
	st.global.u32 	[%rd65+4], %r569;
	bar.warp.sync 	-1;
	ld.shared.v2.u32 	{%r577, %r578}, [%r477+33792];
	mov.b32 	%r2838, 0;
	mov.u32 	%r2837, %r2852;
	mov.u32 	%r2839, %r2838;
	mov.u32 	%r2840, %r2855;
	@%p275 bra 	$L__BB5_395;
	setp.eq.s32 	%p276, %r2852, 0;
	mov.b32 	%r2837, 0;
	mov.u32 	%r2838, %r2837;
	mov.u32 	%r2839, %r2837;
	mov.u32 	%r2840, %r2837;
	@%p276 bra 	$L__BB5_395;
	shr.u32 	%r2211, %r578, %r766;
	and.b32  	%r2839, %r2211, %r152;
	mov.u32 	%r2837, %r153;
	mov.u32 	%r2838, %r151;
$L__BB5_395:
	setp.gt.u32 	%p277, %r2840, 31;
	@%p277 bra 	$L__BB5_398;
	setp.eq.s32 	%p278, %r2837, 0;
	@%p278 bra 	$L__BB5_398;
	sub.s32 	%r2212, 32, %r2840;
	min.u32 	%r2213, %r2837, %r2212;
	mov.b32 	%r2214, -1;
	shl.b32 	%r2215, %r2214, %r2213;
	not.b32 	%r2216, %r2215;
	shr.u32 	%r2217, %r577, %r2840;
	and.b32  	%r2218, %r2217, %r2216;
	shl.b32 	%r2219, %r2218, %r2838;
	or.b32  	%r2839, %r2219, %r2839;
$L__BB5_398:
	setp.gt.u32 	%p279, %r766, 31;
	shl.b32 	%r2221, %r2839, 2;
	add.s32 	%r2223, %r1969, %r2221;
	ld.shared.u32 	%r2224, [%r2223+46080];
	add.s32 	%r2225, %r1, %r2224;
	add.s32 	%r2226, %r2225, 4224;
	mul.wide.u32 	%rd66, %r2226, 8;
	add.s64 	%rd67, %rd1, %rd66;
	st.global.u32 	[%rd67], %r577;
	st.global.u32 	[%rd67+4], %r578;
	bar.warp.sync 	-1;
	ld.shared.v2.u32 	{%r586, %r587}, [%r477+36864];
	mov.b32 	%r2843, 0;
	mov.u32 	%r2842, %r2852;
	mov.u32 	%r2844, %r2843;
	mov.u32 	%r2845, %r2855;
	@%p279 bra 	$L__BB5_401;
	setp.eq.s32 	%p280, %r2852, 0;
	mov.b32 	%r2842, 0;
	mov.u32 	%r2843, %r2842;
	mov.u32 	%r2844, %r2842;
	mov.u32 	%r2845, %r2842;
	@%p280 bra 	$L__BB5_401;
	shr.u32 	%r2229, %r587, %r766;
	and.b32  	%r2844, %r2229, %r152;
	mov.u32 	%r2842, %r153;
	mov.u32 	%r2843, %r151;
$L__BB5_401:
	setp.gt.u32 	%p281, %r2845, 31;
	@%p281 bra 	$L__BB5_404;
	setp.eq.s32 	%p282, %r2842, 0;
	@%p282 bra 	$L__BB5_404;
	sub.s32 	%r2230, 32, %r2845;
	min.u32 	%r2231, %r2842, %r2230;
	mov.b32 	%r2232, -1;
	shl.b32 	%r2233, %r2232, %r2231;
	not.b32 	%r2234, %r2233;
	shr.u32 	%r2235, %r586, %r2845;
	and.b32  	%r2236, %r2235, %r2234;
	shl.b32 	%r2237, %r2236, %r2843;
	or.b32  	%r2844, %r2237, %r2844;
$L__BB5_404:
	setp.gt.u32 	%p283, %r766, 31;
	shl.b32 	%r2239, %r2844, 2;
	add.s32 	%r2241, %r1969, %r2239;
	ld.shared.u32 	%r2242, [%r2241+46080];
	add.s32 	%r2243, %r1, %r2242;
	add.s32 	%r2244, %r2243, 4608;
	mul.wide.u32 	%rd68, %r2244, 8;
	add.s64 	%rd69, %rd1, %rd68;
	st.global.u32 	[%rd69], %r586;
	st.global.u32 	[%rd69+4], %r587;
	bar.warp.sync 	-1;
	ld.shared.v2.u32 	{%r595, %r596}, [%r477+39936];
	mov.b32 	%r2848, 0;
	mov.u32 	%r2847, %r2852;
	mov.u32 	%r2849, %r2848;
	mov.u32 	%r2850, %r2855;
	@%p283 bra 	$L__BB5_407;
	setp.eq.s32 	%p284, %r2852, 0;
	mov.b32 	%r2847, 0;
	mov.u32 	%r2848, %r2847;
	mov.u32 	%r2849, %r2847;
	mov.u32 	%r2850, %r2847;
	@%p284 bra 	$L__BB5_407;
	shr.u32 	%r2247, %r596, %r766;
	and.b32  	%r2849, %r2247, %r152;
	mov.u32 	%r2847, %r153;
	mov.u32 	%r2848, %r151;
$L__BB5_407:
	setp.gt.u32 	%p285, %r2850, 31;
	@%p285 bra 	$L__BB5_410;
	setp.eq.s32 	%p286, %r2847, 0;
	@%p286 bra 	$L__BB5_410;
	sub.s32 	%r2248, 32, %r2850;
	min.u32 	%r2249, %r2847, %r2248;
	mov.b32 	%r2250, -1;
	shl.b32 	%r2251, %r2250, %r2249;
	not.b32 	%r2252, %r2251;
	shr.u32 	%r2253, %r595, %r2850;
	and.b32  	%r2254, %r2253, %r2252;
	shl.b32 	%r2255, %r2254, %r2848;
	or.b32  	%r2849, %r2255, %r2849;
$L__BB5_410:
	setp.gt.u32 	%p287, %r766, 31;
	shl.b32 	%r2257, %r2849, 2;
	add.s32 	%r2259, %r1969, %r2257;
	ld.shared.u32 	%r2260, [%r2259+46080];
	add.s32 	%r2261, %r1, %r2260;
	add.s32 	%r2262, %r2261, 4992;
	mul.wide.u32 	%rd70, %r2262, 8;
	add.s64 	%rd71, %rd1, %rd70;
	st.global.u32 	[%rd71], %r595;
	st.global.u32 	[%rd71+4], %r596;
	bar.warp.sync 	-1;
	ld.shared.v2.u32 	{%r604, %r605}, [%r477+43008];
	mov.b32 	%r2853, 0;
	mov.u32 	%r2854, %r2853;
	@%p287 bra 	$L__BB5_413;
	setp.eq.s32 	%p288, %r2852, 0;
	mov.b32 	%r2852, 0;
	mov.u32 	%r2853, %r2852;
	mov.u32 	%r2854, %r2852;
	mov.u32 	%r2855, %r2852;
	@%p288 bra 	$L__BB5_413;
	shr.u32 	%r2265, %r605, %r766;
	and.b32  	%r2854, %r2265, %r152;
	mov.u32 	%r2852, %r153;
	mov.u32 	%r2853, %r151;
$L__BB5_413:
	setp.gt.u32 	%p289, %r2855, 31;
	@%p289 bra 	$L__BB5_416;
	setp.eq.s32 	%p290, %r2852, 0;
	@%p290 bra 	$L__BB5_416;
	sub.s32 	%r2266, 32, %r2855;
	min.u32 	%r2267, %r2852, %r2266;
	mov.b32 	%r2268, -1;
	shl.b32 	%r2269, %r2268, %r2267;
	not.b32 	%r2270, %r2269;
	shr.u32 	%r2271, %r604, %r2855;
	and.b32  	%r2272, %r2271, %r2270;
	shl.b32 	%r2273, %r2272, %r2853;
	or.b32  	%r2854, %r2273, %r2854;
$L__BB5_416:
	shl.b32 	%r2274, %r2854, 2;
	add.s32 	%r2276, %r1969, %r2274;
	ld.shared.u32 	%r2277, [%r2276+46080];
	add.s32 	%r2278, %r1, %r2277;
	add.s32 	%r2279, %r2278, 5376;
	mul.wide.u32 	%rd72, %r2279, 8;
	add.s64 	%rd73, %rd1, %rd72;
	st.global.u32 	[%rd73], %r604;
	st.global.u32 	[%rd73+4], %r605;
	bar.warp.sync 	-1;
	bra.uni 	$L__BB5_538;
$L__BB5_417:
	setp.gt.u32 	%p291, %r766, 31;
	mad.lo.s32 	%r613, %r4, -5760, %r765;
	shl.b32 	%r2281, %r1, 2;
	add.s32 	%r614, %r260, %r2281;
	ld.shared.v2.u32 	{%r615, %r616}, [%r614];
	mov.b32 	%r2858, 0;
	mov.u32 	%r2857, %r2852;
	mov.u32 	%r2859, %r2858;
	mov.u32 	%r2860, %r2855;
	@%p291 bra 	$L__BB5_420;
	setp.eq.s32 	%p292, %r2852, 0;
	mov.b32 	%r2857, 0;
	mov.u32 	%r2858, %r2857;
	mov.u32 	%r2859, %r2857;
	mov.u32 	%r2860, %r2857;
	@%p292 bra 	$L__BB5_420;
	shr.u32 	%r2284, %r616, %r766;
	and.b32  	%r2859, %r2284, %r152;
	mov.u32 	%r2857, %r153;
	mov.u32 	%r2858, %r151;
$L__BB5_420:
	setp.gt.u32 	%p293, %r2860, 31;
	@%p293 bra 	$L__BB5_423;
	setp.eq.s32 	%p294, %r2857, 0;
	@%p294 bra 	$L__BB5_423;
	sub.s32 	%r2285, 32, %r2860;
	min.u32 	%r2286, %r2857, %r2285;
	mov.b32 	%r2287, -1;
	shl.b32 	%r2288, %r2287, %r2286;
	not.b32 	%r2289, %r2288;
	shr.u32 	%r2290, %r615, %r2860;
	and.b32  	%r2291, %r2290, %r2289;
	shl.b32 	%r2292, %r2291, %r2858;
	or.b32  	%r2859, %r2292, %r2859;
$L__BB5_423:
	shl.b32 	%r2293, %r2859, 2;
	add.s32 	%r2295, %r1969, %r2293;
	ld.shared.u32 	%r624, [%r2295+46080];
	setp.ge.s32 	%p295, %r1, %r613;
	@%p295 bra 	$L__BB5_425;
	add.s32 	%r2296, %r624, %r1;
	mul.wide.u32 	%rd74, %r2296, 8;
	add.s64 	%rd75, %rd1, %rd74;
	st.global.u32 	[%rd75], %r615;
	st.global.u32 	[%rd75+4], %r616;
$L__BB5_425:
	setp.gt.u32 	%p296, %r766, 31;
	bar.warp.sync 	-1;
	ld.shared.v2.u32 	{%r625, %r626}, [%r614+3072];
	mov.b32 	%r2863, 0;
	mov.u32 	%r2862, %r2852;
	mov.u32 	%r2864, %r2863;
	mov.u32 	%r2865, %r2855;
	@%p296 bra 	$L__BB5_428;
	setp.eq.s32 	%p297, %r2852, 0;
	mov.b32 	%r2862, 0;
	mov.u32 	%r2863, %r2862;
	mov.u32 	%r2864, %r2862;
	mov.u32 	%r2865, %r2862;
	@%p297 bra 	$L__BB5_428;
	shr.u32 	%r2300, %r626, %r766;
	and.b32  	%r2864, %r2300, %r152;
	mov.u32 	%r2862, %r153;
	mov.u32 	%r2863, %r151;
$L__BB5_428:
	setp.gt.u32 	%p298, %r2865, 31;
	@%p298 bra 	$L__BB5_431;
	setp.eq.s32 	%p299, %r2862, 0;
	@%p299 bra 	$L__BB5_431;
	sub.s32 	%r2301, 32, %r2865;
	min.u32 	%r2302, %r2862, %r2301;
	mov.b32 	%r2303, -1;
	shl.b32 	%r2304, %r2303, %r2302;
	not.b32 	%r2305, %r2304;
	shr.u32 	%r2306, %r625, %r2865;
	and.b32  	%r2307, %r2306, %r2305;
	shl.b32 	%r2308, %r2307, %r2863;
	or.b32  	%r2864, %r2308, %r2864;
$L__BB5_431:
	add.s32 	%r2309, %r1, 384;
	shl.b32 	%r2310, %r2864, 2;
	add.s32 	%r2312, %r1969, %r2310;
	ld.shared.u32 	%r2313, [%r2312+46080];
	add.s32 	%r634, %r2313, %r2309;
	setp.ge.s32 	%p300, %r2309, %r613;
	@%p300 bra 	$L__BB5_433;
	mul.wide.u32 	%rd76, %r634, 8;
	add.s64 	%rd77, %rd1, %rd76;
	st.global.u32 	[%rd77], %r625;
	st.global.u32 	[%rd77+4], %r626;
$L__BB5_433:
	setp.gt.u32 	%p301, %r766, 31;
	bar.warp.sync 	-1;
	ld.shared.v2.u32 	{%r635, %r636}, [%r614+6144];
	mov.b32 	%r2868, 0;
	mov.u32 	%r2867, %r2852;
	mov.u32 	%r2869, %r2868;
	mov.u32 	%r2870, %r2855;
	@%p301 bra 	$L__BB5_436;
	setp.eq.s32 	%p302, %r2852, 0;
	mov.b32 	%r2867, 0;
	mov.u32 	%r2868, %r2867;
	mov.u32 	%r2869, %r2867;
	mov.u32 	%r2870, %r2867;
	@%p302 bra 	$L__BB5_436;
	shr.u32 	%r2317, %r636, %r766;
	and.b32  	%r2869, %r2317, %r152;
	mov.u32 	%r2867, %r153;
	mov.u32 	%r2868, %r151;
$L__BB5_436:
	setp.gt.u32 	%p303, %r2870, 31;
	@%p303 bra 	$L__BB5_439;
	setp.eq.s32 	%p304, %r2867, 0;
	@%p304 bra 	$L__BB5_439;
	sub.s32 	%r2318, 32, %r2870;
	min.u32 	%r2319, %r2867, %r2318;
	mov.b32 	%r2320, -1;
	shl.b32 	%r2321, %r2320, %r2319;
	not.b32 	%r2322, %r2321;
	shr.u32 	%r2323, %r635, %r2870;
	and.b32  	%r2324, %r2323, %r2322;
	shl.b32 	%r2325, %r2324, %r2868;
	or.b32  	%r2869, %r2325, %r2869;
$L__BB5_439:
	add.s32 	%r2326, %r1, 768;
	shl.b32 	%r2327, %r2869, 2;
	add.s32 	%r2329, %r1969, %r2327;
	ld.shared.u32 	%r2330, [%r2329+46080];
	add.s32 	%r644, %r2330, %r2326;
	setp.ge.s32 	%p305, %r2326, %r613;
	@%p305 bra 	$L__BB5_441;
	mul.wide.u32 	%rd78, %r644, 8;
	add.s64 	%rd79, %rd1, %rd78;
	st.global.u32 	[%rd79], %r635;
	st.global.u32 	[%rd79+4], %r636;
$L__BB5_441:
	setp.gt.u32 	%p306, %r766, 31;
	bar.warp.sync 	-1;
	ld.shared.v2.u32 	{%r645, %r646}, [%r614+9216];
	mov.b32 	%r2873, 0;
	mov.u32 	%r2872, %r2852;
	mov.u32 	%r2874, %r2873;
	mov.u32 	%r2875, %r2855;
	@%p306 bra 	$L__BB5_444;
	setp.eq.s32 	%p307, %r2852, 0;
	mov.b32 	%r2872, 0;
	mov.u32 	%r2873, %r2872;
	mov.u32 	%r2874, %r2872;
	mov.u32 	%r2875, %r2872;
	@%p307 bra 	$L__BB5_444;
	shr.u32 	%r2334, %r646, %r766;
	and.b32  	%r2874, %r2334, %r152;
	mov.u32 	%r2872, %r153;
	mov.u32 	%r2873, %r151;
$L__BB5_444:
	setp.gt.u32 	%p308, %r2875, 31;
	@%p308 bra 	$L__BB5_447;
	setp.eq.s32 	%p309, %r2872, 0;
	@%p309 bra 	$L__BB5_447;
	sub.s32 	%r2335, 32, %r2875;
	min.u32 	%r2336, %r2872, %r2335;
	mov.b32 	%r2337, -1;
	shl.b32 	%r2338, %r2337, %r2336;
	not.b32 	%r2339, %r2338;
	shr.u32 	%r2340, %r645, %r2875;
	and.b32  	%r2341, %r2340, %r2339;
	shl.b32 	%r2342, %r2341, %r2873;
	or.b32  	%r2874, %r2342, %r2874;
$L__BB5_447:
	add.s32 	%r2343, %r1, 1152;
	shl.b32 	%r2344, %r2874, 2;
	add.s32 	%r2346, %r1969, %r2344;
	ld.shared.u32 	%r2347, [%r2346+46080];
	add.s32 	%r654, %r2347, %r2343;
	setp.ge.s32 	%p310, %r2343, %r613;
	@%p310 bra 	$L__BB5_449;
	mul.wide.u32 	%rd80, %r654, 8;
	add.s64 	%rd81, %rd1, %rd80;
	st.global.u32 	[%rd81], %r645;
	st.global.u32 	[%rd81+4], %r646;
$L__BB5_449:
	setp.gt.u32 	%p311, %r766, 31;
	bar.warp.sync 	-1;
	ld.shared.v2.u32 	{%r655, %r656}, [%r614+12288];
	mov.b32 	%r2878, 0;
	mov.u32 	%r2877, %r2852;
	mov.u32 	%r2879, %r2878;
	mov.u32 	%r2880, %r2855;
	@%p311 bra 	$L__BB5_452;
	setp.eq.s32 	%p312, %r2852, 0;
	mov.b32 	%r2877, 0;
	mov.u32 	%r2878, %r2877;
	mov.u32 	%r2879, %r2877;
	mov.u32 	%r2880, %r2877;
	@%p312 bra 	$L__BB5_452;
	shr.u32 	%r2351, %r656, %r766;
	and.b32  	%r2879, %r2351, %r152;
	mov.u32 	%r2877, %r153;
	mov.u32 	%r2878, %r151;
$L__BB5_452:
	setp.gt.u32 	%p313, %r2880, 31;
	@%p313 bra 	$L__BB5_455;
	setp.eq.s32 	%p314, %r2877, 0;
	@%p314 bra 	$L__BB5_455;
	sub.s32 	%r2352, 32, %r2880;
	min.u32 	%r2353, %r2877, %r2352;
	mov.b32 	%r2354, -1;
	shl.b32 	%r2355, %r2354, %r2353;
	not.b32 	%r2356, %r2355;
	shr.u32 	%r2357, %r655, %r2880;
	and.b32  	%r2358, %r2357, %r2356;
	shl.b32 	%r2359, %r2358, %r2878;
	or.b32  	%r2879, %r2359, %r2879;
$L__BB5_455:
	add.s32 	%r2360, %r1, 1536;
	shl.b32 	%r2361, %r2879, 2;
	add.s32 	%r2363, %r1969, %r2361;
	ld.shared.u32 	%r2364, [%r2363+46080];
	add.s32 	%r664, %r2364, %r2360;
	setp.ge.s32 	%p315, %r2360, %r613;
	@%p315 bra 	$L__BB5_457;
	mul.wide.u32 	%rd82, %r664, 8;
	add.s64 	%rd83, %rd1, %rd82;
	st.global.u32 	[%rd83], %r655;
	st.global.u32 	[%rd83+4], %r656;
$L__BB5_457:
	setp.gt.u32 	%p316, %r766, 31;
	bar.warp.sync 	-1;
	ld.shared.v2.u32 	{%r665, %r666}, [%r614+15360];
	mov.b32 	%r2883, 0;
	mov.u32 	%r2882, %r2852;
	mov.u32 	%r2884, %r2883;
	mov.u32 	%r2885, %r2855;
	@%p316 bra 	$L__BB5_460;
	setp.eq.s32 	%p317, %r2852, 0;
	mov.b32 	%r2882, 0;
	mov.u32 	%r2883, %r2882;
	mov.u32 	%r2884, %r2882;
	mov.u32 	%r2885, %r2882;
	@%p317 bra 	$L__BB5_460;
	shr.u32 	%r2368, %r666, %r766;
	and.b32  	%r2884, %r2368, %r152;
	mov.u32 	%r2882, %r153;
	mov.u32 	%r2883, %r151;
$L__BB5_460:
	setp.gt.u32 	%p318, %r2885, 31;
	@%p318 bra 	$L__BB5_463;
	setp.eq.s32 	%p319, %r2882, 0;
	@%p319 bra 	$L__BB5_463;
	sub.s32 	%r2369, 32, %r2885;
	min.u32 	%r2370, %r2882, %r2369;
	mov.b32 	%r2371, -1;
	shl.b32 	%r2372, %r2371, %r2370;
	not.b32 	%r2373, %r2372;
	shr.u32 	%r2374, %r665, %r2885;
	and.b32  	%r2375, %r2374, %r2373;
	shl.b32 	%r2376, %r2375, %r2883;
	or.b32  	%r2884, %r2376, %r2884;
$L__BB5_463:
	add.s32 	%r2377, %r1, 1920;
	shl.b32 	%r2378, %r2884, 2;
	add.s32 	%r2380, %r1969, %r2378;
	ld.shared.u32 	%r2381, [%r2380+46080];
	add.s32 	%r674, %r2381, %r2377;
	setp.ge.s32 	%p320, %r2377, %r613;
	@%p320 bra 	$L__BB5_465;
	mul.wide.u32 	%rd84, %r674, 8;
	add.s64 	%rd85, %rd1, %rd84;
	st.global.u32 	[%rd85], %r665;
	st.global.u32 	[%rd85+4], %r666;
$L__BB5_465:
	setp.gt.u32 	%p321, %r766, 31;
	bar.warp.sync 	-1;
	ld.shared.v2.u32 	{%r675, %r676}, [%r614+18432];
	mov.b32 	%r2888, 0;
	mov.u32 	%r2887, %r2852;
	mov.u32 	%r2889, %r2888;
	mov.u32 	%r2890, %r2855;
	@%p321 bra 	$L__BB5_468;
	setp.eq.s32 	%p322, %r2852, 0;
	mov.b32 	%r2887, 0;
	mov.u32 	%r2888, %r2887;
	mov.u32 	%r2889, %r2887;
	mov.u32 	%r2890, %r2887;
	@%p322 bra 	$L__BB5_468;
	shr.u32 	%r2385, %r676, %r766;
	and.b32  	%r2889, %r2385, %r152;
	mov.u32 	%r2887, %r153;
	mov.u32 	%r2888, %r151;
$L__BB5_468:
	setp.gt.u32 	%p323, %r2890, 31;
	@%p323 bra 	$L__BB5_471;
	setp.eq.s32 	%p324, %r2887, 0;
	@%p324 bra 	$L__BB5_471;
	sub.s32 	%r2386, 32, %r2890;
	min.u32 	%r2387, %r2887, %r2386;
	mov.b32 	%r2388, -1;
	shl.b32 	%r2389, %r2388, %r2387;
	not.b32 	%r2390, %r2389;
	shr.u32 	%r2391, %r675, %r2890;
	and.b32  	%r2392, %r2391, %r2390;
	shl.b32 	%r2393, %r2392, %r2888;
	or.b32  	%r2889, %r2393, %r2889;
$L__BB5_471:
	add.s32 	%r2394, %r1, 2304;
	shl.b32 	%r2395, %r2889, 2;
	add.s32 	%r2397, %r1969, %r2395;
	ld.shared.u32 	%r2398, [%r2397+46080];
	add.s32 	%r684, %r2398, %r2394;
	setp.ge.s32 	%p325, %r2394, %r613;
	@%p325 bra 	$L__BB5_473;
	mul.wide.u32 	%rd86, %r684, 8;
	add.s64 	%rd87, %rd1, %rd86;
	st.global.u32 	[%rd87], %r675;
	st.global.u32 	[%rd87+4], %r676;
$L__BB5_473:
	setp.gt.u32 	%p326, %r766, 31;
	bar.warp.sync 	-1;
	ld.shared.v2.u32 	{%r685, %r686}, [%r614+21504];
	mov.b32 	%r2893, 0;
	mov.u32 	%r2892, %r2852;
	mov.u32 	%r2894, %r2893;
	mov.u32 	%r2895, %r2855;
	@%p326 bra 	$L__BB5_476;
	setp.eq.s32 	%p327, %r2852, 0;
	mov.b32 	%r2892, 0;
	mov.u32 	%r2893, %r2892;
	mov.u32 	%r2894, %r2892;
	mov.u32 	%r2895, %r2892;
	@%p327 bra 	$L__BB5_476;
	shr.u32 	%r2402, %r686, %r766;
	and.b32  	%r2894, %r2402, %r152;
	mov.u32 	%r2892, %r153;
	mov.u32 	%r2893, %r151;
$L__BB5_476:
	setp.gt.u32 	%p328, %r2895, 31;
	@%p328 bra 	$L__BB5_479;
	setp.eq.s32 	%p329, %r2892, 0;
	@%p329 bra 	$L__BB5_479;
	sub.s32 	%r2403, 32, %r2895;
	min.u32 	%r2404, %r2892, %r2403;
	mov.b32 	%r2405, -1;
	shl.b32 	%r2406, %r2405, %r2404;
	not.b32 	%r2407, %r2406;
	shr.u32 	%r2408, %r685, %r2895;
	and.b32  	%r2409, %r2408, %r2407;
	shl.b32 	%r2410, %r2409, %r2893;
	or.b32  	%r2894, %r2410, %r2894;
$L__BB5_479:
	add.s32 	%r2411, %r1, 2688;
	shl.b32 	%r2412, %r2894, 2;
	add.s32 	%r2414, %r1969, %r2412;
	ld.shared.u32 	%r2415, [%r2414+46080];
	add.s32 	%r694, %r2415, %r2411;
	setp.ge.s32 	%p330, %r2411, %r613;
	@%p330 bra 	$L__BB5_481;
	mul.wide.u32 	%rd88, %r694, 8;
	add.s64 	%rd89, %rd1, %rd88;
	st.global.u32 	[%rd89], %r685;
	st.global.u32 	[%rd89+4], %r686;
$L__BB5_481:
	setp.gt.u32 	%p331, %r766, 31;
	bar.warp.sync 	-1;
	ld.shared.v2.u32 	{%r695, %r696}, [%r614+24576];
	mov.b32 	%r2898, 0;
	mov.u32 	%r2897, %r2852;
	mov.u32 	%r2899, %r2898;
	mov.u32 	%r2900, %r2855;
	@%p331 bra 	$L__BB5_484;
	setp.eq.s32 	%p332, %r2852, 0;
	mov.b32 	%r2897, 0;
	mov.u32 	%r2898, %r2897;
	mov.u32 	%r2899, %r2897;
	mov.u32 	%r2900, %r2897;
	@%p332 bra 	$L__BB5_484;
	shr.u32 	%r2419, %r696, %r766;
	and.b32  	%r2899, %r2419, %r152;
	mov.u32 	%r2897, %r153;
	mov.u32 	%r2898, %r151;
$L__BB5_484:
	setp.gt.u32 	%p333, %r2900, 31;
	@%p333 bra 	$L__BB5_487;
	setp.eq.s32 	%p334, %r2897, 0;
	@%p334 bra 	$L__BB5_487;
	sub.s32 	%r2420, 32, %r2900;
	min.u32 	%r2421, %r2897, %r2420;
	mov.b32 	%r2422, -1;
	shl.b32 	%r2423, %r2422, %r2421;
	not.b32 	%r2424, %r2423;
	shr.u32 	%r2425, %r695, %r2900;
	and.b32  	%r2426, %r2425, %r2424;
	shl.b32 	%r2427, %r2426, %r2898;
	or.b32  	%r2899, %r2427, %r2899;
$L__BB5_487:
	or.b32  	%r2428, %r1, 3072;
	shl.b32 	%r2429, %r2899, 2;
	add.s32 	%r2431, %r1969, %r2429;
	ld.shared.u32 	%r2432, [%r2431+46080];
	add.s32 	%r704, %r2432, %r2428;
	setp.ge.s32 	%p335, %r2428, %r613;
	@%p335 bra 	$L__BB5_489;
	mul.wide.u32 	%rd90, %r704, 8;
	add.s64 	%rd91, %rd1, %rd90;
	st.global.u32 	[%rd91], %r695;
	st.global.u32 	[%rd91+4], %r696;
$L__BB5_489:
	setp.gt.u32 	%p336, %r766, 31;
	bar.warp.sync 	-1;
	ld.shared.v2.u32 	{%r705, %r706}, [%r614+27648];
	mov.b32 	%r2903, 0;
	mov.u32 	%r2902, %r2852;
	mov.u32 	%r2904, %r2903;
	mov.u32 	%r2905, %r2855;
	@%p336 bra 	$L__BB5_492;
	setp.eq.s32 	%p337, %r2852, 0;
	mov.b32 	%r2902, 0;
	mov.u32 	%r2903, %r2902;
	mov.u32 	%r2904, %r2902;
	mov.u32 	%r2905, %r2902;
	@%p337 bra 	$L__BB5_492;
	shr.u32 	%r2436, %r706, %r766;
	and.b32  	%r2904, %r2436, %r152;
	mov.u32 	%r2902, %r153;
	mov.u32 	%r2903, %r151;
$L__BB5_492:
	setp.gt.u32 	%p338, %r2905, 31;
	@%p338 bra 	$L__BB5_495;
	setp.eq.s32 	%p339, %r2902, 0;
	@%p339 bra 	$L__BB5_495;
	sub.s32 	%r2437, 32, %r2905;
	min.u32 	%r2438, %r2902, %r2437;
	mov.b32 	%r2439, -1;
	shl.b32 	%r2440, %r2439, %r2438;
	not.b32 	%r2441, %r2440;
	shr.u32 	%r2442, %r705, %r2905;
	and.b32  	%r2443, %r2442, %r2441;
	shl.b32 	%r2444, %r2443, %r2903;
	or.b32  	%r2904, %r2444, %r2904;
$L__BB5_495:
	add.s32 	%r2445, %r1, 3456;
	shl.b32 	%r2446, %r2904, 2;
	add.s32 	%r2448, %r1969, %r2446;
	ld.shared.u32 	%r2449, [%r2448+46080];
	add.s32 	%r714, %r2449, %r2445;
	setp.ge.s32 	%p340, %r2445, %r613;
	@%p340 bra 	$L__BB5_497;
	mul.wide.u32 	%rd92, %r714, 8;
	add.s64 	%rd93, %rd1, %rd92;
	st.global.u32 	[%rd93], %r705;
	st.global.u32 	[%rd93+4], %r706;
$L__BB5_497:
	setp.gt.u32 	%p341, %r766, 31;
	bar.warp.sync 	-1;
	ld.shared.v2.u32 	{%r715, %r716}, [%r614+30720];
	mov.b32 	%r2908, 0;
	mov.u32 	%r2907, %r2852;
	mov.u32 	%r2909, %r2908;
	mov.u32 	%r2910, %r2855;
	@%p341 bra 	$L__BB5_500;
	setp.eq.s32 	%p342, %r2852, 0;
	mov.b32 	%r2907, 0;
	mov.u32 	%r2908, %r2907;
	mov.u32 	%r2909, %r2907;
	mov.u32 	%r2910, %r2907;
	@%p342 bra 	$L__BB5_500;
	shr.u32 	%r2453, %r716, %r766;
	and.b32  	%r2909, %r2453, %r152;
	mov.u32 	%r2907, %r153;
	mov.u32 	%r2908, %r151;
$L__BB5_500:
	setp.gt.u32 	%p343, %r2910, 31;
	@%p343 bra 	$L__BB5_503;
	setp.eq.s32 	%p344, %r2907, 0;
	@%p344 bra 	$L__BB5_503;
	sub.s32 	%r2454, 32, %r2910;
	min.u32 	%r2455, %r2907, %r2454;
	mov.b32 	%r2456, -1;
	shl.b32 	%r2457, %r2456, %r2455;
	not.b32 	%r2458, %r2457;
	shr.u32 	%r2459, %r715, %r2910;
	and.b32  	%r2460, %r2459, %r2458;
	shl.b32 	%r2461, %r2460, %r2908;
	or.b32  	%r2909, %r2461, %r2909;
$L__BB5_503:
	add.s32 	%r2462, %r1, 3840;
	shl.b32 	%r2463, %r2909, 2;
	add.s32 	%r2465, %r1969, %r2463;
	ld.shared.u32 	%r2466, [%r2465+46080];
	add.s32 	%r724, %r2466, %r2462;
	setp.ge.s32 	%p345, %r2462, %r613;
	@%p345 bra 	$L__BB5_505;
	mul.wide.u32 	%rd94, %r724, 8;
	add.s64 	%rd95, %rd1, %rd94;
	st.global.u32 	[%rd95], %r715;
	st.global.u32 	[%rd95+4], %r716;
$L__BB5_505:
	setp.gt.u32 	%p346, %r766, 31;
	bar.warp.sync 	-1;
	ld.shared.v2.u32 	{%r725, %r726}, [%r614+33792];
	mov.b32 	%r2913, 0;
	mov.u32 	%r2912, %r2852;
	mov.u32 	%r2914, %r2913;
	mov.u32 	%r2915, %r2855;
	@%p346 bra 	$L__BB5_508;
	setp.eq.s32 	%p347, %r2852, 0;
	mov.b32 	%r2912, 0;
	mov.u32 	%r2913, %r2912;
	mov.u32 	%r2914, %r2912;
	mov.u32 	%r2915, %r2912;
	@%p347 bra 	$L__BB5_508;
	shr.u32 	%r2470, %r726, %r766;
	and.b32  	%r2914, %r2470, %r152;
	mov.u32 	%r2912, %r153;
	mov.u32 	%r2913, %r151;
$L__BB5_508:
	setp.gt.u32 	%p348, %r2915, 31;
	@%p348 bra 	$L__BB5_511;
	setp.eq.s32 	%p349, %r2912, 0;
	@%p349 bra 	$L__BB5_511;
	sub.s32 	%r2471, 32, %r2915;
	min.u32 	%r2472, %r2912, %r2471;
	mov.b32 	%r2473, -1;
	shl.b32 	%r2474, %r2473, %r2472;
	not.b32 	%r2475, %r2474;
	shr.u32 	%r2476, %r725, %r2915;
	and.b32  	%r2477, %r2476, %r2475;
	shl.b32 	%r2478, %r2477, %r2913;
	or.b32  	%r2914, %r2478, %r2914;
$L__BB5_511:
	add.s32 	%r2479, %r1, 4224;
	shl.b32 	%r2480, %r2914, 2;
	add.s32 	%r2482, %r1969, %r2480;
	ld.shared.u32 	%r2483, [%r2482+46080];
	add.s32 	%r734, %r2483, %r2479;
	setp.ge.s32 	%p350, %r2479, %r613;
	@%p350 bra 	$L__BB5_513;
	mul.wide.u32 	%rd96, %r734, 8;
	add.s64 	%rd97, %rd1, %rd96;
	st.global.u32 	[%rd97], %r725;
	st.global.u32 	[%rd97+4], %r726;
$L__BB5_513:
	setp.gt.u32 	%p351, %r766, 31;
	bar.warp.sync 	-1;
	ld.shared.v2.u32 	{%r735, %r736}, [%r614+36864];
	mov.b32 	%r2918, 0;
	mov.u32 	%r2917, %r2852;
	mov.u32 	%r2919, %r2918;
	mov.u32 	%r2920, %r2855;
	@%p351 bra 	$L__BB5_516;
	setp.eq.s32 	%p352, %r2852, 0;
	mov.b32 	%r2917, 0;
	mov.u32 	%r2918, %r2917;
	mov.u32 	%r2919, %r2917;
	mov.u32 	%r2920, %r2917;
	@%p352 bra 	$L__BB5_516;
	shr.u32 	%r2487, %r736, %r766;
	and.b32  	%r2919, %r2487, %r152;
	mov.u32 	%r2917, %r153;
	mov.u32 	%r2918, %r151;
$L__BB5_516:
	setp.gt.u32 	%p353, %r2920, 31;
	@%p353 bra 	$L__BB5_519;
	setp.eq.s32 	%p354, %r2917, 0;
	@%p354 bra 	$L__BB5_519;
	sub.s32 	%r2488, 32, %r2920;
	min.u32 	%r2489, %r2917, %r2488;
	mov.b32 	%r2490, -1;
	shl.b32 	%r2491, %r2490, %r2489;
	not.b32 	%r2492, %r2491;
	shr.u32 	%r2493, %r735, %r2920;
	and.b32  	%r2494, %r2493, %r2492;
	shl.b32 	%r2495, %r2494, %r2918;
	or.b32  	%r2919, %r2495, %r2919;
$L__BB5_519:
	add.s32 	%r2496, %r1, 4608;
	shl.b32 	%r2497, %r2919, 2;
	add.s32 	%r2499, %r1969, %r2497;
	ld.shared.u32 	%r2500, [%r2499+46080];
	add.s32 	%r744, %r2500, %r2496;
	setp.ge.s32 	%p355, %r2496, %r613;
	@%p355 bra 	$L__BB5_521;
	mul.wide.u32 	%rd98, %r744, 8;
	add.s64 	%rd99, %rd1, %rd98;
	st.global.u32 	[%rd99], %r735;
	st.global.u32 	[%rd99+4], %r736;
$L__BB5_521:
	setp.gt.u32 	%p356, %r766, 31;
	bar.warp.sync 	-1;
	ld.shared.v2.u32 	{%r745, %r746}, [%r614+39936];
	mov.b32 	%r2923, 0;
	mov.u32 	%r2922, %r2852;
	mov.u32 	%r2924, %r2923;
	mov.u32 	%r2925, %r2855;
	@%p356 bra 	$L__BB5_524;
	setp.eq.s32 	%p357, %r2852, 0;
	mov.b32 	%r2922, 0;
	mov.u32 	%r2923, %r2922;
	mov.u32 	%r2924, %r2922;
	mov.u32 	%r2925, %r2922;
	@%p357 bra 	$L__BB5_524;
	shr.u32 	%r2504, %r746, %r766;
	and.b32  	%r2924, %r2504, %r152;
	mov.u32 	%r2922, %r153;
	mov.u32 	%r2923, %r151;
$L__BB5_524:
	setp.gt.u32 	%p358, %r2925, 31;
	@%p358 bra 	$L__BB5_527;
	setp.eq.s32 	%p359, %r2922, 0;
	@%p359 bra 	$L__BB5_527;
	sub.s32 	%r2505, 32, %r2925;
	min.u32 	%r2506, %r2922, %r2505;
	mov.b32 	%r2507, -1;
	shl.b32 	%r2508, %r2507, %r2506;
	not.b32 	%r2509, %r2508;
	shr.u32 	%r2510, %r745, %r2925;
	and.b32  	%r2511, %r2510, %r2509;
	shl.b32 	%r2512, %r2511, %r2923;
	or.b32  	%r2924, %r2512, %r2924;
$L__BB5_527:
	add.s32 	%r2513, %r1, 4992;
	shl.b32 	%r2514, %r2924, 2;
	add.s32 	%r2516, %r1969, %r2514;
	ld.shared.u32 	%r2517, [%r2516+46080];
	add.s32 	%r754, %r2517, %r2513;
	setp.ge.s32 	%p360, %r2513, %r613;
	@%p360 bra 	$L__BB5_529;
	mul.wide.u32 	%rd100, %r754, 8;
	add.s64 	%rd101, %rd1, %rd100;
	st.global.u32 	[%rd101], %r745;
	st.global.u32 	[%rd101+4], %r746;
$L__BB5_529:
	setp.gt.u32 	%p361, %r766, 31;
	bar.warp.sync 	-1;
	ld.shared.v2.u32 	{%r755, %r756}, [%r614+43008];
	mov.b32 	%r2928, 0;
	mov.u32 	%r2929, %r2928;
	@%p361 bra 	$L__BB5_532;
	setp.eq.s32 	%p362, %r2852, 0;
	mov.b32 	%r2852, 0;
	mov.u32 	%r2928, %r2852;
	mov.u32 	%r2929, %r2852;
	mov.u32 	%r2855, %r2852;
	@%p362 bra 	$L__BB5_532;
	shr.u32 	%r2521, %r756, %r766;
	and.b32  	%r2929, %r2521, %r152;
	mov.u32 	%r2852, %r153;
	mov.u32 	%r2928, %r151;
$L__BB5_532:
	setp.gt.u32 	%p363, %r2855, 31;
	@%p363 bra 	$L__BB5_535;
	setp.eq.s32 	%p364, %r2852, 0;
	@%p364 bra 	$L__BB5_535;
	sub.s32 	%r2522, 32, %r2855;
	min.u32 	%r2523, %r2852, %r2522;
	mov.b32 	%r2524, -1;
	shl.b32 	%r2525, %r2524, %r2523;
	not.b32 	%r2526, %r2525;
	shr.u32 	%r2527, %r755, %r2855;
	and.b32  	%r2528, %r2527, %r2526;
	shl.b32 	%r2529, %r2528, %r2928;
	or.b32  	%r2929, %r2529, %r2929;
$L__BB5_535:
	add.s32 	%r2530, %r1, 5376;
	shl.b32 	%r2531, %r2929, 2;
	add.s32 	%r2533, %r1969, %r2531;
	ld.shared.u32 	%r2534, [%r2533+46080];
	add.s32 	%r764, %r2534, %r2530;
	setp.ge.s32 	%p365, %r2530, %r613;
	@%p365 bra 	$L__BB5_537;
	mul.wide.u32 	%rd102, %r764, 8;
	add.s64 	%rd103, %rd1, %rd102;
	st.global.u32 	[%rd103], %r755;
	st.global.u32 	[%rd103+4], %r756;
$L__BB5_537:
	bar.warp.sync 	-1;
$L__BB5_538:
	ret;

}
	// .globl	_ZN3cub18CUB_300001_SM_10006detail10radix_sort31DeviceRadixSortSingleTileKernelINS1_5radix10policy_hubI19preprocess_vertex_tNS0_8NullTypeEjE10Policy1000ELNS0_9SortOrderE0ES6_S7_j30preprocess_vertex_decomposer_tEEvPKT1_PSC_PKT2_PSG_T3_iiT4_
.visible .entry _ZN3cub18CUB_300001_SM_10006detail10radix_sort31DeviceRadixSortSingleTileKernelINS1_5radix10policy_hubI19preprocess_vertex_tNS0_8NullTypeEjE10Policy1000ELNS0_9SortOrderE0ES6_S7_j30preprocess_vertex_decomposer_tEEvPKT1_PSC_PKT2_PSG_T3_iiT4_(
	.param .u64 .ptr .align 1 _ZN3cub18CUB_300001_SM_10006detail10radix_sort31DeviceRadixSortSingleTileKernelINS1_5radix10policy_hubI19preprocess_vertex_tNS0_8NullTypeEjE10Policy1000ELNS0_9SortOrderE0ES6_S7_j30preprocess_vertex_decomposer_tEEvPKT1_PSC_PKT2_PSG_T3_iiT4__param_0,
	.param .u64 .ptr .align 1 _ZN3cub18CUB_300001_SM_10006detail10radix_sort31DeviceRadixSortSingleTileKernelINS1_5radix10policy_hubI19preprocess_vertex_tNS0_8NullTypeEjE10Policy1000ELNS0_9SortOrderE0ES6_S7_j30preprocess_vertex_decomposer_tEEvPKT1_PSC_PKT2_PSG_T3_iiT4__param_1,
	.param .u64 .ptr .align 1 _ZN3cub18CUB_300001_SM_10006detail10radix_sort31DeviceRadixSortSingleTileKernelINS1_5radix10policy_hubI19preprocess_vertex_tNS0_8NullTypeEjE10Policy1000ELNS0_9SortOrderE0ES6_S7_j30preprocess_vertex_decomposer_tEEvPKT1_PSC_PKT2_PSG_T3_iiT4__param_2,
	.param .u64 .ptr .align 1 _ZN3cub18CUB_300001_SM_10006detail10radix_sort31DeviceRadixSortSingleTileKernelINS1_5radix10policy_hubI19preprocess_vertex_tNS0_8NullTypeEjE10Policy1000ELNS0_9SortOrderE0ES6_S7_j30preprocess_vertex_decomposer_tEEvPKT1_PSC_PKT2_PSG_T3_iiT4__param_3,
	.param .u32 _ZN3cub18CUB_300001_SM_10006detail10radix_sort31DeviceRadixSortSingleTileKernelINS1_5radix10policy_hubI19preprocess_vertex_tNS0_8NullTypeEjE10Policy1000ELNS0_9SortOrderE0ES6_S7_j30preprocess_vertex_decomposer_tEEvPKT1_PSC_PKT2_PSG_T3_iiT4__param_4,
	.param .u32 _ZN3cub18CUB_300001_SM_10006detail10radix_sort31DeviceRadixSortSingleTileKernelINS1_5radix10policy_hubI19preprocess_vertex_tNS0_8NullTypeEjE10Policy1000ELNS0_9SortOrderE0ES6_S7_j30preprocess_vertex_decomposer_tEEvPKT1_PSC_PKT2_PSG_T3_iiT4__param_5,
	.param .u32 _ZN3cub18CUB_300001_SM_10006detail10radix_sort31DeviceRadixSortSingleTileKernelINS1_5radix10policy_hubI19preprocess_vertex_tNS0_8NullTypeEjE10Policy1000ELNS0_9SortOrderE0ES6_S7_j30preprocess_vertex_decomposer_tEEvPKT1_PSC_PKT2_PSG_T3_iiT4__param_6,
	.param .align 1 .b8 _ZN3cub18CUB_300001_SM_10006detail10radix_sort31DeviceRadixSortSingleTileKernelINS1_5radix10policy_hubI19preprocess_vertex_tNS0_8NullTypeEjE10Policy1000ELNS0_9SortOrderE0ES6_S7_j30preprocess_vertex_decomposer_tEEvPKT1_PSC_PKT2_PSG_T3_iiT4__param_7[1]
)
.maxntid 256
.minnctapersm 1
{
	.reg .pred 	%p<22>;
	.reg .b16 	%rs<83>;
	.reg .b32 	%r<388>;
	.reg .b64 	%rd<33>;
	// demoted variable
	.shared .align 16 .b8 _ZZN3cub18CUB_300001_SM_10006detail10radix_sort31DeviceRadixSortSingleTileKernelINS1_5radix10policy_hubI19preprocess_vertex_tNS0_8NullTypeEjE10Policy1000ELNS0_9SortOrderE0ES6_S7_j30preprocess_vertex_decomposer_tEEvPKT1_PSC_PKT2_PSG_T3_iiT4_E12temp_storage[33856];
	ld.param.u64 	%rd19, [_ZN3cub18CUB_300001_SM_10006detail10radix_sort31DeviceRadixSortSingleTileKernelINS1_5radix10policy_hubI19preprocess_vertex_tNS0_8NullTypeEjE10Policy1000ELNS0_9SortOrderE0ES6_S7_j30preprocess_vertex_decomposer_tEEvPKT1_PSC_PKT2_PSG_T3_iiT4__param_0];
	ld.param.u64 	%rd17, [_ZN3cub18CUB_300001_SM_10006detail10radix_sort31DeviceRadixSortSingleTileKernelINS1_5radix10policy_hubI19preprocess_vertex_tNS0_8NullTypeEjE10Policy1000ELNS0_9SortOrderE0ES6_S7_j30preprocess_vertex_decomposer_tEEvPKT1_PSC_PKT2_PSG_T3_iiT4__param_1];
	ld.param.u32 	%r105, [_ZN3cub18CUB_300001_SM_10006detail10radix_sort31DeviceRadixSortSingleTileKernelINS1_5radix10policy_hubI19preprocess_vertex_tNS0_8NullTypeEjE10Policy1000ELNS0_9SortOrderE0ES6_S7_j30preprocess_vertex_decomposer_tEEvPKT1_PSC_PKT2_PSG_T3_iiT4__param_4];
	ld.param.u32 	%r106, [_ZN3cub18CUB_300001_SM_10006detail10radix_sort31DeviceRadixSortSingleTileKernelINS1_5radix10policy_hubI19preprocess_vertex_tNS0_8NullTypeEjE10Policy1000ELNS0_9SortOrderE0ES6_S7_j30preprocess_vertex_decomposer_tEEvPKT1_PSC_PKT2_PSG_T3_iiT4__param_5];
	ld.param.u32 	%r107, [_ZN3cub18CUB_300001_SM_10006detail10radix_sort31DeviceRadixSortSingleTileKernelINS1_5radix10policy_hubI19preprocess_vertex_tNS0_8NullTypeEjE10Policy1000ELNS0_9SortOrderE0ES6_S7_j30preprocess_vertex_decomposer_tEEvPKT1_PSC_PKT2_PSG_T3_iiT4__param_6];
	cvta.to.global.u64 	%rd20, %rd19;
	mov.u32 	%r1, %tid.x;
	mul.lo.s32 	%r2, %r1, 3;
	setp.ge.s32 	%p1, %r2, %r105;
	mul.wide.u32 	%rd21, %r2, 24;
	add.s64 	%rd1, %rd20, %rd21;
	mov.b32 	%r379, 0;
	mov.b64 	%rd32, 0;
	mov.b32 	%r378, -1;
	mov.b16 	%rs79, 0;
	mov.u16 	%rs80, %rs79;
	mov.u16 	%rs81, %rs79;
	mov.u16 	%rs82, %rs79;
	@%p1 bra 	$L__BB6_2;
	ld.global.u32 	%r379, [%rd1];
	ld.global.u64 	%rd32, [%rd1+8];
	ld.global.u32 	%r378, [%rd1+16];
	ld.global.u32 	%r110, [%rd1+20];
	bfe.u32 	%r111, %r110, 0, 8;
	cvt.u16.u32 	%rs82, %r111;
	bfe.u32 	%r112, %r110, 8, 8;
	cvt.u16.u32 	%rs81, %r112;
	bfe.u32 	%r113, %r110, 16, 8;
	cvt.u16.u32 	%rs80, %r113;
	bfe.u32 	%r114, %r110, 24, 8;
	cvt.u16.u32 	%rs79, %r114;
$L__BB6_2:
	add.s32 	%r117, %r2, 1;
	setp.ge.s32 	%p2, %r117, %r105;
	mov.b32 	%r377, 0;
	mov.b64 	%rd31, 0;
	mov.b32 	%r376, -1;
	mov.b16 	%rs75, 0;
	mov.u16 	%rs76, %rs75;
	mov.u16 	%rs77, %rs75;
	mov.u16 	%rs78, %rs75;
	@%p2 bra 	$L__BB6_4;
	ld.global.u32 	%r377, [%rd1+24];
	ld.global.u64 	%rd31, [%rd1+32];
	ld.global.u32 	%r376, [%rd1+40];
	ld.global.u32 	%r118, [%rd1+44];
	bfe.u32 	%r119, %r118, 0, 8;
	cvt.u16.u32 	%rs78, %r119;
	bfe.u32 	%r120, %r118, 8, 8;
	cvt.u16.u32 	%rs77, %r120;
	bfe.u32 	%r121, %r118, 16, 8;
	cvt.u16.u32 	%rs76, %r121;
	bfe.u32 	%r122, %r118, 24, 8;
	cvt.u16.u32 	%rs75, %r122;
$L__BB6_4:
	add.s32 	%r125, %r2, 2;
	setp.ge.s32 	%p3, %r125, %r105;
	mov.b32 	%r375, 0;
	mov.b64 	%rd30, 0;
	mov.b32 	%r374, -1;
	mov.b16 	%rs71, 0;
	mov.u16 	%rs72, %rs71;
	mov.u16 	%rs73, %rs71;
	mov.u16 	%rs74, %rs71;
	@%p3 bra 	$L__BB6_6;
	ld.global.u32 	%r375, [%rd1+48];
	ld.global.u64 	%rd30, [%rd1+56];
	ld.global.u32 	%r374, [%rd1+64];
	ld.global.u32 	%r126, [%rd1+68];
	bfe.u32 	%r127, %r126, 0, 8;
	cvt.u16.u32 	%rs74, %r127;
	bfe.u32 	%r128, %r126, 8, 8;
	cvt.u16.u32 	%rs73, %r128;
	bfe.u32 	%r129, %r126, 16, 8;
	cvt.u16.u32 	%rs72, %r129;
	bfe.u32 	%r130, %r126, 24, 8;
	cvt.u16.u32 	%rs71, %r130;
$L__BB6_6:
	bar.sync 	0;
	shr.u32 	%r15, %r1, 5;
	shl.b32 	%r132, %r1, 2;
	mov.u32 	%r133, _ZZN3cub18CUB_300001_SM_10006detail10radix_sort31DeviceRadixSortSingleTileKernelINS1_5radix10policy_hubI19preprocess_vertex_tNS0_8NullTypeEjE10Policy1000ELNS0_9SortOrderE0ES6_S7_j30preprocess_vertex_decomposer_tEEvPKT1_PSC_PKT2_PSG_T3_iiT4_E12temp_storage;
	add.s32 	%r16, %r133, %r132;
	shl.b32 	%r134, %r1, 7;
	add.s32 	%r17, %r16, %r134;
	shl.b32 	%r135, %r15, 2;
	add.s32 	%r136, %r133, %r135;
	add.s32 	%r18, %r136, 33792;
	mad.lo.s32 	%r19, %r1, -60, %r17;
	add.s32 	%r373, %r106, 6;
	neg.s32 	%r372, %r106;
	sub.s32 	%r371, %r107, %r106;
$L__BB6_7:
	add.s32 	%r33, %r373, -6;
	mov.b32 	%r137, 0;
	st.shared.u32 	[%r16], %r137;
	st.shared.u32 	[%r16+1024], %r137;
	st.shared.u32 	[%r16+2048], %r137;
	st.shared.u32 	[%r16+3072], %r137;
	st.shared.u32 	[%r16+4096], %r137;
	st.shared.u32 	[%r16+5120], %r137;
	st.shared.u32 	[%r16+6144], %r137;
	st.shared.u32 	[%r16+7168], %r137;
	st.shared.u32 	[%r16+8192], %r137;
	st.shared.u32 	[%r16+9216], %r137;
	st.shared.u32 	[%r16+10240], %r137;
	st.shared.u32 	[%r16+11264], %r137;
	st.shared.u32 	[%r16+12288], %r137;
	st.shared.u32 	[%r16+13312], %r137;
	st.shared.u32 	[%r16+14336], %r137;
	st.shared.u32 	[%r16+15360], %r137;
	st.shared.u32 	[%r16+16384], %r137;
	st.shared.u32 	[%r16+17408], %r137;
	st.shared.u32 	[%r16+18432], %r137;
	st.shared.u32 	[%r16+19456], %r137;
	st.shared.u32 	[%r16+20480], %r137;
	st.shared.u32 	[%r16+21504], %r137;
	st.shared.u32 	[%r16+22528], %r137;
	st.shared.u32 	[%r16+23552], %r137;
	st.shared.u32 	[%r16+24576], %r137;
	st.shared.u32 	[%r16+25600], %r137;
	st.shared.u32 	[%r16+26624], %r137;
	st.shared.u32 	[%r16+27648], %r137;
	st.shared.u32 	[%r16+28672], %r137;
	st.shared.u32 	[%r16+29696], %r137;
	st.shared.u32 	[%r16+30720], %r137;
	st.shared.u32 	[%r16+31744], %r137;
	st.shared.u32 	[%r16+32768], %r137;
	setp.lt.u32 	%p4, %r33, 32;
	@%p4 bra 	$L__BB6_9;
	mov.b16 	%rs58, 3;
	st.shared.u16 	[%r16], %rs58;
	mov.b32 	%r386, 2;
	mov.b32 	%r385, 1;
	mov.b32 	%r384, 0;
	mov.u32 	%r381, %r16;
	mov.u32 	%r382, %r16;
	mov.u32 	%r383, %r16;
	bra.uni 	$L__BB6_10;
$L__BB6_9:
	add.s32 	%r138, %r372, 32;
	min.s32 	%r139, %r371, 6;
	min.u32 	%r140, %r139, %r138;
	mov.b32 	%r141, -1;
	shl.b32 	%r142, %r141, %r140;
	not.b32 	%r143, %r142;
	setp.eq.s32 	%p5, %r371, 0;
	shr.u32 	%r144, %r378, %r33;
	and.b32  	%r145, %r144, %r143;
	selp.b32 	%r146, 0, %r145, %p5;
	shl.b32 	%r147, %r146, 10;
	and.b32  	%r148, %r147, 31744;
	add.s32 	%r149, %r16, %r148;
	shr.u32 	%r150, %r146, 4;
	and.b32  	%r151, %r150, 134217726;
	add.s32 	%r381, %r149, %r151;
	ld.shared.u16 	%rs52, [%r381];
	add.s16 	%rs53, %rs52, 1;
	st.shared.u16 	[%r381], %rs53;
	shr.u32 	%r152, %r376, %r33;
	and.b32  	%r153, %r152, %r143;
	selp.b32 	%r154, 0, %r153, %p5;
	shl.b32 	%r155, %r154, 10;
	and.b32  	%r156, %r155, 31744;
	add.s32 	%r157, %r16, %r156;
	shr.u32 	%r158, %r154, 4;
	and.b32  	%r159, %r158, 134217726;
	add.s32 	%r382, %r157, %r159;
	ld.shared.u16 	%rs54, [%r382];
	add.s16 	%rs55, %rs54, 1;
	st.shared.u16 	[%r382], %rs55;
	shr.u32 	%r160, %r374, %r33;
	and.b32  	%r161, %r160, %r143;
	selp.b32 	%r162, 0, %r161, %p5;
	shl.b32 	%r163, %r162, 10;
	and.b32  	%r164, %r163, 31744;
	add.s32 	%r165, %r16, %r164;
	shr.u32 	%r166, %r162, 4;
	and.b32  	%r167, %r166, 134217726;
	add.s32 	%r383, %r165, %r167;
	ld.shared.u16 	%rs56, [%r383];
	add.s16 	%rs57, %rs56, 1;
	st.shared.u16 	[%r383], %rs57;
	cvt.u32.u16 	%r384, %rs52;
	cvt.u32.u16 	%r385, %rs54;
	cvt.u32.u16 	%r386, %rs56;
$L__BB6_10:
	bar.sync 	0;
	ld.shared.u32 	%r46, [%r17];
	ld.shared.u32 	%r202, [%r17+4];
	ld.shared.u32 	%r203, [%r17+8];
	ld.shared.u32 	%r204, [%r17+12];
	ld.shared.u32 	%r205, [%r17+16];
	ld.shared.u32 	%r206, [%r17+20];
	ld.shared.u32 	%r207, [%r17+24];
	ld.shared.u32 	%r208, [%r17+28];
	ld.shared.u32 	%r209, [%r17+32];
	ld.shared.u32 	%r210, [%r17+36];
	ld.shared.u32 	%r211, [%r17+40];
	ld.shared.u32 	%r212, [%r17+44];
	ld.shared.u32 	%r213, [%r17+48];
	ld.shared.u32 	%r214, [%r17+52];
	ld.shared.u32 	%r215, [%r17+56];
	ld.shared.u32 	%r216, [%r17+60];
	ld.shared.u32 	%r217, [%r17+64];
	ld.shared.u32 	%r218, [%r17+68];
	ld.shared.u32 	%r219, [%r17+72];
	ld.shared.u32 	%r220, [%r17+76];
	ld.shared.u32 	%r221, [%r17+80];
	ld.shared.u32 	%r222, [%r17+84];
	ld.shared.u32 	%r223, [%r17+88];
	ld.shared.u32 	%r224, [%r17+92];
	ld.shared.u32 	%r225, [%r17+96];
	ld.shared.u32 	%r226, [%r17+100];
	ld.shared.u32 	%r227, [%r17+104];
	ld.shared.u32 	%r228, [%r17+108];
	ld.shared.u32 	%r229, [%r17+112];
	ld.shared.u32 	%r230, [%r17+116];
	ld.shared.u32 	%r231, [%r17+120];
	ld.shared.u32 	%r232, [%r17+124];
	ld.shared.u32 	%r233, [%r17+128];
	add.s32 	%r47, %r202, %r46;
	add.s32 	%r48, %r203, %r47;
	add.s32 	%r49, %r204, %r48;
	add.s32 	%r50, %r205, %r49;
	add.s32 	%r51, %r206, %r50;
	add.s32 	%r52, %r207, %r51;
	add.s32 	%r53, %r208, %r52;
	add.s32 	%r54, %r209, %r53;
	add.s32 	%r55, %r210, %r54;
	add.s32 	%r56, %r211, %r55;
	add.s32 	%r57, %r212, %r56;
	add.s32 	%r58, %r213, %r57;
	add.s32 	%r59, %r214, %r58;
	add.s32 	%r60, %r215, %r59;
	add.s32 	%r61, %r216, %r60;
	add.s32 	%r62, %r217, %r61;
	add.s32 	%r63, %r218, %r62;
	add.s32 	%r64, %r219, %r63;
	add.s32 	%r65, %r220, %r64;
	add.s32 	%r66, %r221, %r65;
	add.s32 	%r67, %r222, %r66;
	add.s32 	%r68, %r223, %r67;
	add.s32 	%r69, %r224, %r68;
	add.s32 	%r70, %r225, %r69;
	add.s32 	%r71, %r226, %r70;
	add.s32 	%r72, %r227, %r71;
	add.s32 	%r73, %r228, %r72;
	add.s32 	%r74, %r229, %r73;
	add.s32 	%r75, %r230, %r74;
	add.s32 	%r76, %r231, %r75;
	add.s32 	%r77, %r232, %r76;
	add.s32 	%r176, %r233, %r77;
	// begin inline asm
	mov.u32 %r171, %laneid;
	// end inline asm
	mov.b32 	%r174, 1;
	mov.b32 	%r199, 0;
	mov.b32 	%r201, -1;
	// begin inline asm
	{  .reg .u32 r0;  .reg .pred p;  shfl.sync.up.b32 r0|p, %r176, %r174, %r199, %r201;  @p add.u32 r0, r0, %r176;  mov.u32 %r172, r0;}
	// end inline asm
	mov.b32 	%r180, 2;
	// begin inline asm
	{  .reg .u32 r0;  .reg .pred p;  shfl.sync.up.b32 r0|p, %r172, %r180, %r199, %r201;  @p add.u32 r0, r0, %r172;  mov.u32 %r178, r0;}
	// end inline asm
	mov.b32 	%r186, 4;
	// begin inline asm
	{  .reg .u32 r0;  .reg .pred p;  shfl.sync.up.b32 r0|p, %r178, %r186, %r199, %r201;  @p add.u32 r0, r0, %r178;  mov.u32 %r184, r0;}
	// end inline asm
	mov.b32 	%r192, 8;
	// begin inline asm
	{  .reg .u32 r0;  .reg .pred p;  shfl.sync.up.b32 r0|p, %r184, %r192, %r199, %r201;  @p add.u32 r0, r0, %r184;  mov.u32 %r190, r0;}
	// end inline asm
	mov.b32 	%r198, 16;
	// begin inline asm
	{  .reg .u32 r0;  .reg .pred p;  shfl.sync.up.b32 r0|p, %r190, %r198, %r199, %r201;  @p add.u32 r0, r0, %r190;  mov.u32 %r196, r0;}
	// end inline asm
	setp.ne.s32 	%p6, %r171, 31;
	@%p6 bra 	$L__BB6_12;
	st.shared.u32 	[%r18], %r196;
$L__BB6_12:
	sub.s32 	%r234, %r196, %r176;
	setp.gt.u32 	%p7, %r1, 31;
	setp.eq.s32 	%p8, %r15, 7;
	setp.eq.s32 	%p9, %r15, 6;
	setp.eq.s32 	%p10, %r15, 5;
	setp.eq.s32 	%p11, %r15, 4;
	setp.eq.s32 	%p12, %r15, 3;
	setp.eq.s32 	%p13, %r15, 2;
	setp.eq.s32 	%p14, %r15, 1;
	bar.sync 	0;
	ld.shared.v4.u32 	{%r235, %r236, %r237, %r238}, [_ZZN3cub18CUB_300001_SM_10006detail10radix_sort31DeviceRadixSortSingleTileKernelINS1_5radix10policy_hubI19preprocess_vertex_tNS0_8NullTypeEjE10Policy1000ELNS0_9SortOrderE0ES6_S7_j30preprocess_vertex_decomposer_tEEvPKT1_PSC_PKT2_PSG_T3_iiT4_E12temp_storage+33792];
	selp.b32 	%r239, %r235, %r380, %p14;
	add.s32 	%r240, %r236, %r235;
	selp.b32 	%r241, %r240, %r239, %p13;
	add.s32 	%r242, %r240, %r237;
	selp.b32 	%r243, %r242, %r241, %p12;
	add.s32 	%r244, %r242, %r238;
	selp.b32 	%r245, %r244, %r243, %p11;
	ld.shared.v4.u32 	{%r246, %r247, %r248, %r249}, [_ZZN3cub18CUB_300001_SM_10006detail10radix_sort31DeviceRadixSortSingleTileKernelINS1_5radix10policy_hubI19preprocess_vertex_tNS0_8NullTypeEjE10Policy1000ELNS0_9SortOrderE0ES6_S7_j30preprocess_vertex_decomposer_tEEvPKT1_PSC_PKT2_PSG_T3_iiT4_E12temp_storage+33808];
	add.s32 	%r250, %r244, %r246;
	selp.b32 	%r251, %r250, %r245, %p10;
	add.s32 	%r252, %r250, %r247;
	selp.b32 	%r253, %r252, %r251, %p9;
	add.s32 	%r254, %r252, %r248;
	selp.b32 	%r380, %r254, %r253, %p8;
	add.s32 	%r82, %r254, %r249;
	setp.ne.s32 	%p15, %r171, 0;
	selp.b32 	%r255, %r234, 0, %p15;
	add.s32 	%r256, %r380, %r255;
	or.pred  	%p16, %p7, %p15;
	selp.b32 	%r387, %r256, %r234, %p7;
	@%p16 bra 	$L__BB6_14;
	shl.b32 	%r387, %r82, 16;
	st.shared.u32 	[_ZZN3cub18CUB_300001_SM_10006detail10radix_sort31DeviceRadixSortSingleTileKernelINS1_5radix10policy_hubI19preprocess_vertex_tNS0_8NullTypeEjE10Policy1000ELNS0_9SortOrderE0ES6_S7_j30preprocess_vertex_decomposer_tEEvPKT1_PSC_PKT2_PSG_T3_iiT4_E12temp_storage+33832], %r387;
$L__BB6_14:
	setp.eq.s32 	%p17, %r1, 0;
	bar.sync 	0;
	ld.shared.u32 	%r257, [_ZZN3cub18CUB_300001_SM_10006detail10radix_sort31DeviceRadixSortSingleTileKernelINS1_5radix10policy_hubI19preprocess_vertex_tNS0_8NullTypeEjE10Policy1000ELNS0_9SortOrderE0ES6_S7_j30preprocess_vertex_decomposer_tEEvPKT1_PSC_PKT2_PSG_T3_iiT4_E12temp_storage+33832];
	selp.b32 	%r258, 0, %r257, %p17;
	add.s32 	%r259, %r387, %r258;
	add.s32 	%r260, %r46, %r259;
	add.s32 	%r261, %r47, %r259;
	add.s32 	%r262, %r48, %r259;
	add.s32 	%r263, %r49, %r259;
	add.s32 	%r264, %r50, %r259;
	add.s32 	%r265, %r51, %r259;
	add.s32 	%r266, %r52, %r259;
	add.s32 	%r267, %r53, %r259;
	add.s32 	%r268, %r54, %r259;
	add.s32 	%r269, %r55, %r259;
	add.s32 	%r270, %r56, %r259;
	add.s32 	%r271, %r57, %r259;
	add.s32 	%r272, %r58, %r259;
	add.s32 	%r273, %r59, %r259;
	add.s32 	%r274, %r60, %r259;
	add.s32 	%r275, %r61, %r259;
	add.s32 	%r276, %r62, %r259;
	add.s32 	%r277, %r63, %r259;
	add.s32 	%r278, %r64, %r259;
	add.s32 	%r279, %r65, %r259;
	add.s32 	%r280, %r66, %r259;
	add.s32 	%r281, %r67, %r259;
	add.s32 	%r282, %r68, %r259;
	add.s32 	%r283, %r69, %r259;
	add.s32 	%r284, %r70, %r259;
	add.s32 	%r285, %r71, %r259;
	add.s32 	%r286, %r72, %r259;
	add.s32 	%r287, %r73, %r259;
	add.s32 	%r288, %r74, %r259;
	add.s32 	%r289, %r75, %r259;
	add.s32 	%r290, %r76, %r259;
	add.s32 	%r291, %r77, %r259;
	st.shared.u32 	[%r17], %r259;
	st.shared.u32 	[%r17+4], %r260;
	st.shared.u32 	[%r17+8], %r261;
	st.shared.u32 	[%r17+12], %r262;
	st.shared.u32 	[%r17+16], %r263;
	st.shared.u32 	[%r17+20], %r264;
	st.shared.u32 	[%r17+24], %r265;
	st.shared.u32 	[%r17+28], %r266;
	st.shared.u32 	[%r17+32], %r267;
	st.shared.u32 	[%r17+36], %r268;
	st.shared.u32 	[%r17+40], %r269;
	st.shared.u32 	[%r17+44], %r270;
	st.shared.u32 	[%r17+48], %r271;
	st.shared.u32 	[%r17+52], %r272;
	st.shared.u32 	[%r17+56], %r273;
	st.shared.u32 	[%r17+60], %r274;
	st.shared.u32 	[%r17+64], %r275;
	st.shared.u32 	[%r17+68], %r276;
	st.shared.u32 	[%r17+72], %r277;
	st.shared.u32 	[%r17+76], %r278;
	st.shared.u32 	[%r17+80], %r279;
	st.shared.u32 	[%r17+84], %r280;
	st.shared.u32 	[%r17+88], %r281;
	st.shared.u32 	[%r17+92], %r282;
	st.shared.u32 	[%r17+96], %r283;
	st.shared.u32 	[%r17+100], %r284;
	st.shared.u32 	[%r17+104], %r285;
	st.shared.u32 	[%r17+108], %r286;
	st.shared.u32 	[%r17+112], %r287;
	st.shared.u32 	[%r17+116], %r288;
	st.shared.u32 	[%r17+120], %r289;
	st.shared.u32 	[%r17+124], %r290;
	st.shared.u32 	[%r17+128], %r291;
	bar.sync 	0;
	ld.shared.u16 	%r292, [%r381];
	add.s32 	%r86, %r384, %r292;
	ld.shared.u16 	%r293, [%r382];
	add.s32 	%r87, %r385, %r293;
	ld.shared.u16 	%r294, [%r383];
	add.s32 	%r88, %r386, %r294;
	bar.sync 	0;
	setp.lt.s32 	%p18, %r373, %r107;
	@%p18 bra 	$L__BB6_22;
	mov.u32 	%r295, _ZZN3cub18CUB_300001_SM_10006detail10radix_sort31DeviceRadixSortSingleTileKernelINS1_5radix10policy_hubI19preprocess_vertex_tNS0_8NullTypeEjE10Policy1000ELNS0_9SortOrderE0ES6_S7_j30preprocess_vertex_decomposer_tEEvPKT1_PSC_PKT2_PSG_T3_iiT4_E12temp_storage;
	mad.lo.s32 	%r296, %r86, 24, %r295;
	st.shared.u32 	[%r296], %r379;
	st.shared.u64 	[%r296+8], %rd32;
	st.shared.u32 	[%r296+16], %r378;
	cvt.u32.u16 	%r297, %rs79;
	cvt.u32.u16 	%r298, %rs80;
	prmt.b32 	%r299, %r298, %r297, 0x3340U;
	cvt.u32.u16 	%r300, %rs81;
	cvt.u32.u16 	%r301, %rs82;
	prmt.b32 	%r302, %r301, %r300, 0x3340U;
	prmt.b32 	%r303, %r302, %r299, 0x5410U;
	st.shared.u32 	[%r296+20], %r303;
	mad.lo.s32 	%r304, %r87, 24, %r295;
	st.shared.u32 	[%r304], %r377;
	st.shared.u64 	[%r304+8], %rd31;
	st.shared.u32 	[%r304+16], %r376;
	cvt.u32.u16 	%r305, %rs75;
	cvt.u32.u16 	%r306, %rs76;
	prmt.b32 	%r307, %r306, %r305, 0x3340U;
	cvt.u32.u16 	%r308, %rs77;
	cvt.u32.u16 	%r309, %rs78;
	prmt.b32 	%r310, %r309, %r308, 0x3340U;
	prmt.b32 	%r311, %r310, %r307, 0x5410U;
	st.shared.u32 	[%r304+20], %r311;
	mad.lo.s32 	%r312, %r88, 24, %r295;
	st.shared.u32 	[%r312], %r375;
	st.shared.u64 	[%r312+8], %rd30;
	st.shared.u32 	[%r312+16], %r374;
	cvt.u32.u16 	%r313, %rs71;
	cvt.u32.u16 	%r314, %rs72;
	prmt.b32 	%r315, %r314, %r313, 0x3340U;
	cvt.u32.u16 	%r316, %rs73;
	cvt.u32.u16 	%r317, %rs74;
	prmt.b32 	%r318, %r317, %r316, 0x3340U;
	prmt.b32 	%r319, %r318, %r315, 0x5410U;
	st.shared.u32 	[%r312+20], %r319;
	bar.sync 	0;
	mad.lo.s32 	%r89, %r1, -48, %r19;
	ld.shared.u32 	%r90, [%r89+6144];
	ld.shared.u64 	%rd11, [%r89+6152];
	ld.shared.u32 	%r91, [%r89+6160];
	ld.shared.u32 	%r92, [%r89+6164];
	ld.shared.u32 	%r93, [%r89+12288];
	ld.shared.u64 	%rd12, [%r89+12296];
	ld.shared.u32 	%r94, [%r89+12304];
	ld.shared.u32 	%r95, [%r89+12308];
	setp.lt.u32 	%p19, %r1, %r105;
	cvta.to.global.u64 	%rd24, %rd17;
	mul.wide.u32 	%rd25, %r1, 24;
	add.s64 	%rd13, %rd24, %rd25;
	@%p19 bra 	$L__BB6_16;
	bra.uni 	$L__BB6_17;
$L__BB6_16:
	ld.shared.u32 	%r320, [%r89];
	ld.shared.u64 	%rd26, [%r89+8];
	ld.shared.u32 	%r321, [%r89+16];
	ld.shared.u32 	%r322, [%r89+20];
	st.global.u32 	[%rd13], %r320;
	st.global.u64 	[%rd13+8], %rd26;
	st.global.u32 	[%rd13+16], %r321;
	st.global.u32 	[%rd13+20], %r322;
$L__BB6_17:
	add.s32 	%r323, %r1, 256;
	setp.ge.u32 	%p20, %r323, %r105;
	@%p20 bra 	$L__BB6_19;
	st.global.u32 	[%rd13+6144], %r90;
	st.global.u64 	[%rd13+6152], %rd11;
	st.global.u32 	[%rd13+6160], %r91;
	st.global.u32 	[%rd13+6164], %r92;
$L__BB6_19:
	add.s32 	%r324, %r1, 512;
	setp.ge.u32 	%p21, %r324, %r105;
	@%p21 bra 	$L__BB6_21;
	st.global.u32 	[%rd13+12288], %r93;
	st.global.u64 	[%rd13+12296], %rd12;
	st.global.u32 	[%rd13+12304], %r94;
	st.global.u32 	[%rd13+12308], %r95;
$L__BB6_21:
	ret;
$L__BB6_22:
	mov.u32 	%r325, _ZZN3cub18CUB_300001_SM_10006detail10radix_sort31DeviceRadixSortSingleTileKernelINS1_5radix10policy_hubI19preprocess_vertex_tNS0_8NullTypeEjE10Policy1000ELNS0_9SortOrderE0ES6_S7_j30preprocess_vertex_decomposer_tEEvPKT1_PSC_PKT2_PSG_T3_iiT4_E12temp_storage;
	mad.lo.s32 	%r326, %r86, 24, %r325;
	st.shared.u32 	[%r326], %r379;
	st.shared.u64 	[%r326+8], %rd32;
	st.shared.u32 	[%r326+16], %r378;
	cvt.u32.u16 	%r327, %rs79;
	cvt.u32.u16 	%r328, %rs80;
	prmt.b32 	%r329, %r328, %r327, 0x3340U;
	cvt.u32.u16 	%r330, %rs81;
	cvt.u32.u16 	%r331, %rs82;
	prmt.b32 	%r332, %r331, %r330, 0x3340U;
	prmt.b32 	%r333, %r332, %r329, 0x5410U;
	st.shared.u32 	[%r326+20], %r333;
	mad.lo.s32 	%r334, %r87, 24, %r325;
	st.shared.u32 	[%r334], %r377;
	st.shared.u64 	[%r334+8], %rd31;
	st.shared.u32 	[%r334+16], %r376;
	cvt.u32.u16 	%r335, %rs75;
	cvt.u32.u16 	%r336, %rs76;
	prmt.b32 	%r337, %r336, %r335, 0x3340U;
	cvt.u32.u16 	%r338, %rs77;
	cvt.u32.u16 	%r339, %rs78;
	prmt.b32 	%r340, %r339, %r338, 0x3340U;
	prmt.b32 	%r341, %r340, %r337, 0x5410U;
	st.shared.u32 	[%r334+20], %r341;
	mad.lo.s32 	%r342, %r88, 24, %r325;
	st.shared.u32 	[%r342], %r375;
	st.shared.u64 	[%r342+8], %rd30;
	st.shared.u32 	[%r342+16], %r374;
	cvt.u32.u16 	%r343, %rs71;
	cvt.u32.u16 	%r344, %rs72;
	prmt.b32 	%r345, %r344, %r343, 0x3340U;
	cvt.u32.u16 	%r346, %rs73;
	cvt.u32.u16 	%r347, %rs74;
	prmt.b32 	%r348, %r347, %r346, 0x3340U;
	prmt.b32 	%r349, %r348, %r345, 0x5410U;
	st.shared.u32 	[%r342+20], %r349;
	bar.sync 	0;
	ld.shared.u32 	%r379, [%r19];
	ld.shared.u64 	%rd32, [%r19+8];
	ld.shared.u32 	%r378, [%r19+16];
	ld.shared.u32 	%r350, [%r19+20];
	bfe.u32 	%r351, %r350, 0, 8;
	cvt.u16.u32 	%rs82, %r351;
	bfe.u32 	%r352, %r350, 8, 8;
	cvt.u16.u32 	%rs81, %r352;
	bfe.u32 	%r353, %r350, 16, 8;
	cvt.u16.u32 	%rs80, %r353;
	bfe.u32 	%r354, %r350, 24, 8;
	cvt.u16.u32 	%rs79, %r354;
	ld.shared.u32 	%r377, [%r19+24];
	ld.shared.u64 	%rd31, [%r19+32];
	ld.shared.u32 	%r376, [%r19+40];
	ld.shared.u32 	%r355, [%r19+44];
	bfe.u32 	%r356, %r355, 0, 8;
	cvt.u16.u32 	%rs78, %r356;
	bfe.u32 	%r357, %r355, 8, 8;
	cvt.u16.u32 	%rs77, %r357;
	bfe.u32 	%r358, %r355, 16, 8;
	cvt.u16.u32 	%rs76, %r358;
	bfe.u32 	%r359, %r355, 24, 8;
	cvt.u16.u32 	%rs75, %r359;
	ld.shared.u32 	%r375, [%r19+48];
	ld.shared.u64 	%rd30, [%r19+56];
	ld.shared.u32 	%r374, [%r19+64];
	ld.shared.u32 	%r360, [%r19+68];
	bfe.u32 	%r361, %r360, 0, 8;
	cvt.u16.u32 	%rs74, %r361;
	bfe.u32 	%r362, %r360, 8, 8;
	cvt.u16.u32 	%rs73, %r362;
	bfe.u32 	%r363, %r360, 16, 8;
	cvt.u16.u32 	%rs72, %r363;
	bfe.u32 	%r364, %r360, 24, 8;
	cvt.u16.u32 	%rs71, %r364;
	bar.sync 	0;
	add.s32 	%r373, %r373, 6;
	add.s32 	%r372, %r372, -6;
	add.s32 	%r371, %r371, -6;
	bra.uni 	$L__BB6_7;

}
	// .globl	_ZN3cub18CUB_300001_SM_10006detail10radix_sort30DeviceRadixSortHistogramKernelINS1_5radix10policy_hubI19preprocess_vertex_tNS0_8NullTypeEjE10Policy1000ELNS0_9SortOrderE0ES6_j30preprocess_vertex_decomposer_tEEvPT2_PKT1_SC_iiT3_
.visible .entry _ZN3cub18CUB_300001_SM_10006detail10radix_sort30DeviceRadixSortHistogramKernelINS1_5radix10policy_hubI19preprocess_vertex_tNS0_8NullTypeEjE10Policy1000ELNS0_9SortOrderE0ES6_j30preprocess_vertex_decomposer_tEEvPT2_PKT1_SC_iiT3_(
	.param .u64 .ptr .align 1 _ZN3cub18CUB_300001_SM_10006detail10radix_sort30DeviceRadixSortHistogramKernelINS1_5radix10policy_hubI19preprocess_vertex_tNS0_8NullTypeEjE10Policy1000ELNS0_9SortOrderE0ES6_j30preprocess_vertex_decomposer_tEEvPT2_PKT1_SC_iiT3__param_0,
	.param .u64 .ptr .align 1 _ZN3cub18CUB_300001_SM_10006detail10radix_sort30DeviceRadixSortHistogramKernelINS1_5radix10policy_hubI19preprocess_vertex_tNS0_8NullTypeEjE10Policy1000ELNS0_9SortOrderE0ES6_j30preprocess_vertex_decomposer_tEEvPT2_PKT1_SC_iiT3__param_1,
	.param .u32 _ZN3cub18CUB_300001_SM_10006detail10radix_sort30DeviceRadixSortHistogramKernelINS1_5radix10policy_hubI19preprocess_vertex_tNS0_8NullTypeEjE10Policy1000ELNS0_9SortOrderE0ES6_j30preprocess_vertex_decomposer_tEEvPT2_PKT1_SC_iiT3__param_2,
	.param .u32 _ZN3cub18CUB_300001_SM_10006detail10radix_sort30DeviceRadixSortHistogramKernelINS1_5radix10policy_hubI19preprocess_vertex_tNS0_8NullTypeEjE10Policy1000ELNS0_9SortOrderE0ES6_j30preprocess_vertex_decomposer_tEEvPT2_PKT1_SC_iiT3__param_3,
	.param .u32 _ZN3cub18CUB_300001_SM_10006detail10radix_sort30DeviceRadixSortHistogramKernelINS1_5radix10policy_hubI19preprocess_vertex_tNS0_8NullTypeEjE10Policy1000ELNS0_9SortOrderE0ES6_j30preprocess_vertex_decomposer_tEEvPT2_PKT1_SC_iiT3__param_4,
	.param .align 1 .b8 _ZN3cub18CUB_300001_SM_10006detail10radix_sort30DeviceRadixSortHistogramKernelINS1_5radix10policy_hubI19preprocess_vertex_tNS0_8NullTypeEjE10Policy1000ELNS0_9SortOrderE0ES6_j30preprocess_vertex_decomposer_tEEvPT2_PKT1_SC_iiT3__param_5[1]
)
.maxntid 128
{
	.reg .pred 	%p<93>;
	.reg .b32 	%r<520>;
	.reg .b64 	%rd<58>;
	// demoted variable
	.shared .align 4 .b8 _ZZN3cub18CUB_300001_SM_10006detail10radix_sort30DeviceRadixSortHistogramKernelINS1_5radix10policy_hubI19preprocess_vertex_tNS0_8NullTypeEjE10Policy1000ELNS0_9SortOrderE0ES6_j30preprocess_vertex_decomposer_tEEvPT2_PKT1_SC_iiT3_E12temp_storage[24576];
	ld.param.u64 	%rd5, [_ZN3cub18CUB_300001_SM_10006detail10radix_sort30DeviceRadixSortHistogramKernelINS1_5radix10policy_hubI19preprocess_vertex_tNS0_8NullTypeEjE10Policy1000ELNS0_9SortOrderE0ES6_j30preprocess_vertex_decomposer_tEEvPT2_PKT1_SC_iiT3__param_0];
	ld.param.u64 	%rd6, [_ZN3cub18CUB_300001_SM_10006detail10radix_sort30DeviceRadixSortHistogramKernelINS1_5radix10policy_hubI19preprocess_vertex_tNS0_8NullTypeEjE10Policy1000ELNS0_9SortOrderE0ES6_j30preprocess_vertex_decomposer_tEEvPT2_PKT1_SC_iiT3__param_1];
	ld.param.u32 	%r170, [_ZN3cub18CUB_300001_SM_10006detail10radix_sort30DeviceRadixSortHistogramKernelINS1_5radix10policy_hubI19preprocess_vertex_tNS0_8NullTypeEjE10Policy1000ELNS0_9SortOrderE0ES6_j30preprocess_vertex_decomposer_tEEvPT2_PKT1_SC_iiT3__param_2];
	ld.param.u32 	%r171, [_ZN3cub18CUB_300001_SM_10006detail10radix_sort30DeviceRadixSortHistogramKernelINS1_5radix10policy_hubI19preprocess_vertex_tNS0_8NullTypeEjE10Policy1000ELNS0_9SortOrderE0ES6_j30preprocess_vertex_decomposer_tEEvPT2_PKT1_SC_iiT3__param_3];
	ld.param.u32 	%r172, [_ZN3cub18CUB_300001_SM_10006detail10radix_sort30DeviceRadixSortHistogramKernelINS1_5radix10policy_hubI19preprocess_vertex_tNS0_8NullTypeEjE10Policy1000ELNS0_9SortOrderE0ES6_j30preprocess_vertex_decomposer_tEEvPT2_PKT1_SC_iiT3__param_4];
	cvta.to.global.u64 	%rd1, %rd6;
	cvta.to.global.u64 	%rd2, %rd5;
	setp.eq.s32 	%p2, %r170, 0;
	@%p2 bra 	$L__BB7_158;
	sub.s32 	%r174, %r172, %r171;
	add.s32 	%r175, %r174, 7;
	shr.s32 	%r176, %r175, 31;
	shr.u32 	%r177, %r176, 29;
	add.s32 	%r178, %r175, %r177;
	shr.s32 	%r179, %r178, 3;
	mov.u32 	%r1, %tid.x;
	setp.gt.u32 	%p3, %r1, 255;
	setp.lt.s32 	%p4, %r175, 8;
	mov.u32 	%r180, %ctaid.x;
	shl.b32 	%r2, %r180, 11;
	mov.u32 	%r181, %nctaid.x;
	shl.b32 	%r3, %r181, 11;
	add.s32 	%r4, %r179, -1;
	and.b32  	%r5, %r179, 15;
	add.s32 	%r6, %r5, -1;
	and.b32  	%r7, %r179, 7;
	add.s32 	%r8, %r7, -1;
	and.b32  	%r9, %r179, 3;
	add.s32 	%r10, %r9, -1;
	or.pred  	%p1, %p3, %p4;
	shl.b32 	%r182, %r1, 2;
	mov.u32 	%r183, _ZZN3cub18CUB_300001_SM_10006detail10radix_sort30DeviceRadixSortHistogramKernelINS1_5radix10policy_hubI19preprocess_vertex_tNS0_8NullTypeEjE10Policy1000ELNS0_9SortOrderE0ES6_j30preprocess_vertex_decomposer_tEEvPT2_PKT1_SC_iiT3_E12temp_storage;
	add.s32 	%r11, %r183, %r182;
	and.b32  	%r12, %r179, 268435440;
	add.s32 	%r13, %r1, 256;
	add.s32 	%r14, %r1, 384;
	add.s32 	%r15, %r1, 512;
	add.s32 	%r16, %r1, 640;
	add.s32 	%r17, %r1, 768;
	add.s32 	%r18, %r1, 1280;
	add.s32 	%r19, %r1, 1920;
	and.b32  	%r20, %r179, 268435448;
	and.b32  	%r21, %r179, 1;
	neg.s32 	%r22, %r12;
	add.s32 	%r23, %r11, 8192;
	add.s32 	%r184, %r170, -1;
	shr.u32 	%r185, %r184, 30;
	add.s32 	%r186, %r185, 1;
	min.u32 	%r24, %r186, %r170;
	mov.b32 	%r468, 0;
$L__BB7_2:
	@%p1 bra 	$L__BB7_30;
	setp.lt.u32 	%p5, %r4, 15;
	mov.b32 	%r472, 0;
	@%p5 bra 	$L__BB7_6;
	mov.u32 	%r469, %r23;
	mov.u32 	%r470, %r22;
$L__BB7_5:
	.pragma "nounroll";
	mov.b32 	%r188, 0;
	st.shared.u32 	[%r469+-8192], %r188;
	st.shared.u32 	[%r469+-7168], %r188;
	st.shared.u32 	[%r469+-6144], %r188;
	st.shared.u32 	[%r469+-5120], %r188;
	st.shared.u32 	[%r469+-4096], %r188;
	st.shared.u32 	[%r469+-3072], %r188;
	st.shared.u32 	[%r469+-2048], %r188;
	st.shared.u32 	[%r469+-1024], %r188;
	st.shared.u32 	[%r469], %r188;
	st.shared.u32 	[%r469+1024], %r188;
	st.shared.u32 	[%r469+2048], %r188;
	st.shared.u32 	[%r469+3072], %r188;
	st.shared.u32 	[%r469+4096], %r188;
	st.shared.u32 	[%r469+5120], %r188;
	st.shared.u32 	[%r469+6144], %r188;
	st.shared.u32 	[%r469+7168], %r188;
	add.s32 	%r470, %r470, 16;
	add.s32 	%r469, %r469, 16384;
	setp.ne.s32 	%p6, %r470, 0;
	mov.u32 	%r472, %r12;
	@%p6 bra 	$L__BB7_5;
$L__BB7_6:
	setp.eq.s32 	%p7, %r5, 0;
	@%p7 bra 	$L__BB7_16;
	setp.lt.u32 	%p8, %r6, 7;
	@%p8 bra 	$L__BB7_9;
	shl.b32 	%r189, %r472, 10;
	add.s32 	%r190, %r11, %r189;
	mov.b32 	%r191, 0;
	st.shared.u32 	[%r190], %r191;
	st.shared.u32 	[%r190+1024], %r191;
	st.shared.u32 	[%r190+2048], %r191;
	st.shared.u32 	[%r190+3072], %r191;
	st.shared.u32 	[%r190+4096], %r191;
	st.shared.u32 	[%r190+5120], %r191;
	st.shared.u32 	[%r190+6144], %r191;
	st.shared.u32 	[%r190+7168], %r191;
	add.s32 	%r472, %r472, 8;
$L__BB7_9:
	setp.eq.s32 	%p9, %r7, 0;
	@%p9 bra 	$L__BB7_16;
	setp.lt.u32 	%p10, %r8, 3;
	@%p10 bra 	$L__BB7_12;
	shl.b32 	%r192, %r472, 10;
	add.s32 	%r193, %r11, %r192;
	mov.b32 	%r194, 0;
	st.shared.u32 	[%r193], %r194;
	st.shared.u32 	[%r193+1024], %r194;
	st.shared.u32 	[%r193+2048], %r194;
	st.shared.u32 	[%r193+3072], %r194;
	add.s32 	%r472, %r472, 4;
$L__BB7_12:
	setp.eq.s32 	%p11, %r9, 0;
	@%p11 bra 	$L__BB7_16;
	setp.eq.s32 	%p12, %r9, 1;
	shl.b32 	%r195, %r472, 10;
	add.s32 	%r35, %r11, %r195;
	mov.b32 	%r196, 0;
	st.shared.u32 	[%r35], %r196;
	@%p12 bra 	$L__BB7_16;
	setp.eq.s32 	%p13, %r9, 2;
	mov.b32 	%r197, 0;
	st.shared.u32 	[%r35+1024], %r197;
	@%p13 bra 	$L__BB7_16;
	mov.b32 	%r198, 0;
	st.shared.u32 	[%r35+2048], %r198;
$L__BB7_16:
	setp.gt.u32 	%p14, %r1, 127;
	@%p14 bra 	$L__BB7_30;
	setp.lt.u32 	%p15, %r4, 15;
	mov.b32 	%r476, 0;
	@%p15 bra 	$L__BB7_20;
	mov.b32 	%r474, 0;
$L__BB7_19:
	.pragma "nounroll";
	shl.b32 	%r201, %r474, 10;
	add.s32 	%r202, %r11, %r201;
	mov.b32 	%r203, 0;
	st.shared.u32 	[%r202+512], %r203;
	st.shared.u32 	[%r202+1536], %r203;
	st.shared.u32 	[%r202+2560], %r203;
	st.shared.u32 	[%r202+3584], %r203;
	st.shared.u32 	[%r202+4608], %r203;
	st.shared.u32 	[%r202+5632], %r203;
	st.shared.u32 	[%r202+6656], %r203;
	st.shared.u32 	[%r202+7680], %r203;
	st.shared.u32 	[%r202+8704], %r203;
	st.shared.u32 	[%r202+9728], %r203;
	st.shared.u32 	[%r202+10752], %r203;
	st.shared.u32 	[%r202+11776], %r203;
	st.shared.u32 	[%r202+12800], %r203;
	st.shared.u32 	[%r202+13824], %r203;
	st.shared.u32 	[%r202+14848], %r203;
	st.shared.u32 	[%r202+15872], %r203;
	add.s32 	%r474, %r474, 16;
	setp.ne.s32 	%p16, %r474, %r12;
	mov.u32 	%r476, %r12;
	@%p16 bra 	$L__BB7_19;
$L__BB7_20:
	setp.eq.s32 	%p17, %r5, 0;
	@%p17 bra 	$L__BB7_30;
	setp.lt.u32 	%p18, %r6, 7;
	@%p18 bra 	$L__BB7_23;
	shl.b32 	%r204, %r476, 10;
	add.s32 	%r205, %r11, %r204;
	mov.b32 	%r206, 0;
	st.shared.u32 	[%r205+512], %r206;
	st.shared.u32 	[%r205+1536], %r206;
	st.shared.u32 	[%r205+2560], %r206;
	st.shared.u32 	[%r205+3584], %r206;
	st.shared.u32 	[%r205+4608], %r206;
	st.shared.u32 	[%r205+5632], %r206;
	st.shared.u32 	[%r205+6656], %r206;
	st.shared.u32 	[%r205+7680], %r206;
	add.s32 	%r476, %r476, 8;
$L__BB7_23:
	setp.eq.s32 	%p19, %r7, 0;
	@%p19 bra 	$L__BB7_30;
	setp.lt.u32 	%p20, %r8, 3;
	@%p20 bra 	$L__BB7_26;
	shl.b32 	%r207, %r476, 10;
	add.s32 	%r208, %r11, %r207;
	mov.b32 	%r209, 0;
	st.shared.u32 	[%r208+512], %r209;
	st.shared.u32 	[%r208+1536], %r209;
	st.shared.u32 	[%r208+2560], %r209;
	st.shared.u32 	[%r208+3584], %r209;
	add.s32 	%r476, %r476, 4;
$L__BB7_26:
	setp.eq.s32 	%p21, %r9, 0;
	@%p21 bra 	$L__BB7_30;
	setp.eq.s32 	%p22, %r9, 1;
	shl.b32 	%r210, %r476, 10;
	add.s32 	%r43, %r11, %r210;
	mov.b32 	%r211, 0;
	st.shared.u32 	[%r43+512], %r211;
	@%p22 bra 	$L__BB7_30;
	setp.eq.s32 	%p23, %r9, 2;
	mov.b32 	%r212, 0;
	st.shared.u32 	[%r43+1536], %r212;
	@%p23 bra 	$L__BB7_30;
	mov.b32 	%r213, 0;
	st.shared.u32 	[%r43+2560], %r213;
$L__BB7_30:
	bar.sync 	0;
	bar.sync 	0;
	shl.b32 	%r44, %r468, 30;
	sub.s32 	%r214, %r170, %r44;
	min.u32 	%r45, %r214, 1073741824;
	setp.ge.u32 	%p24, %r2, %r45;
	@%p24 bra 	$L__BB7_75;
	mov.u32 	%r478, %r2;
$L__BB7_32:
	add.s32 	%r47, %r478, %r44;
	sub.s32 	%r48, %r170, %r47;
	setp.lt.u32 	%p25, %r48, 2048;
	@%p25 bra 	$L__BB7_34;
	add.s32 	%r241, %r1, %r47;
	mul.wide.u32 	%rd11, %r241, 24;
	add.s64 	%rd12, %rd1, %rd11;
	ld.global.u32 	%r509, [%rd12+16];
	ld.global.u32 	%r508, [%rd12+3088];
	ld.global.u32 	%r507, [%rd12+6160];
	ld.global.u32 	%r506, [%rd12+9232];
	ld.global.u32 	%r504, [%rd12+12304];
	ld.global.u32 	%r503, [%rd12+15376];
	ld.global.u32 	%r502, [%rd12+18448];
	ld.global.u32 	%r501, [%rd12+21520];
	ld.global.u32 	%r500, [%rd12+24592];
	ld.global.u32 	%r499, [%rd12+27664];
	ld.global.u32 	%r498, [%rd12+30736];
	ld.global.u32 	%r496, [%rd12+33808];
	ld.global.u32 	%r495, [%rd12+36880];
	ld.global.u32 	%r494, [%rd12+39952];
	ld.global.u32 	%r497, [%rd12+43024];
	ld.global.u32 	%r505, [%rd12+46096];
	bra.uni 	$L__BB7_66;
$L__BB7_34:
	setp.ge.s32 	%p26, %r1, %r48;
	mov.b32 	%r509, -1;
	@%p26 bra 	$L__BB7_36;
	add.s32 	%r216, %r1, %r47;
	mul.wide.u32 	%rd7, %r216, 24;
	add.s64 	%rd8, %rd1, %rd7;
	ld.global.u32 	%r509, [%rd8+16];
$L__BB7_36:
	add.s32 	%r218, %r1, 128;
	setp.ge.s32 	%p27, %r218, %r48;
	add.s32 	%r219, %r1, %r47;
	mul.wide.u32 	%rd9, %r219, 24;
	add.s64 	%rd10, %rd1, %rd9;
	add.s64 	%rd3, %rd10, 16;
	mov.b32 	%r508, -1;
	@%p27 bra 	$L__BB7_38;
	ld.global.u32 	%r508, [%rd3+3072];
$L__BB7_38:
	setp.ge.s32 	%p28, %r13, %r48;
	mov.b32 	%r507, -1;
	@%p28 bra 	$L__BB7_40;
	ld.global.u32 	%r507, [%rd3+6144];
$L__BB7_40:
	setp.ge.s32 	%p29, %r14, %r48;
	mov.b32 	%r506, -1;
	@%p29 bra 	$L__BB7_42;
	ld.global.u32 	%r506, [%rd3+9216];
$L__BB7_42:
	setp.ge.s32 	%p30, %r15, %r48;
	mov.b32 	%r504, -1;
	@%p30 bra 	$L__BB7_44;
	ld.global.u32 	%r504, [%rd3+12288];
$L__BB7_44:
	setp.ge.s32 	%p31, %r16, %r48;
	mov.b32 	%r503, -1;
	@%p31 bra 	$L__BB7_46;
	ld.global.u32 	%r503, [%rd3+15360];
$L__BB7_46:
	setp.ge.s32 	%p32, %r17, %r48;
	mov.b32 	%r502, -1;
	@%p32 bra 	$L__BB7_48;
	ld.global.u32 	%r502, [%rd3+18432];
$L__BB7_48:
	add.s32 	%r226, %r1, 896;
	setp.ge.s32 	%p33, %r226, %r48;
	mov.b32 	%r501, -1;
	@%p33 bra 	$L__BB7_50;
	ld.global.u32 	%r501, [%rd3+21504];
$L__BB7_50:
	or.b32  	%r228, %r1, 1024;
	setp.ge.s32 	%p34, %r228, %r48;
	mov.b32 	%r500, -1;
	@%p34 bra 	$L__BB7_52;
	ld.global.u32 	%r500, [%rd3+24576];
$L__BB7_52:
	add.s32 	%r230, %r1, 1152;
	setp.ge.s32 	%p35, %r230, %r48;
	mov.b32 	%r499, -1;
	@%p35 bra 	$L__BB7_54;
	ld.global.u32 	%r499, [%rd3+27648];
$L__BB7_54:
	setp.ge.s32 	%p36, %r18, %r48;
	mov.b32 	%r498, -1;
	@%p36 bra 	$L__BB7_56;
	ld.global.u32 	%r498, [%rd3+30720];
$L__BB7_56:
	add.s32 	%r233, %r1, 1408;
	setp.ge.s32 	%p37, %r233, %r48;
	mov.b32 	%r496, -1;
	@%p37 bra 	$L__BB7_58;
	ld.global.u32 	%r496, [%rd3+33792];
$L__BB7_58:
	add.s32 	%r235, %r1, 1536;
	setp.ge.s32 	%p38, %r235, %r48;
	mov.b32 	%r495, -1;
	@%p38 bra 	$L__BB7_60;
	ld.global.u32 	%r495, [%rd3+36864];
$L__BB7_60:
	add.s32 	%r237, %r1, 1664;
	setp.ge.s32 	%p39, %r237, %r48;
	mov.b32 	%r494, -1;
	@%p39 bra 	$L__BB7_62;
	ld.global.u32 	%r494, [%rd3+39936];
$L__BB7_62:
	add.s32 	%r239, %r1, 1792;
	setp.ge.s32 	%p40, %r239, %r48;
	mov.b32 	%r497, -1;
	@%p40 bra 	$L__BB7_64;
	ld.global.u32 	%r497, [%rd3+43008];
$L__BB7_64:
	setp.ge.s32 	%p41, %r19, %r48;
	mov.b32 	%r505, -1;
	@%p41 bra 	$L__BB7_66;
	ld.global.u32 	%r505, [%rd3+46080];
$L__BB7_66:
	setp.le.s32 	%p42, %r172, %r171;
	@%p42 bra 	$L__BB7_74;
	mov.b32 	%r510, 0;
	mov.u32 	%r511, %r171;
$L__BB7_68:
	sub.s32 	%r114, %r172, %r511;
	setp.lt.u32 	%p43, %r511, 32;
	shl.b32 	%r243, %r510, 10;
	mov.u32 	%r244, _ZZN3cub18CUB_300001_SM_10006detail10radix_sort30DeviceRadixSortHistogramKernelINS1_5radix10policy_hubI19preprocess_vertex_tNS0_8NullTypeEjE10Policy1000ELNS0_9SortOrderE0ES6_j30preprocess_vertex_decomposer_tEEvPT2_PKT1_SC_iiT3_E12temp_storage;
	add.s32 	%r115, %r244, %r243;
	@%p43 bra 	$L__BB7_70;
	atom.shared.add.u32 	%r347, [%r115], 1;
	atom.shared.add.u32 	%r348, [%r115], 1;
	atom.shared.add.u32 	%r349, [%r115], 1;
	atom.shared.add.u32 	%r350, [%r115], 1;
	atom.shared.add.u32 	%r351, [%r115], 1;
	atom.shared.add.u32 	%r352, [%r115], 1;
	atom.shared.add.u32 	%r353, [%r115], 1;
	atom.shared.add.u32 	%r354, [%r115], 1;
	atom.shared.add.u32 	%r355, [%r115], 1;
	atom.shared.add.u32 	%r356, [%r115], 1;
	atom.shared.add.u32 	%r357, [%r115], 1;
	atom.shared.add.u32 	%r358, [%r115], 1;
	atom.shared.add.u32 	%r359, [%r115], 1;
	atom.shared.add.u32 	%r360, [%r115], 1;
	atom.shared.add.u32 	%r361, [%r115], 1;
	atom.shared.add.u32 	%r362, [%r115], 1;
	bra.uni 	$L__BB7_73;
$L__BB7_70:
	setp.ne.s32 	%p44, %r114, 0;
	@%p44 bra 	$L__BB7_72;
	atom.shared.add.u32 	%r331, [%r115], 1;
	atom.shared.add.u32 	%r332, [%r115], 1;
	atom.shared.add.u32 	%r333, [%r115], 1;
	atom.shared.add.u32 	%r334, [%r115], 1;
	atom.shared.add.u32 	%r335, [%r115], 1;
	atom.shared.add.u32 	%r336, [%r115], 1;
	atom.shared.add.u32 	%r337, [%r115], 1;
	atom.shared.add.u32 	%r338, [%r115], 1;
	atom.shared.add.u32 	%r339, [%r115], 1;
	atom.shared.add.u32 	%r340, [%r115], 1;
	atom.shared.add.u32 	%r341, [%r115], 1;
	atom.shared.add.u32 	%r342, [%r115], 1;
	atom.shared.add.u32 	%r343, [%r115], 1;
	atom.shared.add.u32 	%r344, [%r115], 1;
	atom.shared.add.u32 	%r345, [%r115], 1;
	atom.shared.add.u32 	%r346, [%r115], 1;
	bra.uni 	$L__BB7_73;
$L__BB7_72:
	sub.s32 	%r245, 32, %r511;
	min.s32 	%r246, %r114, 8;
	min.u32 	%r247, %r246, %r245;
	mov.b32 	%r248, -1;
	shl.b32 	%r249, %r248, %r247;
	not.b32 	%r250, %r249;
	shr.u32 	%r251, %r509, %r511;
	and.b32  	%r252, %r251, %r250;
	shl.b32 	%r253, %r252, 2;
	add.s32 	%r254, %r115, %r253;
	atom.shared.add.u32 	%r255, [%r254], 1;
	shr.u32 	%r256, %r508, %r511;
	and.b32  	%r257, %r256, %r250;
	shl.b32 	%r258, %r257, 2;
	add.s32 	%r259, %r115, %r258;
	atom.shared.add.u32 	%r260, [%r259], 1;
	shr.u32 	%r261, %r507, %r511;
	and.b32  	%r262, %r261, %r250;
	shl.b32 	%r263, %r262, 2;
	add.s32 	%r264, %r115, %r263;
	atom.shared.add.u32 	%r265, [%r264], 1;
	shr.u32 	%r266, %r506, %r511;
	and.b32  	%r267, %r266, %r250;
	shl.b32 	%r268, %r267, 2;
	add.s32 	%r269, %r115, %r268;
	atom.shared.add.u32 	%r270, [%r269], 1;
	shr.u32 	%r271, %r504, %r511;
	and.b32  	%r272, %r271, %r250;
	shl.b32 	%r273, %r272, 2;
	add.s32 	%r274, %r115, %r273;
	atom.shared.add.u32 	%r275, [%r274], 1;
	shr.u32 	%r276, %r503, %r511;
	and.b32  	%r277, %r276, %r250;
	shl.b32 	%r278, %r277, 2;
	add.s32 	%r279, %r115, %r278;
	atom.shared.add.u32 	%r280, [%r279], 1;
	shr.u32 	%r281, %r502, %r511;
	and.b32  	%r282, %r281, %r250;
	shl.b32 	%r283, %r282, 2;
	add.s32 	%r284, %r115, %r283;
	atom.shared.add.u32 	%r285, [%r284], 1;
	shr.u32 	%r286, %r501, %r511;
	and.b32  	%r287, %r286, %r250;
	shl.b32 	%r288, %r287, 2;
	add.s32 	%r289, %r115, %r288;
	atom.shared.add.u32 	%r290, [%r289], 1;
	shr.u32 	%r291, %r500, %r511;
	and.b32  	%r292, %r291, %r250;
	shl.b32 	%r293, %r292, 2;
	add.s32 	%r294, %r115, %r293;
	atom.shared.add.u32 	%r295, [%r294], 1;
	shr.u32 	%r296, %r499, %r511;
	and.b32  	%r297, %r296, %r250;
	shl.b32 	%r298, %r297, 2;
	add.s32 	%r299, %r115, %r298;
	atom.shared.add.u32 	%r300, [%r299], 1;
	shr.u32 	%r301, %r498, %r511;
	and.b32  	%r302, %r301, %r250;
	shl.b32 	%r303, %r302, 2;
	add.s32 	%r304, %r115, %r303;
	atom.shared.add.u32 	%r305, [%r304], 1;
	shr.u32 	%r306, %r496, %r511;
	and.b32  	%r307, %r306, %r250;
	shl.b32 	%r308, %r307, 2;
	add.s32 	%r309, %r115, %r308;
	atom.shared.add.u32 	%r310, [%r309], 1;
	shr.u32 	%r311, %r495, %r511;
	and.b32  	%r312, %r311, %r250;
	shl.b32 	%r313, %r312, 2;
	add.s32 	%r314, %r115, %r313;
	atom.shared.add.u32 	%r315, [%r314], 1;
	shr.u32 	%r316, %r494, %r511;
	and.b32  	%r317, %r316, %r250;
	shl.b32 	%r318, %r317, 2;
	add.s32 	%r319, %r115, %r318;
	atom.shared.add.u32 	%r320, [%r319], 1;
	shr.u32 	%r321, %r497, %r511;
	and.b32  	%r322, %r321, %r250;
	shl.b32 	%r323, %r322, 2;
	add.s32 	%r324, %r115, %r323;
	atom.shared.add.u32 	%r325, [%r324], 1;
	shr.u32 	%r326, %r505, %r511;
	and.b32  	%r327, %r326, %r250;
	shl.b32 	%r328, %r327, 2;
	add.s32 	%r329, %r115, %r328;
	atom.shared.add.u32 	%r330, [%r329], 1;
$L__BB7_73:
	add.s32 	%r511, %r511, 8;
	add.s32 	%r510, %r510, 1;
	setp.lt.s32 	%p45, %r511, %r172;
	@%p45 bra 	$L__BB7_68;
$L__BB7_74:
	add.s32 	%r478, %r478, %r3;
	setp.lt.u32 	%p46, %r478, %r45;
	@%p46 bra 	$L__BB7_32;
$L__BB7_75:
	bar.sync 	0;
	@%p1 bra 	$L__BB7_157;
	setp.lt.u32 	%p47, %r4, 7;
	mov.b32 	%r514, 0;
	@%p47 bra 	$L__BB7_95;
	mov.b32 	%r512, 0;
$L__BB7_78:
	.pragma "nounroll";
	shl.b32 	%r365, %r512, 10;
	add.s32 	%r120, %r11, %r365;
	ld.shared.u32 	%r121, [%r120];
	setp.eq.s32 	%p48, %r121, 0;
	@%p48 bra 	$L__BB7_80;
	shl.b32 	%r366, %r512, 8;
	add.s32 	%r367, %r366, %r1;
	mul.wide.u32 	%rd13, %r367, 4;
	add.s64 	%rd14, %rd2, %rd13;
	atom.global.add.u32 	%r368, [%rd14], %r121;
$L__BB7_80:
	ld.shared.u32 	%r122, [%r120+1024];
	setp.eq.s32 	%p49, %r122, 0;
	@%p49 bra 	$L__BB7_82;
	shl.b32 	%r369, %r512, 8;
	add.s32 	%r370, %r369, %r1;
	add.s32 	%r371, %r370, 256;
	mul.wide.u32 	%rd15, %r371, 4;
	add.s64 	%rd16, %rd2, %rd15;
	atom.global.add.u32 	%r372, [%rd16], %r122;
$L__BB7_82:
	ld.shared.u32 	%r123, [%r120+2048];
	setp.eq.s32 	%p50, %r123, 0;
	@%p50 bra 	$L__BB7_84;
	shl.b32 	%r373, %r512, 8;
	add.s32 	%r374, %r373, %r1;
	add.s32 	%r375, %r374, 512;
	mul.wide.u32 	%rd17, %r375, 4;
	add.s64 	%rd18, %rd2, %rd17;
	atom.global.add.u32 	%r376, [%rd18], %r123;
$L__BB7_84:
	ld.shared.u32 	%r124, [%r120+3072];
	setp.eq.s32 	%p51, %r124, 0;
	@%p51 bra 	$L__BB7_86;
	shl.b32 	%r377, %r512, 8;
	add.s32 	%r378, %r377, %r1;
	add.s32 	%r379, %r378, 768;
	mul.wide.u32 	%rd19, %r379, 4;
	add.s64 	%rd20, %rd2, %rd19;
	atom.global.add.u32 	%r380, [%rd20], %r124;
$L__BB7_86:
	ld.shared.u32 	%r125, [%r120+4096];
	setp.eq.s32 	%p52, %r125, 0;
	@%p52 bra 	$L__BB7_88;
	shl.b32 	%r381, %r512, 8;
	add.s32 	%r382, %r381, %r1;
	add.s32 	%r383, %r382, 1024;
	mul.wide.u32 	%rd21, %r383, 4;
	add.s64 	%rd22, %rd2, %rd21;
	atom.global.add.u32 	%r384, [%rd22], %r125;
$L__BB7_88:
	ld.shared.u32 	%r126, [%r120+5120];
	setp.eq.s32 	%p53, %r126, 0;
	@%p53 bra 	$L__BB7_90;
	shl.b32 	%r385, %r512, 8;
	add.s32 	%r386, %r385, %r1;
	add.s32 	%r387, %r386, 1280;
	mul.wide.u32 	%rd23, %r387, 4;
	add.s64 	%rd24, %rd2, %rd23;
	atom.global.add.u32 	%r388, [%rd24], %r126;
$L__BB7_90:
	ld.shared.u32 	%r127, [%r120+6144];
	setp.eq.s32 	%p54, %r127, 0;
	@%p54 bra 	$L__BB7_92;
	shl.b32 	%r389, %r512, 8;
	add.s32 	%r390, %r389, %r1;
	add.s32 	%r391, %r390, 1536;
	mul.wide.u32 	%rd25, %r391, 4;
	add.s64 	%rd26, %rd2, %rd25;
	atom.global.add.u32 	%r392, [%rd26], %r127;
$L__BB7_92:
	ld.shared.u32 	%r128, [%r120+7168];
	setp.eq.s32 	%p55, %r128, 0;
	@%p55 bra 	$L__BB7_94;
	shl.b32 	%r393, %r512, 8;
	add.s32 	%r394, %r393, %r1;
	add.s32 	%r395, %r394, 1792;
	mul.wide.u32 	%rd27, %r395, 4;
	add.s64 	%rd28, %rd2, %rd27;
	atom.global.add.u32 	%r396, [%rd28], %r128;
$L__BB7_94:
	add.s32 	%r512, %r512, 8;
	setp.ne.s32 	%p56, %r512, %r20;
	mov.u32 	%r514, %r20;
	@%p56 bra 	$L__BB7_78;
$L__BB7_95:
	setp.eq.s32 	%p57, %r7, 0;
	@%p57 bra 	$L__BB7_116;
	setp.lt.u32 	%p58, %r8, 3;
	@%p58 bra 	$L__BB7_106;
	shl.b32 	%r397, %r514, 10;
	add.s32 	%r131, %r11, %r397;
	ld.shared.u32 	%r132, [%r131];
	setp.eq.s32 	%p59, %r132, 0;
	@%p59 bra 	$L__BB7_99;
	shl.b32 	%r398, %r514, 8;
	add.s32 	%r399, %r398, %r1;
	mul.wide.u32 	%rd29, %r399, 4;
	add.s64 	%rd30, %rd2, %rd29;
	atom.global.add.u32 	%r400, [%rd30], %r132;
$L__BB7_99:
	ld.shared.u32 	%r133, [%r131+1024];
	setp.eq.s32 	%p60, %r133, 0;
	@%p60 bra 	$L__BB7_101;
	shl.b32 	%r401, %r514, 8;
	add.s32 	%r402, %r401, %r1;
	add.s32 	%r403, %r402, 256;
	mul.wide.u32 	%rd31, %r403, 4;
	add.s64 	%rd32, %rd2, %rd31;
	atom.global.add.u32 	%r404, [%rd32], %r133;
$L__BB7_101:
	ld.shared.u32 	%r134, [%r131+2048];
	setp.eq.s32 	%p61, %r134, 0;
	@%p61 bra 	$L__BB7_103;
	shl.b32 	%r405, %r514, 8;
	add.s32 	%r406, %r405, %r1;
	add.s32 	%r407, %r406, 512;
	mul.wide.u32 	%rd33, %r407, 4;
	add.s64 	%rd34, %rd2, %rd33;
	atom.global.add.u32 	%r408, [%rd34], %r134;
$L__BB7_103:
	ld.shared.u32 	%r135, [%r131+3072];
	setp.eq.s32 	%p62, %r135, 0;
	@%p62 bra 	$L__BB7_105;
	shl.b32 	%r409, %r514, 8;
	add.s32 	%r410, %r409, %r1;
	add.s32 	%r411, %r410, 768;
	mul.wide.u32 	%rd35, %r411, 4;
	add.s64 	%rd36, %rd2, %rd35;
	atom.global.add.u32 	%r412, [%rd36], %r135;
$L__BB7_105:
	add.s32 	%r514, %r514, 4;
$L__BB7_106:
	setp.eq.s32 	%p63, %r9, 0;
	@%p63 bra 	$L__BB7_116;
	setp.eq.s32 	%p64, %r10, 0;
	@%p64 bra 	$L__BB7_113;
	shl.b32 	%r413, %r514, 10;
	add.s32 	%r138, %r11, %r413;
	ld.shared.u32 	%r139, [%r138];
	setp.eq.s32 	%p65, %r139, 0;
	@%p65 bra 	$L__BB7_110;
	shl.b32 	%r414, %r514, 8;
	add.s32 	%r415, %r414, %r1;
	mul.wide.u32 	%rd37, %r415, 4;
	add.s64 	%rd38, %rd2, %rd37;
	atom.global.add.u32 	%r416, [%rd38], %r139;
$L__BB7_110:
	ld.shared.u32 	%r140, [%r138+1024];
	setp.eq.s32 	%p66, %r140, 0;
	@%p66 bra 	$L__BB7_112;
	shl.b32 	%r417, %r514, 8;
	add.s32 	%r418, %r417, %r1;
	add.s32 	%r419, %r418, 256;
	mul.wide.u32 	%rd39, %r419, 4;
	add.s64 	%rd40, %rd2, %rd39;
	atom.global.add.u32 	%r420, [%rd40], %r140;
$L__BB7_112:
	add.s32 	%r514, %r514, 2;
$L__BB7_113:
	setp.eq.s32 	%p67, %r21, 0;
	@%p67 bra 	$L__BB7_116;
	shl.b32 	%r421, %r514, 10;
	add.s32 	%r422, %r11, %r421;
	ld.shared.u32 	%r143, [%r422];
	setp.eq.s32 	%p68, %r143, 0;
	@%p68 bra 	$L__BB7_116;
	shl.b32 	%r423, %r514, 8;
	add.s32 	%r424, %r423, %r1;
	mul.wide.u32 	%rd41, %r424, 4;
	add.s64 	%rd42, %rd2, %rd41;
	atom.global.add.u32 	%r425, [%rd42], %r143;
$L__BB7_116:
	setp.gt.u32 	%p69, %r1, 127;
	@%p69 bra 	$L__BB7_157;
	setp.lt.u32 	%p70, %r4, 7;
	mov.b32 	%r518, 0;
	@%p70 bra 	$L__BB7_136;
	mov.b32 	%r516, 0;
$L__BB7_119:
	.pragma "nounroll";
	shl.b32 	%r428, %r516, 10;
	add.s32 	%r145, %r11, %r428;
	ld.shared.u32 	%r146, [%r145+512];
	setp.eq.s32 	%p71, %r146, 0;
	shl.b32 	%r429, %r516, 8;
	add.s32 	%r430, %r429, %r1;
	mul.wide.u32 	%rd43, %r430, 4;
	add.s64 	%rd4, %rd2, %rd43;
	@%p71 bra 	$L__BB7_121;
	atom.global.add.u32 	%r431, [%rd4+512], %r146;
$L__BB7_121:
	ld.shared.u32 	%r147, [%r145+1536];
	setp.eq.s32 	%p72, %r147, 0;
	@%p72 bra 	$L__BB7_123;
	atom.global.add.u32 	%r432, [%rd4+1536], %r147;
$L__BB7_123:
	ld.shared.u32 	%r148, [%r145+2560];
	setp.eq.s32 	%p73, %r148, 0;
	@%p73 bra 	$L__BB7_125;
	atom.global.add.u32 	%r433, [%rd4+2560], %r148;
$L__BB7_125:
	ld.shared.u32 	%r149, [%r145+3584];
	setp.eq.s32 	%p74, %r149, 0;
	@%p74 bra 	$L__BB7_127;
	atom.global.add.u32 	%r434, [%rd4+3584], %r149;
$L__BB7_127:
	ld.shared.u32 	%r150, [%r145+4608];
	setp.eq.s32 	%p75, %r150, 0;
	@%p75 bra 	$L__BB7_129;
	atom.global.add.u32 	%r435, [%rd4+4608], %r150;
$L__BB7_129:
	ld.shared.u32 	%r151, [%r145+5632];
	setp.eq.s32 	%p76, %r151, 0;
	@%p76 bra 	$L__BB7_131;
	atom.global.add.u32 	%r436, [%rd4+5632], %r151;
$L__BB7_131:
	ld.shared.u32 	%r152, [%r145+6656];
	setp.eq.s32 	%p77, %r152, 0;
	@%p77 bra 	$L__BB7_133;
	atom.global.add.u32 	%r437, [%rd4+6656], %r152;
$L__BB7_133:
	ld.shared.u32 	%r153, [%r145+7680];
	setp.eq.s32 	%p78, %r153, 0;
	@%p78 bra 	$L__BB7_135;
	atom.global.add.u32 	%r438, [%rd4+7680], %r153;
$L__BB7_135:
	add.s32 	%r516, %r516, 8;
	setp.ne.s32 	%p79, %r516, %r20;
	mov.u32 	%r518, %r20;
	@%p79 bra 	$L__BB7_119;
$L__BB7_136:
	setp.eq.s32 	%p80, %r7, 0;
	@%p80 bra 	$L__BB7_157;
	setp.lt.u32 	%p81, %r8, 3;
	@%p81 bra 	$L__BB7_147;
	shl.b32 	%r439, %r518, 10;
	add.s32 	%r156, %r11, %r439;
	ld.shared.u32 	%r157, [%r156+512];
	setp.eq.s32 	%p82, %r157, 0;
	@%p82 bra 	$L__BB7_140;
	shl.b32 	%r440, %r518, 8;
	add.s32 	%r441, %r440, %r1;
	mul.wide.u32 	%rd44, %r441, 4;
	add.s64 	%rd45, %rd2, %rd44;
	atom.global.add.u32 	%r442, [%rd45+512], %r157;
$L__BB7_140:
	ld.shared.u32 	%r158, [%r156+1536];
	setp.eq.s32 	%p83, %r158, 0;
	@%p83 bra 	$L__BB7_142;
	shl.b32 	%r443, %r518, 8;
	add.s32 	%r444, %r443, %r1;
	add.s32 	%r445, %r444, 256;
	mul.wide.u32 	%rd46, %r445, 4;
	add.s64 	%rd47, %rd2, %rd46;
	atom.global.add.u32 	%r446, [%rd47+512], %r158;
$L__BB7_142:
	ld.shared.u32 	%r159, [%r156+2560];
	setp.eq.s32 	%p84, %r159, 0;
	@%p84 bra 	$L__BB7_144;
	shl.b32 	%r447, %r518, 8;
	add.s32 	%r448, %r447, %r1;
	add.s32 	%r449, %r448, 512;
	mul.wide.u32 	%rd48, %r449, 4;
	add.s64 	%rd49, %rd2, %rd48;
	atom.global.add.u32 	%r450, [%rd49+512], %r159;
$L__BB7_144:
	ld.shared.u32 	%r160, [%r156+3584];
	setp.eq.s32 	%p85, %r160, 0;
	@%p85 bra 	$L__BB7_146;
	shl.b32 	%r451, %r518, 8;
	add.s32 	%r452, %r451, %r1;
	add.s32 	%r453, %r452, 768;
	mul.wide.u32 	%rd50, %r453, 4;
	add.s64 	%rd51, %rd2, %rd50;
	atom.global.add.u32 	%r454, [%rd51+512], %r160;
$L__BB7_146:
	add.s32 	%r518, %r518, 4;
$L__BB7_147:
	setp.eq.s32 	%p86, %r9, 0;
	@%p86 bra 	$L__BB7_157;
	setp.eq.s32 	%p87, %r10, 0;
	@%p87 bra 	$L__BB7_154;
	shl.b32 	%r455, %r518, 10;
	add.s32 	%r163, %r11, %r455;
	ld.shared.u32 	%r164, [%r163+512];
	setp.eq.s32 	%p88, %r164, 0;
	@%p88 bra 	$L__BB7_151;
	shl.b32 	%r456, %r518, 8;
	add.s32 	%r457, %r456, %r1;
	mul.wide.u32 	%rd52, %r457, 4;
	add.s64 	%rd53, %rd2, %rd52;
	atom.global.add.u32 	%r458, [%rd53+512], %r164;
$L__BB7_151:
	ld.shared.u32 	%r165, [%r163+1536];
	setp.eq.s32 	%p89, %r165, 0;
	@%p89 bra 	$L__BB7_153;
	shl.b32 	%r459, %r518, 8;
	add.s32 	%r460, %r459, %r1;
	add.s32 	%r461, %r460, 256;
	mul.wide.u32 	%rd54, %r461, 4;
	add.s64 	%rd55, %rd2, %rd54;
	atom.global.add.u32 	%r462, [%rd55+512], %r165;
$L__BB7_153:
	add.s32 	%r518, %r518, 2;
$L__BB7_154:
	setp.eq.s32 	%p90, %r21, 0;
	@%p90 bra 	$L__BB7_157;
	shl.b32 	%r463, %r518, 10;
	add.s32 	%r464, %r11, %r463;
	ld.shared.u32 	%r168, [%r464+512];
	setp.eq.s32 	%p91, %r168, 0;
	@%p91 bra 	$L__BB7_157;
	shl.b32 	%r465, %r518, 8;
	add.s32 	%r466, %r465, %r1;
	mul.wide.u32 	%rd56, %r466, 4;
	add.s64 	%rd57, %rd2, %rd56;
	atom.global.add.u32 	%r467, [%rd57+512], %r168;
$L__BB7_157:
	bar.sync 	0;
	add.s32 	%r468, %r468, 1;
	setp.ne.s32 	%p92, %r468, %r24;
	@%p92 bra 	$L__BB7_2;
$L__BB7_158:
	ret;

}
	// .globl	_ZN3cub18CUB_300001_SM_10006detail10radix_sort33DeviceRadixSortExclusiveSumKernelINS1_5radix10policy_hubI19preprocess_vertex_tNS0_8NullTypeEjE10Policy1000EjEEvPT0_
.visible .entry _ZN3cub18CUB_300001_SM_10006detail10radix_sort33DeviceRadixSortExclusiveSumKernelINS1_5radix10policy_hubI19preprocess_vertex_tNS0_8NullTypeEjE10Policy1000EjEEvPT0_(
	.param .u64 .ptr .align 1 _ZN3cub18CUB_300001_SM_10006detail10radix_sort33DeviceRadixSortExclusiveSumKernelINS1_5radix10policy_hubI19preprocess_vertex_tNS0_8NullTypeEjE10Policy1000EjEEvPT0__param_0
)
{
	.reg .pred 	%p<4>;
	.reg .b32 	%r<77>;
	.reg .b64 	%rd<5>;
	// demoted variable
	.shared .align 16 .b8 _ZZN3cub18CUB_300001_SM_10006detail10radix_sort33DeviceRadixSortExclusiveSumKernelINS1_5radix10policy_hubI19preprocess_vertex_tNS0_8NullTypeEjE10Policy1000EjEEvPT0_E12temp_storage[1184];
	ld.param.u64 	%rd2, [_ZN3cub18CUB_300001_SM_10006detail10radix_sort33DeviceRadixSortExclusiveSumKernelINS1_5radix10policy_hubI19preprocess_vertex_tNS0_8NullTypeEjE10Policy1000EjEEvPT0__param_0];
	cvta.to.global.u64 	%rd3, %rd2;
	mov.u32 	%r6, %ctaid.x;
	shl.b32 	%r7, %r6, 8;
	mov.u32 	%r1, %tid.x;
	setp.gt.u32 	%p1, %r1, 255;
	add.s32 	%r8, %r7, %r1;
	mul.wide.s32 	%rd4, %r8, 4;
	add.s64 	%rd1, %rd3, %rd4;
	@%p1 bra 	$L__BB8_2;
	ld.global.u32 	%r76, [%rd1];
$L__BB8_2:
	shr.u32 	%r9, %r1, 3;
	add.s32 	%r10, %r9, %r1;
	shl.b32 	%r11, %r10, 2;
	mov.u32 	%r12, _ZZN3cub18CUB_300001_SM_10006detail10radix_sort33DeviceRadixSortExclusiveSumKernelINS1_5radix10policy_hubI19preprocess_vertex_tNS0_8NullTypeEjE10Policy1000EjEEvPT0_E12temp_storage;
	add.s32 	%r13, %r12, %r11;
	add.s32 	%r4, %r13, 16;
	st.shared.u32 	[%r13+16], %r76;
	bar.sync 	0;
	setp.gt.u32 	%p2, %r1, 31;
	@%p2 bra 	$L__BB8_4;
	mad.lo.s32 	%r45, %r1, 36, %r12;
	ld.shared.u32 	%r46, [%r45+16];
	ld.shared.u32 	%r47, [%r45+20];
	ld.shared.u32 	%r48, [%r45+24];
	ld.shared.u32 	%r49, [%r45+28];
	ld.shared.u32 	%r50, [%r45+32];
	ld.shared.u32 	%r51, [%r45+36];
	ld.shared.u32 	%r52, [%r45+40];
	ld.shared.u32 	%r53, [%r45+44];
	add.s32 	%r54, %r47, %r46;
	add.s32 	%r55, %r54, %r48;
	add.s32 	%r56, %r55, %r49;
	add.s32 	%r57, %r56, %r50;
	add.s32 	%r58, %r57, %r51;
	add.s32 	%r59, %r58, %r52;
	add.s32 	%r18, %r59, %r53;
	mov.b32 	%r16, 1;
	mov.b32 	%r41, 0;
	mov.b32 	%r43, -1;
	// begin inline asm
	{  .reg .u32 r0;  .reg .pred p;  shfl.sync.up.b32 r0|p, %r18, %r16, %r41, %r43;  @p add.u32 r0, r0, %r18;  mov.u32 %r14, r0;}
	// end inline asm
	mov.b32 	%r22, 2;
	// begin inline asm
	{  .reg .u32 r0;  .reg .pred p;  shfl.sync.up.b32 r0|p, %r14, %r22, %r41, %r43;  @p add.u32 r0, r0, %r14;  mov.u32 %r20, r0;}
	// end inline asm
	mov.b32 	%r28, 4;
	// begin inline asm
	{  .reg .u32 r0;  .reg .pred p;  shfl.sync.up.b32 r0|p, %r20, %r28, %r41, %r43;  @p add.u32 r0, r0, %r20;  mov.u32 %r26, r0;}
	// end inline asm
	mov.b32 	%r34, 8;
	// begin inline asm
	{  .reg .u32 r0;  .reg .pred p;  shfl.sync.up.b32 r0|p, %r26, %r34, %r41, %r43;  @p add.u32 r0, r0, %r26;  mov.u32 %r32, r0;}
	// end inline asm
	mov.b32 	%r40, 16;
	// begin inline asm
	{  .reg .u32 r0;  .reg .pred p;  shfl.sync.up.b32 r0|p, %r32, %r40, %r41, %r43;  @p add.u32 r0, r0, %r32;  mov.u32 %r38, r0;}
	// end inline asm
	sub.s32 	%r60, %r38, %r18;
	ld.shared.u32 	%r61, [%r45+16];
	ld.shared.u32 	%r62, [%r45+20];
	ld.shared.u32 	%r63, [%r45+24];
	ld.shared.u32 	%r64, [%r45+28];
	ld.shared.u32 	%r65, [%r45+32];
	ld.shared.u32 	%r66, [%r45+36];
	ld.shared.u32 	%r67, [%r45+40];
	add.s32 	%r68, %r61, %r60;
	add.s32 	%r69, %r62, %r68;
	add.s32 	%r70, %r63, %r69;
	add.s32 	%r71, %r64, %r70;
	add.s32 	%r72, %r65, %r71;
	add.s32 	%r73, %r66, %r72;
	add.s32 	%r74, %r67, %r73;
	st.shared.u32 	[%r45+16], %r60;
	st.shared.u32 	[%r45+20], %r68;
	st.shared.u32 	[%r45+24], %r69;
	st.shared.u32 	[%r45+28], %r70;
	st.shared.u32 	[%r45+32], %r71;
	st.shared.u32 	[%r45+36], %r72;
	st.shared.u32 	[%r45+40], %r73;
	st.shared.u32 	[%r45+44], %r74;
$L__BB8_4:
	setp.gt.u32 	%p3, %r1, 255;
	bar.sync 	0;
	@%p3 bra 	$L__BB8_6;
	ld.shared.u32 	%r75, [%r4];
	st.global.u32 	[%rd1], %r75;
$L__BB8_6:
	ret;

}
	// .globl	_ZN3cub18CUB_300001_SM_10006detail10radix_sort29DeviceRadixSortOnesweepKernelINS1_5radix10policy_hubI19preprocess_vertex_tNS0_8NullTypeEjE10Policy1000ELNS0_9SortOrderE0ES6_S7_jii30preprocess_vertex_decomposer_tEEvPT5_SD_PT3_PKSE_PT1_PKSI_PT2_PKSM_T4_iiT6_
.visible .entry _ZN3cub18CUB_300001_SM_10006detail10radix_sort29DeviceRadixSortOnesweepKernelINS1_5radix10policy_hubI19preprocess_vertex_tNS0_8NullTypeEjE10Policy1000ELNS0_9SortOrderE0ES6_S7_jii30preprocess_vertex_decomposer_tEEvPT5_SD_PT3_PKSE_PT1_PKSI_PT2_PKSM_T4_iiT6_(
	.param .u64 .ptr .align 1 _ZN3cub18CUB_300001_SM_10006detail10radix_sort29DeviceRadixSortOnesweepKernelINS1_5radix10policy_hubI19preprocess_vertex_tNS0_8NullTypeEjE10Policy1000ELNS0_9SortOrderE0ES6_S7_jii30preprocess_vertex_decomposer_tEEvPT5_SD_PT3_PKSE_PT1_PKSI_PT2_PKSM_T4_iiT6__param_0,
	.param .u64 .ptr .align 1 _ZN3cub18CUB_300001_SM_10006detail10radix_sort29DeviceRadixSortOnesweepKernelINS1_5radix10policy_hubI19preprocess_vertex_tNS0_8NullTypeEjE10Policy1000ELNS0_9SortOrderE0ES6_S7_jii30preprocess_vertex_decomposer_tEEvPT5_SD_PT3_PKSE_PT1_PKSI_PT2_PKSM_T4_iiT6__param_1,
	.param .u64 .ptr .align 1 _ZN3cub18CUB_300001_SM_10006detail10radix_sort29DeviceRadixSortOnesweepKernelINS1_5radix10policy_hubI19preprocess_vertex_tNS0_8NullTypeEjE10Policy1000ELNS0_9SortOrderE0ES6_S7_jii30preprocess_vertex_decomposer_tEEvPT5_SD_PT3_PKSE_PT1_PKSI_PT2_PKSM_T4_iiT6__param_2,
	.param .u64 .ptr .align 1 _ZN3cub18CUB_300001_SM_10006detail10radix_sort29DeviceRadixSortOnesweepKernelINS1_5radix10policy_hubI19preprocess_vertex_tNS0_8NullTypeEjE10Policy1000ELNS0_9SortOrderE0ES6_S7_jii30preprocess_vertex_decomposer_tEEvPT5_SD_PT3_PKSE_PT1_PKSI_PT2_PKSM_T4_iiT6__param_3,
	.param .u64 .ptr .align 1 _ZN3cub18CUB_300001_SM_10006detail10radix_sort29DeviceRadixSortOnesweepKernelINS1_5radix10policy_hubI19preprocess_vertex_tNS0_8NullTypeEjE10Policy1000ELNS0_9SortOrderE0ES6_S7_jii30preprocess_vertex_decomposer_tEEvPT5_SD_PT3_PKSE_PT1_PKSI_PT2_PKSM_T4_iiT6__param_4,
	.param .u64 .ptr .align 1 _ZN3cub18CUB_300001_SM_10006detail10radix_sort29DeviceRadixSortOnesweepKernelINS1_5radix10policy_hubI19preprocess_vertex_tNS0_8NullTypeEjE10Policy1000ELNS0_9SortOrderE0ES6_S7_jii30preprocess_vertex_decomposer_tEEvPT5_SD_PT3_PKSE_PT1_PKSI_PT2_PKSM_T4_iiT6__param_5,
	.param .u64 .ptr .align 1 _ZN3cub18CUB_300001_SM_10006detail10radix_sort29DeviceRadixSortOnesweepKernelINS1_5radix10policy_hubI19preprocess_vertex_tNS0_8NullTypeEjE10Policy1000ELNS0_9SortOrderE0ES6_S7_jii30preprocess_vertex_decomposer_tEEvPT5_SD_PT3_PKSE_PT1_PKSI_PT2_PKSM_T4_iiT6__param_6,
	.param .u64 .ptr .align 1 _ZN3cub18CUB_300001_SM_10006detail10radix_sort29DeviceRadixSortOnesweepKernelINS1_5radix10policy_hubI19preprocess_vertex_tNS0_8NullTypeEjE10Policy1000ELNS0_9SortOrderE0ES6_S7_jii30preprocess_vertex_decomposer_tEEvPT5_SD_PT3_PKSE_PT1_PKSI_PT2_PKSM_T4_iiT6__param_7,
	.param .u32 _ZN3cub18CUB_300001_SM_10006detail10radix_sort29DeviceRadixSortOnesweepKernelINS1_5radix10policy_hubI19preprocess_vertex_tNS0_8NullTypeEjE10Policy1000ELNS0_9SortOrderE0ES6_S7_jii30preprocess_vertex_decomposer_tEEvPT5_SD_PT3_PKSE_PT1_PKSI_PT2_PKSM_T4_iiT6__param_8,
	.param .u32 _ZN3cub18CUB_300001_SM_10006detail10radix_sort29DeviceRadixSortOnesweepKernelINS1_5radix10policy_hubI19preprocess_vertex_tNS0_8NullTypeEjE10Policy1000ELNS0_9SortOrderE0ES6_S7_jii30preprocess_vertex_decomposer_tEEvPT5_SD_PT3_PKSE_PT1_PKSI_PT2_PKSM_T4_iiT6__param_9,
	.param .u32 _ZN3cub18CUB_300001_SM_10006detail10radix_sort29DeviceRadixSortOnesweepKernelINS1_5radix10policy_hubI19preprocess_vertex_tNS0_8NullTypeEjE10Policy1000ELNS0_9SortOrderE0ES6_S7_jii30preprocess_vertex_decomposer_tEEvPT5_SD_PT3_PKSE_PT1_PKSI_PT2_PKSM_T4_iiT6__param_10,
	.param .align 1 .b8 _ZN3cub18CUB_300001_SM_10006detail10radix_sort29DeviceRadixSortOnesweepKernelINS1_5radix10policy_hubI19preprocess_vertex_tNS0_8NullTypeEjE10Policy1000ELNS0_9SortOrderE0ES6_S7_jii30preprocess_vertex_decomposer_tEEvPT5_SD_PT3_PKSE_PT1_PKSI_PT2_PKSM_T4_iiT6__param_11[1]
)
.maxntid 384
{
	.reg .pred 	%p<79>;
	.reg .b16 	%rs<118>;
	.reg .b32 	%r<907>;
	.reg .b64 	%rd<118>;
	// demoted variable
	.shared .align 16 .b8 _ZZN3cub18CUB_300001_SM_10006detail10radix_sort29DeviceRadixSortOnesweepKernelINS1_5radix10policy_hubI19preprocess_vertex_tNS0_8NullTypeEjE10Policy1000ELNS0_9SortOrderE0ES6_S7_jii30preprocess_vertex_decomposer_tEEvPT5_SD_PT3_PKSE_PT1_PKSI_PT2_PKSM_T4_iiT6_E1s[47104];
	ld.param.u64 	%rd31, [_ZN3cub18CUB_300001_SM_10006detail10radix_sort29DeviceRadixSortOnesweepKernelINS1_5radix10policy_hubI19preprocess_vertex_tNS0_8NullTypeEjE10Policy1000ELNS0_9SortOrderE0ES6_S7_jii30preprocess_vertex_decomposer_tEEvPT5_SD_PT3_PKSE_PT1_PKSI_PT2_PKSM_T4_iiT6__param_0];
	ld.param.u64 	%rd32, [_ZN3cub18CUB_300001_SM_10006detail10radix_sort29DeviceRadixSortOnesweepKernelINS1_5radix10policy_hubI19preprocess_vertex_tNS0_8NullTypeEjE10Policy1000ELNS0_9SortOrderE0ES6_S7_jii30preprocess_vertex_decomposer_tEEvPT5_SD_PT3_PKSE_PT1_PKSI_PT2_PKSM_T4_iiT6__param_1];
	ld.param.u64 	%rd35, [_ZN3cub18CUB_300001_SM_10006detail10radix_sort29DeviceRadixSortOnesweepKernelINS1_5radix10policy_hubI19preprocess_vertex_tNS0_8NullTypeEjE10Policy1000ELNS0_9SortOrderE0ES6_S7_jii30preprocess_vertex_decomposer_tEEvPT5_SD_PT3_PKSE_PT1_PKSI_PT2_PKSM_T4_iiT6__param_4];
	ld.param.u64 	%rd36, [_ZN3cub18CUB_300001_SM_10006detail10radix_sort29DeviceRadixSortOnesweepKernelINS1_5radix10policy_hubI19preprocess_vertex_tNS0_8NullTypeEjE10Policy1000ELNS0_9SortOrderE0ES6_S7_jii30preprocess_vertex_decomposer_tEEvPT5_SD_PT3_PKSE_PT1_PKSI_PT2_PKSM_T4_iiT6__param_5];
	ld.param.u32 	%r140, [_ZN3cub18CUB_300001_SM_10006detail10radix_sort29DeviceRadixSortOnesweepKernelINS1_5radix10policy_hubI19preprocess_vertex_tNS0_8NullTypeEjE10Policy1000ELNS0_9SortOrderE0ES6_S7_jii30preprocess_vertex_decomposer_tEEvPT5_SD_PT3_PKSE_PT1_PKSI_PT2_PKSM_T4_iiT6__param_8];
	ld.param.u32 	%r141, [_ZN3cub18CUB_300001_SM_10006detail10radix_sort29DeviceRadixSortOnesweepKernelINS1_5radix10policy_hubI19preprocess_vertex_tNS0_8NullTypeEjE10Policy1000ELNS0_9SortOrderE0ES6_S7_jii30preprocess_vertex_decomposer_tEEvPT5_SD_PT3_PKSE_PT1_PKSI_PT2_PKSM_T4_iiT6__param_9];
	ld.param.u32 	%r142, [_ZN3cub18CUB_300001_SM_10006detail10radix_sort29DeviceRadixSortOnesweepKernelINS1_5radix10policy_hubI19preprocess_vertex_tNS0_8NullTypeEjE10Policy1000ELNS0_9SortOrderE0ES6_S7_jii30preprocess_vertex_decomposer_tEEvPT5_SD_PT3_PKSE_PT1_PKSI_PT2_PKSM_T4_iiT6__param_10];
	cvta.to.global.u64 	%rd1, %rd35;
	cvta.to.global.u64 	%rd2, %rd31;
	cvta.to.global.u64 	%rd3, %rd36;
	mov.u32 	%r1, %tid.x;
	shr.u32 	%r2, %r1, 5;
	// begin inline asm
	mov.u32 %r143, %laneid;
	// end inline asm
	setp.ne.s32 	%p2, %r1, 0;
	@%p2 bra 	$L__BB9_2;
	cvta.to.global.u64 	%rd37, %rd32;
	atom.global.add.u32 	%r144, [%rd37], 1;
	st.shared.u32 	[_ZZN3cub18CUB_300001_SM_10006detail10radix_sort29DeviceRadixSortOnesweepKernelINS1_5radix10policy_hubI19preprocess_vertex_tNS0_8NullTypeEjE10Policy1000ELNS0_9SortOrderE0ES6_S7_jii30preprocess_vertex_decomposer_tEEvPT5_SD_PT3_PKSE_PT1_PKSI_PT2_PKSM_T4_iiT6_E1s+46080], %r144;
$L__BB9_2:
	bar.sync 	0;
	ld.shared.u32 	%r4, [_ZZN3cub18CUB_300001_SM_10006detail10radix_sort29DeviceRadixSortOnesweepKernelINS1_5radix10policy_hubI19preprocess_vertex_tNS0_8NullTypeEjE10Policy1000ELNS0_9SortOrderE0ES6_S7_jii30preprocess_vertex_decomposer_tEEvPT5_SD_PT3_PKSE_PT1_PKSI_PT2_PKSM_T4_iiT6_E1s+46080];
	mul.lo.s32 	%r5, %r4, 1920;
	add.s32 	%r6, %r5, 1920;
	setp.gt.s32 	%p3, %r6, %r140;
	@%p3 bra 	$L__BB9_4;
	and.b32  	%r145, %r1, 31;
	and.b32  	%r146, %r1, 992;
	mul.lo.s32 	%r147, %r146, 5;
	or.b32  	%r148, %r147, %r145;
	cvt.u64.u32 	%rd38, %r5;
	cvt.u64.u32 	%rd39, %r148;
	add.s64 	%rd40, %rd39, %rd38;
	mad.lo.s64 	%rd41, %rd40, 24, %rd3;
	ld.global.u32 	%r881, [%rd41];
	ld.global.u64 	%rd116, [%rd41+8];
	ld.global.u32 	%r880, [%rd41+16];
	ld.global.u32 	%r149, [%rd41+20];
	bfe.u32 	%r150, %r149, 0, 8;
	cvt.u16.u32 	%rs113, %r150;
	bfe.u32 	%r151, %r149, 8, 8;
	cvt.u16.u32 	%rs112, %r151;
	bfe.u32 	%r152, %r149, 16, 8;
	cvt.u16.u32 	%rs111, %r152;
	bfe.u32 	%r153, %r149, 24, 8;
	cvt.u16.u32 	%rs110, %r153;
	ld.global.u32 	%r879, [%rd41+768];
	ld.global.u64 	%rd115, [%rd41+776];
	ld.global.u32 	%r877, [%rd41+784];
	ld.global.u32 	%r154, [%rd41+788];
	bfe.u32 	%r155, %r154, 0, 8;
	cvt.u16.u32 	%rs109, %r155;
	bfe.u32 	%r156, %r154, 8, 8;
	cvt.u16.u32 	%rs108, %r156;
	bfe.u32 	%r157, %r154, 16, 8;
	cvt.u16.u32 	%rs107, %r157;
	bfe.u32 	%r158, %r154, 24, 8;
	cvt.u16.u32 	%rs106, %r158;
	ld.global.u32 	%r876, [%rd41+1536];
	ld.global.u64 	%rd114, [%rd41+1544];
	ld.global.u32 	%r875, [%rd41+1552];
	ld.global.u32 	%r159, [%rd41+1556];
	bfe.u32 	%r160, %r159, 0, 8;
	cvt.u16.u32 	%rs104, %r160;
	bfe.u32 	%r161, %r159, 8, 8;
	cvt.u16.u32 	%rs103, %r161;
	bfe.u32 	%r162, %r159, 16, 8;
	cvt.u16.u32 	%rs102, %r162;
	bfe.u32 	%r163, %r159, 24, 8;
	cvt.u16.u32 	%rs101, %r163;
	ld.global.u32 	%r874, [%rd41+2304];
	ld.global.u64 	%rd113, [%rd41+2312];
	ld.global.u32 	%r873, [%rd41+2320];
	ld.global.u32 	%r164, [%rd41+2324];
	bfe.u32 	%r165, %r164, 0, 8;
	cvt.u16.u32 	%rs99, %r165;
	bfe.u32 	%r166, %r164, 8, 8;
	cvt.u16.u32 	%rs98, %r166;
	bfe.u32 	%r167, %r164, 16, 8;
	cvt.u16.u32 	%rs100, %r167;
	bfe.u32 	%r168, %r164, 24, 8;
	cvt.u16.u32 	%rs105, %r168;
	ld.global.u32 	%r878, [%rd41+3072];
	ld.global.u64 	%rd117, [%rd41+3080];
	ld.global.u32 	%r882, [%rd41+3088];
	ld.global.u32 	%r169, [%rd41+3092];
	bfe.u32 	%r170, %r169, 0, 8;
	cvt.u16.u32 	%rs114, %r170;
	bfe.u32 	%r171, %r169, 8, 8;
	cvt.u16.u32 	%rs115, %r171;
	bfe.u32 	%r172, %r169, 16, 8;
	cvt.u16.u32 	%rs116, %r172;
	bfe.u32 	%r173, %r169, 24, 8;
	cvt.u16.u32 	%rs117, %r173;
	bra.uni 	$L__BB9_14;
$L__BB9_4:
	cvt.u64.u32 	%rd43, %r5;
	sub.s32 	%r17, %r140, %r5;
	and.b32  	%r176, %r1, 31;
	and.b32  	%r177, %r1, 992;
	mul.lo.s32 	%r178, %r177, 5;
	or.b32  	%r18, %r178, %r176;
	setp.ge.s32 	%p4, %r18, %r17;
	cvt.u64.u32 	%rd44, %r18;
	add.s64 	%rd45, %rd44, %rd43;
	mad.lo.s64 	%rd9, %rd45, 24, %rd3;
	mov.b32 	%r881, 0;
	mov.b64 	%rd116, 0;
	mov.b32 	%r880, -1;
	mov.b16 	%rs110, 0;
	mov.u16 	%rs111, %rs110;
	mov.u16 	%rs112, %rs110;
	mov.u16 	%rs113, %rs110;
	@%p4 bra 	$L__BB9_6;
	ld.global.u32 	%r881, [%rd9];
	ld.global.u64 	%rd116, [%rd9+8];
	ld.global.u32 	%r880, [%rd9+16];
	ld.global.u32 	%r179, [%rd9+20];
	bfe.u32 	%r180, %r179, 0, 8;
	cvt.u16.u32 	%rs113, %r180;
	bfe.u32 	%r181, %r179, 8, 8;
	cvt.u16.u32 	%rs112, %r181;
	bfe.u32 	%r182, %r179, 16, 8;
	cvt.u16.u32 	%rs111, %r182;
	bfe.u32 	%r183, %r179, 24, 8;
	cvt.u16.u32 	%rs110, %r183;
$L__BB9_6:
	add.s32 	%r186, %r18, 32;
	setp.ge.s32 	%p5, %r186, %r17;
	mov.b32 	%r879, 0;
	mov.b64 	%rd115, 0;
	mov.b32 	%r877, -1;
	mov.b16 	%rs106, 0;
	mov.u16 	%rs107, %rs106;
	mov.u16 	%rs108, %rs106;
	mov.u16 	%rs109, %rs106;
	@%p5 bra 	$L__BB9_8;
	ld.global.u32 	%r879, [%rd9+768];
	ld.global.u64 	%rd115, [%rd9+776];
	ld.global.u32 	%r877, [%rd9+784];
	ld.global.u32 	%r187, [%rd9+788];
	bfe.u32 	%r188, %r187, 0, 8;
	cvt.u16.u32 	%rs109, %r188;
	bfe.u32 	%r189, %r187, 8, 8;
	cvt.u16.u32 	%rs108, %r189;
	bfe.u32 	%r190, %r187, 16, 8;
	cvt.u16.u32 	%rs107, %r190;
	bfe.u32 	%r191, %r187, 24, 8;
	cvt.u16.u32 	%rs106, %r191;
$L__BB9_8:
	add.s32 	%r194, %r18, 64;
	setp.ge.s32 	%p6, %r194, %r17;
	mov.b32 	%r876, 0;
	mov.b64 	%rd114, 0;
	mov.b32 	%r875, -1;
	mov.b16 	%rs101, 0;
	mov.u16 	%rs102, %rs101;
	mov.u16 	%rs103, %rs101;
	mov.u16 	%rs104, %rs101;
	@%p6 bra 	$L__BB9_10;
	ld.global.u32 	%r876, [%rd9+1536];
	ld.global.u64 	%rd114, [%rd9+1544];
	ld.global.u32 	%r875, [%rd9+1552];
	ld.global.u32 	%r195, [%rd9+1556];
	bfe.u32 	%r196, %r195, 0, 8;
	cvt.u16.u32 	%rs104, %r196;
	bfe.u32 	%r197, %r195, 8, 8;
	cvt.u16.u32 	%rs103, %r197;
	bfe.u32 	%r198, %r195, 16, 8;
	cvt.u16.u32 	%rs102, %r198;
	bfe.u32 	%r199, %r195, 24, 8;
	cvt.u16.u32 	%rs101, %r199;
$L__BB9_10:
	add.s32 	%r202, %r18, 96;
	setp.ge.s32 	%p7, %r202, %r17;
	mov.b32 	%r874, 0;
	mov.b64 	%rd113, 0;
	mov.b32 	%r873, -1;
	mov.b16 	%rs98, 0;
	mov.u16 	%rs99, %rs98;
	mov.u16 	%rs100, %rs98;
	mov.u16 	%rs105, %rs98;
	@%p7 bra 	$L__BB9_12;
	ld.global.u32 	%r874, [%rd9+2304];
	ld.global.u64 	%rd113, [%rd9+2312];
	ld.global.u32 	%r873, [%rd9+2320];
	ld.global.u32 	%r203, [%rd9+2324];
	bfe.u32 	%r204, %r203, 0, 8;
	cvt.u16.u32 	%rs99, %r204;
	bfe.u32 	%r205, %r203, 8, 8;
	cvt.u16.u32 	%rs98, %r205;
	bfe.u32 	%r206, %r203, 16, 8;
	cvt.u16.u32 	%rs100, %r206;
	bfe.u32 	%r207, %r203, 24, 8;
	cvt.u16.u32 	%rs105, %r207;
$L__BB9_12:
	add.s32 	%r210, %r18, 128;
	setp.ge.s32 	%p8, %r210, %r17;
	mov.b16 	%rs114, 0;
	mov.b32 	%r882, -1;
	mov.b64 	%rd117, 0;
	mov.b32 	%r878, 0;
	mov.u16 	%rs115, %rs114;
	mov.u16 	%rs116, %rs114;
	mov.u16 	%rs117, %rs114;
	@%p8 bra 	$L__BB9_14;
	ld.global.u32 	%r878, [%rd9+3072];
	ld.global.u64 	%rd117, [%rd9+3080];
	ld.global.u32 	%r882, [%rd9+3088];
	ld.global.u32 	%r211, [%rd9+3092];
	bfe.u32 	%r212, %r211, 0, 8;
	cvt.u16.u32 	%rs114, %r212;
	bfe.u32 	%r213, %r211, 8, 8;
	cvt.u16.u32 	%rs115, %r213;
	bfe.u32 	%r214, %r211, 16, 8;
	cvt.u16.u32 	%rs116, %r214;
	bfe.u32 	%r215, %r211, 24, 8;
	cvt.u16.u32 	%rs117, %r215;
$L__BB9_14:
	shl.b32 	%r216, %r2, 10;
	mov.u32 	%r217, _ZZN3cub18CUB_300001_SM_10006detail10radix_sort29DeviceRadixSortOnesweepKernelINS1_5radix10policy_hubI19preprocess_vertex_tNS0_8NullTypeEjE10Policy1000ELNS0_9SortOrderE0ES6_S7_jii30preprocess_vertex_decomposer_tEEvPT5_SD_PT3_PKSE_PT1_PKSI_PT2_PKSM_T4_iiT6_E1s;
	add.s32 	%r47, %r217, %r216;
	setp.gt.s32 	%p9, %r143, 255;
	@%p9 bra 	$L__BB9_27;
	max.s32 	%r218, %r143, 224;
	sub.s32 	%r219, %r218, %r143;
	add.s32 	%r220, %r219, 31;
	shr.u32 	%r221, %r220, 5;
	add.s32 	%r48, %r221, 1;
	and.b32  	%r49, %r48, 15;
	setp.lt.u32 	%p10, %r220, 480;
	mov.u32 	%r886, %r143;
	@%p10 bra 	$L__BB9_18;
	and.b32  	%r222, %r48, 268435440;
	neg.s32 	%r884, %r222;
	shl.b32 	%r224, %r143, 2;
	add.s32 	%r225, %r216, %r224;
	mov.u32 	%r226, _ZZN3cub18CUB_300001_SM_10006detail10radix_sort29DeviceRadixSortOnesweepKernelINS1_5radix10policy_hubI19preprocess_vertex_tNS0_8NullTypeEjE10Policy1000ELNS0_9SortOrderE0ES6_S7_jii30preprocess_vertex_decomposer_tEEvPT5_SD_PT3_PKSE_PT1_PKSI_PT2_PKSM_T4_iiT6_E1s;
	add.s32 	%r227, %r225, %r226;
	add.s32 	%r883, %r227, 1024;
	mov.u32 	%r886, %r143;
$L__BB9_17:
	.pragma "nounroll";
	mov.b32 	%r228, 0;
	st.shared.u32 	[%r883+-1024], %r228;
	st.shared.u32 	[%r883+-896], %r228;
	st.shared.u32 	[%r883+-768], %r228;
	st.shared.u32 	[%r883+-640], %r228;
	st.shared.u32 	[%r883+-512], %r228;
	st.shared.u32 	[%r883+-384], %r228;
	st.shared.u32 	[%r883+-256], %r228;
	st.shared.u32 	[%r883+-128], %r228;
	st.shared.u32 	[%r883], %r228;
	st.shared.u32 	[%r883+128], %r228;
	st.shared.u32 	[%r883+256], %r228;
	st.shared.u32 	[%r883+384], %r228;
	st.shared.u32 	[%r883+512], %r228;
	st.shared.u32 	[%r883+640], %r228;
	st.shared.u32 	[%r883+768], %r228;
	st.shared.u32 	[%r883+896], %r228;
	add.s32 	%r886, %r886, 512;
	add.s32 	%r884, %r884, 16;
	add.s32 	%r883, %r883, 2048;
	setp.ne.s32 	%p11, %r884, 0;
	@%p11 bra 	$L__BB9_17;
$L__BB9_18:
	setp.eq.s32 	%p12, %r49, 0;
	@%p12 bra 	$L__BB9_27;
	and.b32  	%r59, %r48, 7;
	setp.lt.u32 	%p13, %r49, 8;
	@%p13 bra 	$L__BB9_21;
	shl.b32 	%r229, %r886, 2;
	add.s32 	%r230, %r47, %r229;
	mov.b32 	%r231, 0;
	st.shared.u32 	[%r230], %r231;
	st.shared.u32 	[%r230+128], %r231;
	st.shared.u32 	[%r230+256], %r231;
	st.shared.u32 	[%r230+384], %r231;
	st.shared.u32 	[%r230+512], %r231;
	st.shared.u32 	[%r230+640], %r231;
	st.shared.u32 	[%r230+768], %r231;
	st.shared.u32 	[%r230+896], %r231;
	add.s32 	%r886, %r886, 256;
$L__BB9_21:
	setp.eq.s32 	%p14, %r59, 0;
	@%p14 bra 	$L__BB9_27;
	and.b32  	%r62, %r48, 3;
	setp.lt.u32 	%p15, %r59, 4;
	@%p15 bra 	$L__BB9_24;
	shl.b32 	%r232, %r886, 2;
	add.s32 	%r233, %r47, %r232;
	mov.b32 	%r234, 0;
	st.shared.u32 	[%r233], %r234;
	st.shared.u32 	[%r233+128], %r234;
	st.shared.u32 	[%r233+256], %r234;
	st.shared.u32 	[%r233+384], %r234;
	add.s32 	%r886, %r886, 128;
$L__BB9_24:
	setp.eq.s32 	%p16, %r62, 0;
	@%p16 bra 	$L__BB9_27;
	shl.b32 	%r236, %r886, 2;
	add.s32 	%r237, %r216, %r236;
	mov.u32 	%r238, _ZZN3cub18CUB_300001_SM_10006detail10radix_sort29DeviceRadixSortOnesweepKernelINS1_5radix10policy_hubI19preprocess_vertex_tNS0_8NullTypeEjE10Policy1000ELNS0_9SortOrderE0ES6_S7_jii30preprocess_vertex_decomposer_tEEvPT5_SD_PT3_PKSE_PT1_PKSI_PT2_PKSM_T4_iiT6_E1s;
	add.s32 	%r890, %r238, %r237;
	neg.s32 	%r889, %r62;
$L__BB9_26:
	.pragma "nounroll";
	mov.b32 	%r239, 0;
	st.shared.u32 	[%r890], %r239;
	add.s32 	%r890, %r890, 128;
	add.s32 	%r889, %r889, 1;
	setp.ne.s32 	%p17, %r889, 0;
	@%p17 bra 	$L__BB9_26;
$L__BB9_27:
	bar.warp.sync 	-1;
	setp.lt.u32 	%p18, %r141, 32;
	sub.s32 	%r240, 32, %r141;
	min.u32 	%r241, %r142, %r240;
	mov.b32 	%r242, -1;
	shl.b32 	%r243, %r242, %r241;
	not.b32 	%r71, %r243;
	@%p18 bra 	$L__BB9_29;
	atom.shared.add.u32 	%r274, [%r47], 1;
	atom.shared.add.u32 	%r275, [%r47], 1;
	atom.shared.add.u32 	%r276, [%r47], 1;
	atom.shared.add.u32 	%r277, [%r47], 1;
	atom.shared.add.u32 	%r278, [%r47], 1;
	bra.uni 	$L__BB9_32;
$L__BB9_29:
	setp.ne.s32 	%p19, %r142, 0;
	@%p19 bra 	$L__BB9_31;
	atom.shared.add.u32 	%r269, [%r47], 1;
	atom.shared.add.u32 	%r270, [%r47], 1;
	atom.shared.add.u32 	%r271, [%r47], 1;
	atom.shared.add.u32 	%r272, [%r47], 1;
	atom.shared.add.u32 	%r273, [%r47], 1;
	bra.uni 	$L__BB9_32;
$L__BB9_31:
	shr.u32 	%r244, %r880, %r141;
	and.b32  	%r245, %r244, %r71;
	shl.b32 	%r246, %r245, 2;
	add.s32 	%r247, %r47, %r246;
	atom.shared.add.u32 	%r248, [%r247], 1;
	shr.u32 	%r249, %r877, %r141;
	and.b32  	%r250, %r249, %r71;
	shl.b32 	%r251, %r250, 2;
	add.s32 	%r252, %r47, %r251;
	atom.shared.add.u32 	%r253, [%r252], 1;
	shr.u32 	%r254, %r875, %r141;
	and.b32  	%r255, %r254, %r71;
	shl.b32 	%r256, %r255, 2;
	add.s32 	%r257, %r47, %r256;
	atom.shared.add.u32 	%r258, [%r257], 1;
	shr.u32 	%r259, %r873, %r141;
	and.b32  	%r260, %r259, %r71;
	shl.b32 	%r261, %r260, 2;
	add.s32 	%r262, %r47, %r261;
	atom.shared.add.u32 	%r263, [%r262], 1;
	shr.u32 	%r264, %r882, %r141;
	and.b32  	%r265, %r264, %r71;
	shl.b32 	%r266, %r265, 2;
	add.s32 	%r267, %r47, %r266;
	atom.shared.add.u32 	%r268, [%r267], 1;
$L__BB9_32:
	bar.sync 	0;
	setp.gt.u32 	%p20, %r1, 255;
	shl.b32 	%r280, %r1, 2;
	mov.u32 	%r281, _ZZN3cub18CUB_300001_SM_10006detail10radix_sort29DeviceRadixSortOnesweepKernelINS1_5radix10policy_hubI19preprocess_vertex_tNS0_8NullTypeEjE10Policy1000ELNS0_9SortOrderE0ES6_S7_jii30preprocess_vertex_decomposer_tEEvPT5_SD_PT3_PKSE_PT1_PKSI_PT2_PKSM_T4_iiT6_E1s;
	add.s32 	%r72, %r281, %r280;
	mov.b32 	%r891, 0;
	@%p20 bra 	$L__BB9_34;
	ld.shared.u32 	%r282, [%r72];
	mov.b32 	%r283, 0;
	st.shared.u32 	[%r72], %r283;
	ld.shared.u32 	%r284, [%r72+1024];
	st.shared.u32 	[%r72+1024], %r282;
	add.s32 	%r285, %r284, %r282;
	ld.shared.u32 	%r286, [%r72+2048];
	st.shared.u32 	[%r72+2048], %r285;
	add.s32 	%r287, %r286, %r285;
	ld.shared.u32 	%r288, [%r72+3072];
	st.shared.u32 	[%r72+3072], %r287;
	add.s32 	%r289, %r288, %r287;
	ld.shared.u32 	%r290, [%r72+4096];
	st.shared.u32 	[%r72+4096], %r289;
	add.s32 	%r291, %r290, %r289;
	ld.shared.u32 	%r292, [%r72+5120];
	st.shared.u32 	[%r72+5120], %r291;
	add.s32 	%r293, %r292, %r291;
	ld.shared.u32 	%r294, [%r72+6144];
	st.shared.u32 	[%r72+6144], %r293;
	add.s32 	%r295, %r294, %r293;
	ld.shared.u32 	%r296, [%r72+7168];
	st.shared.u32 	[%r72+7168], %r295;
	add.s32 	%r297, %r296, %r295;
	ld.shared.u32 	%r298, [%r72+8192];
	st.shared.u32 	[%r72+8192], %r297;
	add.s32 	%r299, %r298, %r297;
	ld.shared.u32 	%r300, [%r72+9216];
	st.shared.u32 	[%r72+9216], %r299;
	add.s32 	%r301, %r300, %r299;
	ld.shared.u32 	%r302, [%r72+10240];
	st.shared.u32 	[%r72+10240], %r301;
	add.s32 	%r303, %r302, %r301;
	ld.shared.u32 	%r304, [%r72+11264];
	st.shared.u32 	[%r72+11264], %r303;
	add.s32 	%r891, %r304, %r303;
$L__BB9_34:
	shl.b32 	%r305, %r4, 8;
	add.s32 	%r306, %r305, %r1;
	mul.wide.s32 	%rd50, %r306, 4;
	add.s64 	%rd24, %rd2, %rd50;
	@%p20 bra 	$L__BB9_36;
	or.b32  	%r307, %r891, 1073741824;
	st.volatile.global.u32 	[%rd24], %r307;
$L__BB9_36:
	ld.param.u64 	%rd107, [_ZN3cub18CUB_300001_SM_10006detail10radix_sort29DeviceRadixSortOnesweepKernelINS1_5radix10policy_hubI19preprocess_vertex_tNS0_8NullTypeEjE10Policy1000ELNS0_9SortOrderE0ES6_S7_jii30preprocess_vertex_decomposer_tEEvPT5_SD_PT3_PKSE_PT1_PKSI_PT2_PKSM_T4_iiT6__param_3];
	ld.param.u64 	%rd103, [_ZN3cub18CUB_300001_SM_10006detail10radix_sort29DeviceRadixSortOnesweepKernelINS1_5radix10policy_hubI19preprocess_vertex_tNS0_8NullTypeEjE10Policy1000ELNS0_9SortOrderE0ES6_S7_jii30preprocess_vertex_decomposer_tEEvPT5_SD_PT3_PKSE_PT1_PKSI_PT2_PKSM_T4_iiT6__param_2];
	setp.lt.u32 	%p22, %r1, 256;
	setp.eq.s32 	%p23, %r891, 1920;
	and.pred  	%p24, %p22, %p23;
	selp.u32 	%r308, 1, 0, %p24;
	{ 
	.reg .pred 	%p1; 
	.reg .pred 	%p2; 
	setp.ne.u32 	%p1, %r308, 0; 
	bar.red.or.pred 	%p2, 0, %p1; 
	selp.u32 	%r309, 1, 0, %p2; 
	}
	setp.eq.s32 	%p25, %r309, 0;
	cvta.to.global.u64 	%rd51, %rd103;
	mul.wide.u32 	%rd52, %r1, 4;
	add.s64 	%rd25, %rd51, %rd52;
	cvta.to.global.u64 	%rd53, %rd107;
	add.s64 	%rd26, %rd53, %rd52;
	@%p25 bra 	$L__BB9_60;
	setp.gt.u32 	%p27, %r141, 31;
	setp.eq.s32 	%p28, %r142, 0;
	shr.u32 	%r310, %r880, %r141;
	and.b32  	%r311, %r310, %r71;
	selp.b32 	%r312, 0, %r311, %p28;
	selp.b32 	%r75, 0, %r312, %p27;
	setp.gt.u32 	%p29, %r1, %r75;
	selp.b32 	%r76, 1920, 0, %p29;
	@%p20 bra 	$L__BB9_45;
	ld.global.u32 	%r313, [%rd26];
	sub.s32 	%r895, %r313, %r76;
	st.shared.u32 	[%r72+46080], %r895;
	setp.lt.s32 	%p30, %r4, 1;
	mov.u32 	%r896, %r891;
	@%p30 bra 	$L__BB9_44;
	mov.b32 	%r893, -1;
	mov.u32 	%r892, %r4;
	mov.u32 	%r896, %r891;
$L__BB9_40:
	add.s32 	%r81, %r892, -1;
	shl.b32 	%r315, %r81, 8;
	add.s32 	%r316, %r315, %r1;
	mul.wide.s32 	%rd54, %r316, 4;
	add.s64 	%rd27, %rd2, %rd54;
$L__BB9_41:
	membar.cta;
	ld.volatile.global.u32 	%r82, [%rd27];
	setp.eq.s32 	%p31, %r82, 0;
	@%p31 bra 	$L__BB9_41;
	and.b32  	%r317, %r82, 1073741823;
	add.s32 	%r896, %r317, %r896;
	setp.gt.s32 	%p32, %r82, -1;
	vote.sync.ballot.b32 	%r893, %p32, %r893;
	setp.gt.u32 	%p34, %r892, 1;
	and.pred  	%p35, %p32, %p34;
	mov.u32 	%r892, %r81;
	@%p35 bra 	$L__BB9_40;
	ld.shared.u32 	%r895, [%r72+46080];
$L__BB9_44:
	or.b32  	%r318, %r896, -2147483648;
	st.volatile.global.u32 	[%rd24], %r318;
	sub.s32 	%r319, %r896, %r891;
	add.s32 	%r320, %r319, %r895;
	st.shared.u32 	[%r72+46080], %r320;
$L__BB9_45:
	ld.param.u64 	%rd104, [_ZN3cub18CUB_300001_SM_10006detail10radix_sort29DeviceRadixSortOnesweepKernelINS1_5radix10policy_hubI19preprocess_vertex_tNS0_8NullTypeEjE10Policy1000ELNS0_9SortOrderE0ES6_S7_jii30preprocess_vertex_decomposer_tEEvPT5_SD_PT3_PKSE_PT1_PKSI_PT2_PKSM_T4_iiT6__param_2];
	setp.lt.s32 	%p37, %r6, %r140;
	setp.eq.s64 	%p38, %rd104, 0;
	or.pred  	%p39, %p38, %p37;
	or.pred  	%p40, %p20, %p39;
	@%p40 bra 	$L__BB9_47;
	ld.shared.u32 	%r321, [%r72+46080];
	add.s32 	%r322, %r76, %r891;
	add.s32 	%r323, %r322, %r321;
	st.global.u32 	[%rd25], %r323;
$L__BB9_47:
	setp.gt.s32 	%p41, %r6, %r140;
	bar.sync 	0;
	shl.b32 	%r324, %r75, 2;
	mov.u32 	%r325, _ZZN3cub18CUB_300001_SM_10006detail10radix_sort29DeviceRadixSortOnesweepKernelINS1_5radix10policy_hubI19preprocess_vertex_tNS0_8NullTypeEjE10Policy1000ELNS0_9SortOrderE0ES6_S7_jii30preprocess_vertex_decomposer_tEEvPT5_SD_PT3_PKSE_PT1_PKSI_PT2_PKSM_T4_iiT6_E1s;
	add.s32 	%r326, %r325, %r324;
	ld.shared.u32 	%rd28, [%r326+46080];
	@%p41 bra 	$L__BB9_49;
	and.b32  	%r327, %r1, 31;
	and.b32  	%r328, %r1, 992;
	mul.lo.s32 	%r329, %r328, 5;
	or.b32  	%r330, %r329, %r327;
	cvt.u64.u32 	%rd55, %r330;
	add.s64 	%rd56, %rd55, %rd28;
	mad.lo.s64 	%rd57, %rd56, 24, %rd1;
	st.global.u32 	[%rd57], %r881;
	st.global.u64 	[%rd57+8], %rd116;
	st.global.u32 	[%rd57+16], %r880;
	cvt.u32.u16 	%r331, %rs110;
	cvt.u32.u16 	%r332, %rs111;
	prmt.b32 	%r333, %r332, %r331, 0x3340U;
	cvt.u32.u16 	%r334, %rs112;
	cvt.u32.u16 	%r335, %rs113;
	prmt.b32 	%r336, %r335, %r334, 0x3340U;
	prmt.b32 	%r337, %r336, %r333, 0x5410U;
	st.global.u32 	[%rd57+20], %r337;
	st.global.u32 	[%rd57+768], %r879;
	st.global.u64 	[%rd57+776], %rd115;
	st.global.u32 	[%rd57+784], %r877;
	cvt.u32.u16 	%r338, %rs106;
	cvt.u32.u16 	%r339, %rs107;
	prmt.b32 	%r340, %r339, %r338, 0x3340U;
	cvt.u32.u16 	%r341, %rs108;
	cvt.u32.u16 	%r342, %rs109;
	prmt.b32 	%r343, %r342, %r341, 0x3340U;
	prmt.b32 	%r344, %r343, %r340, 0x5410U;
	st.global.u32 	[%rd57+788], %r344;
	st.global.u32 	[%rd57+1536], %r876;
	st.global.u64 	[%rd57+1544], %rd114;
	st.global.u32 	[%rd57+1552], %r875;
	cvt.u32.u16 	%r345, %rs101;
	cvt.u32.u16 	%r346, %rs102;
	prmt.b32 	%r347, %r346, %r345, 0x3340U;
	cvt.u32.u16 	%r348, %rs103;
	cvt.u32.u16 	%r349, %rs104;
	prmt.b32 	%r350, %r349, %r348, 0x3340U;
	prmt.b32 	%r351, %r350, %r347, 0x5410U;
	st.global.u32 	[%rd57+1556], %r351;
	st.global.u32 	[%rd57+2304], %r874;
	st.global.u64 	[%rd57+2312], %rd113;
	st.global.u32 	[%rd57+2320], %r873;
	cvt.u32.u16 	%r352, %rs105;
	cvt.u32.u16 	%r353, %rs100;
	prmt.b32 	%r354, %r353, %r352, 0x3340U;
	cvt.u32.u16 	%r355, %rs98;
	cvt.u32.u16 	%r356, %rs99;
	prmt.b32 	%r357, %r356, %r355, 0x3340U;
	prmt.b32 	%r358, %r357, %r354, 0x5410U;
	st.global.u32 	[%rd57+2324], %r358;
	st.global.u32 	[%rd57+3072], %r878;
	st.global.u64 	[%rd57+3080], %rd117;
	st.global.u32 	[%rd57+3088], %r882;
	cvt.u32.u16 	%r359, %rs117;
	cvt.u32.u16 	%r360, %rs116;
	prmt.b32 	%r361, %r360, %r359, 0x3340U;
	cvt.u32.u16 	%r362, %rs115;
	cvt.u32.u16 	%r363, %rs114;
	prmt.b32 	%r364, %r363, %r362, 0x3340U;
	prmt.b32 	%r365, %r364, %r361, 0x5410U;
	st.global.u32 	[%rd57+3092], %r365;
	bra.uni 	$L__BB9_59;
$L__BB9_49:
	mad.lo.s32 	%r88, %r4, -1920, %r140;
	and.b32  	%r366, %r1, 31;
	and.b32  	%r367, %r1, 992;
	mul.lo.s32 	%r368, %r367, 5;
	or.b32  	%r89, %r368, %r366;
	setp.ge.s32 	%p42, %r89, %r88;
	cvt.u64.u32 	%rd58, %r89;
	add.s64 	%rd59, %rd58, %rd28;
	mad.lo.s64 	%rd29, %rd59, 24, %rd1;
	@%p42 bra 	$L__BB9_51;
	st.global.u32 	[%rd29], %r881;
	st.global.u64 	[%rd29+8], %rd116;
	st.global.u32 	[%rd29+16], %r880;
	cvt.u32.u16 	%r369, %rs110;
	cvt.u32.u16 	%r370, %rs111;
	prmt.b32 	%r371, %r370, %r369, 0x3340U;
	cvt.u32.u16 	%r372, %rs112;
	cvt.u32.u16 	%r373, %rs113;
	prmt.b32 	%r374, %r373, %r372, 0x3340U;
	prmt.b32 	%r375, %r374, %r371, 0x5410U;
	st.global.u32 	[%rd29+20], %r375;
$L__BB9_51:
	add.s32 	%r376, %r89, 32;
	setp.ge.s32 	%p43, %r376, %r88;
	@%p43 bra 	$L__BB9_53;
	st.global.u32 	[%rd29+768], %r879;
	st.global.u64 	[%rd29+776], %rd115;
	st.global.u32 	[%rd29+784], %r877;
	cvt.u32.u16 	%r377, %rs106;
	cvt.u32.u16 	%r378, %rs107;
	prmt.b32 	%r379, %r378, %r377, 0x3340U;
	cvt.u32.u16 	%r380, %rs108;
	cvt.u32.u16 	%r381, %rs109;
	prmt.b32 	%r382, %r381, %r380, 0x3340U;
	prmt.b32 	%r383, %r382, %r379, 0x5410U;
	st.global.u32 	[%rd29+788], %r383;
$L__BB9_53:
	add.s32 	%r384, %r89, 64;
	setp.ge.s32 	%p44, %r384, %r88;
	@%p44 bra 	$L__BB9_55;
	st.global.u32 	[%rd29+1536], %r876;
	st.global.u64 	[%rd29+1544], %rd114;
	st.global.u32 	[%rd29+1552], %r875;
	cvt.u32.u16 	%r385, %rs101;
	cvt.u32.u16 	%r386, %rs102;
	prmt.b32 	%r387, %r386, %r385, 0x3340U;
	cvt.u32.u16 	%r388, %rs103;
	cvt.u32.u16 	%r389, %rs104;
	prmt.b32 	%r390, %r389, %r388, 0x3340U;
	prmt.b32 	%r391, %r390, %r387, 0x5410U;
	st.global.u32 	[%rd29+1556], %r391;
$L__BB9_55:
	add.s32 	%r392, %r89, 96;
	setp.ge.s32 	%p45, %r392, %r88;
	@%p45 bra 	$L__BB9_57;
	st.global.u32 	[%rd29+2304], %r874;
	st.global.u64 	[%rd29+2312], %rd113;
	st.global.u32 	[%rd29+2320], %r873;
	cvt.u32.u16 	%r393, %rs105;
	cvt.u32.u16 	%r394, %rs100;
	prmt.b32 	%r395, %r394, %r393, 0x3340U;
	cvt.u32.u16 	%r396, %rs98;
	cvt.u32.u16 	%r397, %rs99;
	prmt.b32 	%r398, %r397, %r396, 0x3340U;
	prmt.b32 	%r399, %r398, %r395, 0x5410U;
	st.global.u32 	[%rd29+2324], %r399;
$L__BB9_57:
	add.s32 	%r400, %r89, 128;
	setp.ge.s32 	%p46, %r400, %r88;
	@%p46 bra 	$L__BB9_59;
	st.global.u32 	[%rd29+3072], %r878;
	st.global.u64 	[%rd29+3080], %rd117;
	st.global.u32 	[%rd29+3088], %r882;
	cvt.u32.u16 	%r401, %rs117;
	cvt.u32.u16 	%r402, %rs116;
	prmt.b32 	%r403, %r402, %r401, 0x3340U;
	cvt.u32.u16 	%r404, %rs115;
	cvt.u32.u16 	%r405, %rs114;
	prmt.b32 	%r406, %r405, %r404, 0x3340U;
	prmt.b32 	%r407, %r406, %r403, 0x5410U;
	st.global.u32 	[%rd29+3092], %r407;
$L__BB9_59:
	// begin inline asm
	exit;
	// end inline asm
$L__BB9_60:
	mul.hi.u32 	%r408, %r1, 357913942;
	add.s32 	%r409, %r408, %r1;
	shl.b32 	%r410, %r409, 2;
	mov.u32 	%r411, _ZZN3cub18CUB_300001_SM_10006detail10radix_sort29DeviceRadixSortOnesweepKernelINS1_5radix10policy_hubI19preprocess_vertex_tNS0_8NullTypeEjE10Policy1000ELNS0_9SortOrderE0ES6_S7_jii30preprocess_vertex_decomposer_tEEvPT5_SD_PT3_PKSE_PT1_PKSI_PT2_PKSM_T4_iiT6_E1s;
	add.s32 	%r412, %r411, %r410;
	add.s32 	%r90, %r412, 13328;
	st.shared.u32 	[%r412+13328], %r891;
	bar.sync 	0;
	setp.gt.u32 	%p47, %r1, 31;
	@%p47 bra 	$L__BB9_62;
	mov.u32 	%r443, _ZZN3cub18CUB_300001_SM_10006detail10radix_sort29DeviceRadixSortOnesweepKernelINS1_5radix10policy_hubI19preprocess_vertex_tNS0_8NullTypeEjE10Policy1000ELNS0_9SortOrderE0ES6_S7_jii30preprocess_vertex_decomposer_tEEvPT5_SD_PT3_PKSE_PT1_PKSI_PT2_PKSM_T4_iiT6_E1s;
	mad.lo.s32 	%r444, %r1, 52, %r443;
	ld.shared.u32 	%r445, [%r444+13328];
	ld.shared.u32 	%r446, [%r444+13332];
	ld.shared.u32 	%r447, [%r444+13336];
	ld.shared.u32 	%r448, [%r444+13340];
	ld.shared.u32 	%r449, [%r444+13344];
	ld.shared.u32 	%r450, [%r444+13348];
	ld.shared.u32 	%r451, [%r444+13352];
	ld.shared.u32 	%r452, [%r444+13356];
	ld.shared.u32 	%r453, [%r444+13360];
	ld.shared.u32 	%r454, [%r444+13364];
	ld.shared.u32 	%r455, [%r444+13368];
	ld.shared.u32 	%r456, [%r444+13372];
	add.s32 	%r457, %r446, %r445;
	add.s32 	%r458, %r457, %r447;
	add.s32 	%r459, %r458, %r448;
	add.s32 	%r460, %r459, %r449;
	add.s32 	%r461, %r460, %r450;
	add.s32 	%r462, %r461, %r451;
	add.s32 	%r463, %r462, %r452;
	add.s32 	%r464, %r463, %r453;
	add.s32 	%r465, %r464, %r454;
	add.s32 	%r466, %r465, %r455;
	add.s32 	%r417, %r466, %r456;
	mov.b32 	%r415, 1;
	mov.b32 	%r440, 0;
	mov.b32 	%r442, -1;
	// begin inline asm
	{  .reg .s32 r0;  .reg .pred p;  shfl.sync.up.b32 r0|p, %r417, %r415, %r440, %r442;  @p add.s32 r0, r0, %r417;  mov.s32 %r413, r0;}
	// end inline asm
	mov.b32 	%r421, 2;
	// begin inline asm
	{  .reg .s32 r0;  .reg .pred p;  shfl.sync.up.b32 r0|p, %r413, %r421, %r440, %r442;  @p add.s32 r0, r0, %r413;  mov.s32 %r419, r0;}
	// end inline asm
	mov.b32 	%r427, 4;
	// begin inline asm
	{  .reg .s32 r0;  .reg .pred p;  shfl.sync.up.b32 r0|p, %r419, %r427, %r440, %r442;  @p add.s32 r0, r0, %r419;  mov.s32 %r425, r0;}
	// end inline asm
	mov.b32 	%r433, 8;
	// begin inline asm
	{  .reg .s32 r0;  .reg .pred p;  shfl.sync.up.b32 r0|p, %r425, %r433, %r440, %r442;  @p add.s32 r0, r0, %r425;  mov.s32 %r431, r0;}
	// end inline asm
	mov.b32 	%r439, 16;
	// begin inline asm
	{  .reg .s32 r0;  .reg .pred p;  shfl.sync.up.b32 r0|p, %r431, %r439, %r440, %r442;  @p add.s32 r0, r0, %r431;  mov.s32 %r437, r0;}
	// end inline asm
	sub.s32 	%r467, %r437, %r417;
	add.s32 	%r468, %r445, %r467;
	add.s32 	%r469, %r446, %r468;
	add.s32 	%r470, %r447, %r469;
	add.s32 	%r471, %r448, %r470;
	add.s32 	%r472, %r449, %r471;
	add.s32 	%r473, %r450, %r472;
	add.s32 	%r474, %r451, %r473;
	add.s32 	%r475, %r452, %r474;
	add.s32 	%r476, %r453, %r475;
	add.s32 	%r477, %r454, %r476;
	add.s32 	%r478, %r455, %r477;
	st.shared.u32 	[%r444+13328], %r467;
	st.shared.u32 	[%r444+13332], %r468;
	st.shared.u32 	[%r444+13336], %r469;
	st.shared.u32 	[%r444+13340], %r470;
	st.shared.u32 	[%r444+13344], %r471;
	st.shared.u32 	[%r444+13348], %r472;
	st.shared.u32 	[%r444+13352], %r473;
	st.shared.u32 	[%r444+13356], %r474;
	st.shared.u32 	[%r444+13360], %r475;
	st.shared.u32 	[%r444+13364], %r476;
	st.shared.u32 	[%r444+13368], %r477;
	st.shared.u32 	[%r444+13372], %r478;
$L__BB9_62:
	bar.sync 	0;
	ld.shared.u32 	%r91, [%r90];
	@%p20 bra 	$L__BB9_64;
	ld.shared.u32 	%r479, [%r72];
	add.s32 	%r480, %r479, %r91;
	st.shared.u32 	[%r72], %r480;
	ld.shared.u32 	%r481, [%r72+1024];
	add.s32 	%r482, %r481, %r91;
	st.shared.u32 	[%r72+1024], %r482;
	ld.shared.u32 	%r483, [%r72+2048];
	add.s32 	%r484, %r483, %r91;
	st.shared.u32 	[%r72+2048], %r484;
	ld.shared.u32 	%r485, [%r72+3072];
	add.s32 	%r486, %r485, %r91;
	st.shared.u32 	[%r72+3072], %r486;
	ld.shared.u32 	%r487, [%r72+4096];
	add.s32 	%r488, %r487, %r91;
	st.shared.u32 	[%r72+4096], %r488;
	ld.shared.u32 	%r489, [%r72+5120];
	add.s32 	%r490, %r489, %r91;
	st.shared.u32 	[%r72+5120], %r490;
	ld.shared.u32 	%r491, [%r72+6144];
	add.s32 	%r492, %r491, %r91;
	st.shared.u32 	[%r72+6144], %r492;
	ld.shared.u32 	%r493, [%r72+7168];
	add.s32 	%r494, %r493, %r91;
	st.shared.u32 	[%r72+7168], %r494;
	ld.shared.u32 	%r495, [%r72+8192];
	add.s32 	%r496, %r495, %r91;
	st.shared.u32 	[%r72+8192], %r496;
	ld.shared.u32 	%r497, [%r72+9216];
	add.s32 	%r498, %r497, %r91;
	st.shared.u32 	[%r72+9216], %r498;
	ld.shared.u32 	%r499, [%r72+10240];
	add.s32 	%r500, %r499, %r91;
	st.shared.u32 	[%r72+10240], %r500;
	ld.shared.u32 	%r501, [%r72+11264];
	add.s32 	%r502, %r501, %r91;
	st.shared.u32 	[%r72+11264], %r502;
$L__BB9_64:
	setp.gt.u32 	%p49, %r141, 31;
	bar.sync 	0;
	setp.eq.s32 	%p50, %r142, 0;
	// begin inline asm
	mov.u32 %r503, %lanemask_le;
	// end inline asm
	or.pred  	%p1, %p49, %p50;
	shr.u32 	%r529, %r880, %r141;
	and.b32  	%r530, %r529, %r71;
	selp.b32 	%r526, 0, %r530, %p1;
	mov.b32 	%r506, 1;
	// begin inline asm
	{
    .reg .pred p;
    and.b32 %r504, %r526, %r506;    setp.ne.u32 p, %r504, 0;
    vote.ballot.sync.b32 %r504, p, 0xffffffff;
    @!p not.b32 %r504, %r504;
}

	// end inline asm
	mov.b32 	%r509, 2;
	// begin inline asm
	{
    .reg .pred p;
    and.b32 %r507, %r526, %r509;    setp.ne.u32 p, %r507, 0;
    vote.ballot.sync.b32 %r507, p, 0xffffffff;
    @!p not.b32 %r507, %r507;
}

	// end inline asm
	and.b32  	%r531, %r507, %r504;
	mov.b32 	%r512, 4;
	// begin inline asm
	{
    .reg .pred p;
    and.b32 %r510, %r526, %r512;    setp.ne.u32 p, %r510, 0;
    vote.ballot.sync.b32 %r510, p, 0xffffffff;
    @!p not.b32 %r510, %r510;
}

	// end inline asm
	and.b32  	%r532, %r510, %r531;
	mov.b32 	%r515, 8;
	// begin inline asm
	{
    .reg .pred p;
    and.b32 %r513, %r526, %r515;    setp.ne.u32 p, %r513, 0;
    vote.ballot.sync.b32 %r513, p, 0xffffffff;
    @!p not.b32 %r513, %r513;
}

	// end inline asm
	and.b32  	%r533, %r513, %r532;
	mov.b32 	%r518, 16;
	// begin inline asm
	{
    .reg .pred p;
    and.b32 %r516, %r526, %r518;    setp.ne.u32 p, %r516, 0;
    vote.ballot.sync.b32 %r516, p, 0xffffffff;
    @!p not.b32 %r516, %r516;
}

	// end inline asm
	and.b32  	%r534, %r516, %r533;
	mov.b32 	%r521, 32;
	// begin inline asm
	{
    .reg .pred p;
    and.b32 %r519, %r526, %r521;    setp.ne.u32 p, %r519, 0;
    vote.ballot.sync.b32 %r519, p, 0xffffffff;
    @!p not.b32 %r519, %r519;
}

	// end inline asm
	and.b32  	%r535, %r519, %r534;
	mov.b32 	%r524, 64;
	// begin inline asm
	{
    .reg .pred p;
    and.b32 %r522, %r526, %r524;    setp.ne.u32 p, %r522, 0;
    vote.ballot.sync.b32 %r522, p, 0xffffffff;
    @!p not.b32 %r522, %r522;
}

	// end inline asm
	and.b32  	%r536, %r522, %r535;
	mov.b32 	%r527, 128;
	// begin inline asm
	{
    .reg .pred p;
    and.b32 %r525, %r526, %r527;    setp.ne.u32 p, %r525, 0;
    vote.ballot.sync.b32 %r525, p, 0xffffffff;
    @!p not.b32 %r525, %r525;
}

	// end inline asm
	and.b32  	%r537, %r525, %r536;
	clz.b32 	%r538, %r537;
	sub.s32 	%r94, 31, %r538;
	and.b32  	%r539, %r503, %r537;
	popc.b32 	%r95, %r539;
	setp.ne.s32 	%p51, %r143, %r94;
	mov.b32 	%r897, 0;
	@%p51 bra 	$L__BB9_66;
	shl.b32 	%r540, %r526, 2;
	add.s32 	%r541, %r47, %r540;
	atom.shared.add.u32 	%r897, [%r541], %r95;
$L__BB9_66:
	shfl.sync.idx.b32	%r567|%p52, %r897, %r94, 31, -1;
	add.s32 	%r98, %r95, %r567;
	shr.u32 	%r568, %r877, %r141;
	and.b32  	%r569, %r568, %r71;
	selp.b32 	%r564, 0, %r569, %p1;
	mov.b32 	%r544, 1;
	// begin inline asm
	{
    .reg .pred p;
    and.b32 %r542, %r564, %r544;    setp.ne.u32 p, %r542, 0;
    vote.ballot.sync.b32 %r542, p, 0xffffffff;
    @!p not.b32 %r542, %r542;
}

	// end inline asm
	mov.b32 	%r547, 2;
	// begin inline asm
	{
    .reg .pred p;
    and.b32 %r545, %r564, %r547;    setp.ne.u32 p, %r545, 0;
    vote.ballot.sync.b32 %r545, p, 0xffffffff;
    @!p not.b32 %r545, %r545;
}

	// end inline asm
	and.b32  	%r570, %r545, %r542;
	mov.b32 	%r550, 4;
	// begin inline asm
	{
    .reg .pred p;
    and.b32 %r548, %r564, %r550;    setp.ne.u32 p, %r548, 0;
    vote.ballot.sync.b32 %r548, p, 0xffffffff;
    @!p not.b32 %r548, %r548;
}

	// end inline asm
	and.b32  	%r571, %r548, %r570;
	mov.b32 	%r553, 8;
	// begin inline asm
	{
    .reg .pred p;
    and.b32 %r551, %r564, %r553;    setp.ne.u32 p, %r551, 0;
    vote.ballot.sync.b32 %r551, p, 0xffffffff;
    @!p not.b32 %r551, %r551;
}

	// end inline asm
	and.b32  	%r572, %r551, %r571;
	mov.b32 	%r556, 16;
	// begin inline asm
	{
    .reg .pred p;
    and.b32 %r554, %r564, %r556;    setp.ne.u32 p, %r554, 0;
    vote.ballot.sync.b32 %r554, p, 0xffffffff;
    @!p not.b32 %r554, %r554;
}

	// end inline asm
	and.b32  	%r573, %r554, %r572;
	mov.b32 	%r559, 32;
	// begin inline asm
	{
    .reg .pred p;
    and.b32 %r557, %r564, %r559;    setp.ne.u32 p, %r557, 0;
    vote.ballot.sync.b32 %r557, p, 0xffffffff;
    @!p not.b32 %r557, %r557;
}

	// end inline asm
	and.b32  	%r574, %r557, %r573;
	mov.b32 	%r562, 64;
	// begin inline asm
	{
    .reg .pred p;
    and.b32 %r560, %r564, %r562;    setp.ne.u32 p, %r560, 0;
    vote.ballot.sync.b32 %r560, p, 0xffffffff;
    @!p not.b32 %r560, %r560;
}

	// end inline asm
	and.b32  	%r575, %r560, %r574;
	mov.b32 	%r565, 128;
	// begin inline asm
	{
    .reg .pred p;
    and.b32 %r563, %r564, %r565;    setp.ne.u32 p, %r563, 0;
    vote.ballot.sync.b32 %r563, p, 0xffffffff;
    @!p not.b32 %r563, %r563;
}

	// end inline asm
	and.b32  	%r576, %r563, %r575;
	clz.b32 	%r577, %r576;
	sub.s32 	%r100, 31, %r577;
	and.b32  	%r578, %r503, %r576;
	popc.b32 	%r101, %r578;
	setp.ne.s32 	%p53, %r143, %r100;
	mov.b32 	%r898, 0;
	@%p53 bra 	$L__BB9_68;
	shl.b32 	%r579, %r564, 2;
	add.s32 	%r580, %r47, %r579;
	atom.shared.add.u32 	%r898, [%r580], %r101;
$L__BB9_68:
	shfl.sync.idx.b32	%r606|%p54, %r898, %r100, 31, -1;
	add.s32 	%r104, %r101, %r606;
	shr.u32 	%r607, %r875, %r141;
	and.b32  	%r608, %r607, %r71;
	selp.b32 	%r603, 0, %r608, %p1;
	mov.b32 	%r583, 1;
	// begin inline asm
	{
    .reg .pred p;
    and.b32 %r581, %r603, %r583;    setp.ne.u32 p, %r581, 0;
    vote.ballot.sync.b32 %r581, p, 0xffffffff;
    @!p not.b32 %r581, %r581;
}

	// end inline asm
	mov.b32 	%r586, 2;
	// begin inline asm
	{
    .reg .pred p;
    and.b32 %r584, %r603, %r586;    setp.ne.u32 p, %r584, 0;
    vote.ballot.sync.b32 %r584, p, 0xffffffff;
    @!p not.b32 %r584, %r584;
}

	// end inline asm
	and.b32  	%r609, %r584, %r581;
	mov.b32 	%r589, 4;
	// begin inline asm
	{
    .reg .pred p;
    and.b32 %r587, %r603, %r589;    setp.ne.u32 p, %r587, 0;
    vote.ballot.sync.b32 %r587, p, 0xffffffff;
    @!p not.b32 %r587, %r587;
}

	// end inline asm
	and.b32  	%r610, %r587, %r609;
	mov.b32 	%r592, 8;
	// begin inline asm
	{
    .reg .pred p;
    and.b32 %r590, %r603, %r592;    setp.ne.u32 p, %r590, 0;
    vote.ballot.sync.b32 %r590, p, 0xffffffff;
    @!p not.b32 %r590, %r590;
}

	// end inline asm
	and.b32  	%r611, %r590, %r610;
	mov.b32 	%r595, 16;
	// begin inline asm
	{
    .reg .pred p;
    and.b32 %r593, %r603, %r595;    setp.ne.u32 p, %r593, 0;
    vote.ballot.sync.b32 %r593, p, 0xffffffff;
    @!p not.b32 %r593, %r593;
}

	// end inline asm
	and.b32  	%r612, %r593, %r611;
	mov.b32 	%r598, 32;
	// begin inline asm
	{
    .reg .pred p;
    and.b32 %r596, %r603, %r598;    setp.ne.u32 p, %r596, 0;
    vote.ballot.sync.b32 %r596, p, 0xffffffff;
    @!p not.b32 %r596, %r596;
}

	// end inline asm
	and.b32  	%r613, %r596, %r612;
	mov.b32 	%r601, 64;
	// begin inline asm
	{
    .reg .pred p;
    and.b32 %r599, %r603, %r601;    setp.ne.u32 p, %r599, 0;
    vote.ballot.sync.b32 %r599, p, 0xffffffff;
    @!p not.b32 %r599, %r599;
}

	// end inline asm
	and.b32  	%r614, %r599, %r613;
	mov.b32 	%r604, 128;
	// begin inline asm
	{
    .reg .pred p;
    and.b32 %r602, %r603, %r604;    setp.ne.u32 p, %r602, 0;
    vote.ballot.sync.b32 %r602, p, 0xffffffff;
    @!p not.b32 %r602, %r602;
}

	// end inline asm
	and.b32  	%r615, %r602, %r614;
	clz.b32 	%r616, %r615;
	sub.s32 	%r106, 31, %r616;
	and.b32  	%r617, %r503, %r615;
	popc.b32 	%r107, %r617;
	setp.ne.s32 	%p55, %r143, %r106;
	mov.b32 	%r899, 0;
	@%p55 bra 	$L__BB9_70;
	shl.b32 	%r618, %r603, 2;
	add.s32 	%r619, %r47, %r618;
	atom.shared.add.u32 	%r899, [%r619], %r107;
$L__BB9_70:
	shfl.sync.idx.b32	%r645|%p56, %r899, %r106, 31, -1;
	add.s32 	%r110, %r107, %r645;
	shr.u32 	%r646, %r873, %r141;
	and.b32  	%r647, %r646, %r71;
	selp.b32 	%r642, 0, %r647, %p1;
	mov.b32 	%r622, 1;
	// begin inline asm
	{
    .reg .pred p;
    and.b32 %r620, %r642, %r622;    setp.ne.u32 p, %r620, 0;
    vote.ballot.sync.b32 %r620, p, 0xffffffff;
    @!p not.b32 %r620, %r620;
}

	// end inline asm
	mov.b32 	%r625, 2;
	// begin inline asm
	{
    .reg .pred p;
    and.b32 %r623, %r642, %r625;    setp.ne.u32 p, %r623, 0;
    vote.ballot.sync.b32 %r623, p, 0xffffffff;
    @!p not.b32 %r623, %r623;
}

	// end inline asm
	and.b32  	%r648, %r623, %r620;
	mov.b32 	%r628, 4;
	// begin inline asm
	{
    .reg .pred p;
    and.b32 %r626, %r642, %r628;    setp.ne.u32 p, %r626, 0;
    vote.ballot.sync.b32 %r626, p, 0xffffffff;
    @!p not.b32 %r626, %r626;
}

	// end inline asm
	and.b32  	%r649, %r626, %r648;
	mov.b32 	%r631, 8;
	// begin inline asm
	{
    .reg .pred p;
    and.b32 %r629, %r642, %r631;    setp.ne.u32 p, %r629, 0;
    vote.ballot.sync.b32 %r629, p, 0xffffffff;
    @!p not.b32 %r629, %r629;
}

	// end inline asm
	and.b32  	%r650, %r629, %r649;
	mov.b32 	%r634, 16;
	// begin inline asm
	{
    .reg .pred p;
    and.b32 %r632, %r642, %r634;    setp.ne.u32 p, %r632, 0;
    vote.ballot.sync.b32 %r632, p, 0xffffffff;
    @!p not.b32 %r632, %r632;
}

	// end inline asm
	and.b32  	%r651, %r632, %r650;
	mov.b32 	%r637, 32;
	// begin inline asm
	{
    .reg .pred p;
    and.b32 %r635, %r642, %r637;    setp.ne.u32 p, %r635, 0;
    vote.ballot.sync.b32 %r635, p, 0xffffffff;
    @!p not.b32 %r635, %r635;
}

	// end inline asm
	and.b32  	%r652, %r635, %r651;
	mov.b32 	%r640, 64;
	// begin inline asm
	{
    .reg .pred p;
    and.b32 %r638, %r642, %r640;    setp.ne.u32 p, %r638, 0;
    vote.ballot.sync.b32 %r638, p, 0xffffffff;
    @!p not.b32 %r638, %r638;
}

	// end inline asm
	and.b32  	%r653, %r638, %r652;
	mov.b32 	%r643, 128;
	// begin inline asm
	{
    .reg .pred p;
    and.b32 %r641, %r642, %r643;    setp.ne.u32 p, %r641, 0;
    vote.ballot.sync.b32 %r641, p, 0xffffffff;
    @!p not.b32 %r641, %r641;
}

	// end inline asm
	and.b32  	%r654, %r641, %r653;
	clz.b32 	%r655, %r654;
	sub.s32 	%r112, 31, %r655;
	and.b32  	%r656, %r503, %r654;
	popc.b32 	%r113, %r656;
	setp.ne.s32 	%p57, %r143, %r112;
	mov.b32 	%r900, 0;
	@%p57 bra 	$L__BB9_72;
	shl.b32 	%r657, %r642, 2;
	add.s32 	%r658, %r47, %r657;
	atom.shared.add.u32 	%r900, [%r658], %r113;
$L__BB9_72:
	shfl.sync.idx.b32	%r684|%p58, %r900, %r112, 31, -1;
	add.s32 	%r116, %r113, %r684;
	shr.u32 	%r685, %r882, %r141;
	and.b32  	%r686, %r685, %r71;
	selp.b32 	%r681, 0, %r686, %p1;
	mov.b32 	%r661, 1;
	// begin inline asm
	{
    .reg .pred p;
    and.b32 %r659, %r681, %r661;    setp.ne.u32 p, %r659, 0;
    vote.ballot.sync.b32 %r659, p, 0xffffffff;
    @!p not.b32 %r659, %r659;
}

	// end inline asm
	mov.b32 	%r664, 2;
	// begin inline asm
	{
    .reg .pred p;
    and.b32 %r662, %r681, %r664;    setp.ne.u32 p, %r662, 0;
    vote.ballot.sync.b32 %r662, p, 0xffffffff;
    @!p not.b32 %r662, %r662;
}

	// end inline asm
	and.b32  	%r687, %r662, %r659;
	mov.b32 	%r667, 4;
	// begin inline asm
	{
    .reg .pred p;
    and.b32 %r665, %r681, %r667;    setp.ne.u32 p, %r665, 0;
    vote.ballot.sync.b32 %r665, p, 0xffffffff;
    @!p not.b32 %r665, %r665;
}

	// end inline asm
	and.b32  	%r688, %r665, %r687;
	mov.b32 	%r670, 8;
	// begin inline asm
	{
    .reg .pred p;
    and.b32 %r668, %r681, %r670;    setp.ne.u32 p, %r668, 0;
    vote.ballot.sync.b32 %r668, p, 0xffffffff;
    @!p not.b32 %r668, %r668;
}

	// end inline asm
	and.b32  	%r689, %r668, %r688;
	mov.b32 	%r673, 16;
	// begin inline asm
	{
    .reg .pred p;
    and.b32 %r671, %r681, %r673;    setp.ne.u32 p, %r671, 0;
    vote.ballot.sync.b32 %r671, p, 0xffffffff;
    @!p not.b32 %r671, %r671;
}

	// end inline asm
	and.b32  	%r690, %r671, %r689;
	mov.b32 	%r676, 32;
	// begin inline asm
	{
    .reg .pred p;
    and.b32 %r674, %r681, %r676;    setp.ne.u32 p, %r674, 0;
    vote.ballot.sync.b32 %r674, p, 0xffffffff;
    @!p not.b32 %r674, %r674;
}

	// end inline asm
	and.b32  	%r691, %r674, %r690;
	mov.b32 	%r679, 64;
	// begin inline asm
	{
    .reg .pred p;
    and.b32 %r677, %r681, %r679;    setp.ne.u32 p, %r677, 0;
    vote.ballot.sync.b32 %r677, p, 0xffffffff;
    @!p not.b32 %r677, %r677;
}

	// end inline asm
	and.b32  	%r692, %r677, %r691;
	mov.b32 	%r682, 128;
	// begin inline asm
	{
    .reg .pred p;
    and.b32 %r680, %r681, %r682;    setp.ne.u32 p, %r680, 0;
    vote.ballot.sync.b32 %r680, p, 0xffffffff;
    @!p not.b32 %r680, %r680;
}

	// end inline asm
	and.b32  	%r693, %r680, %r692;
	clz.b32 	%r694, %r693;
	sub.s32 	%r118, 31, %r694;
	and.b32  	%r695, %r503, %r693;
	popc.b32 	%r119, %r695;
	setp.ne.s32 	%p59, %r143, %r118;
	mov.b32 	%r901, 0;
	@%p59 bra 	$L__BB9_74;
	shl.b32 	%r696, %r681, 2;
	add.s32 	%r697, %r47, %r696;
	atom.shared.add.u32 	%r901, [%r697], %r119;
$L__BB9_74:
	shfl.sync.idx.b32	%r698|%p61, %r901, %r118, 31, -1;
	add.s32 	%r699, %r119, %r698;
	bar.sync 	0;
	mov.u32 	%r700, _ZZN3cub18CUB_300001_SM_10006detail10radix_sort29DeviceRadixSortOnesweepKernelINS1_5radix10policy_hubI19preprocess_vertex_tNS0_8NullTypeEjE10Policy1000ELNS0_9SortOrderE0ES6_S7_jii30preprocess_vertex_decomposer_tEEvPT5_SD_PT3_PKSE_PT1_PKSI_PT2_PKSM_T4_iiT6_E1s;
	mad.lo.s32 	%r701, %r98, 24, %r700;
	st.shared.u32 	[%r701+-24], %r881;
	st.shared.u64 	[%r701+-16], %rd116;
	st.shared.u32 	[%r701+-8], %r880;
	cvt.u32.u16 	%r702, %rs110;
	cvt.u32.u16 	%r703, %rs111;
	prmt.b32 	%r704, %r703, %r702, 0x3340U;
	cvt.u32.u16 	%r705, %rs112;
	cvt.u32.u16 	%r706, %rs113;
	prmt.b32 	%r707, %r706, %r705, 0x3340U;
	prmt.b32 	%r708, %r707, %r704, 0x5410U;
	st.shared.u32 	[%r701+-4], %r708;
	mad.lo.s32 	%r709, %r104, 24, %r700;
	st.shared.u32 	[%r709+-24], %r879;
	st.shared.u64 	[%r709+-16], %rd115;
	st.shared.u32 	[%r709+-8], %r877;
	cvt.u32.u16 	%r710, %rs106;
	cvt.u32.u16 	%r711, %rs107;
	prmt.b32 	%r712, %r711, %r710, 0x3340U;
	cvt.u32.u16 	%r713, %rs108;
	cvt.u32.u16 	%r714, %rs109;
	prmt.b32 	%r715, %r714, %r713, 0x3340U;
	prmt.b32 	%r716, %r715, %r712, 0x5410U;
	st.shared.u32 	[%r709+-4], %r716;
	mad.lo.s32 	%r717, %r110, 24, %r700;
	st.shared.u32 	[%r717+-24], %r876;
	st.shared.u64 	[%r717+-16], %rd114;
	st.shared.u32 	[%r717+-8], %r875;
	cvt.u32.u16 	%r718, %rs101;
	cvt.u32.u16 	%r719, %rs102;
	prmt.b32 	%r720, %r719, %r718, 0x3340U;
	cvt.u32.u16 	%r721, %rs103;
	cvt.u32.u16 	%r722, %rs104;
	prmt.b32 	%r723, %r722, %r721, 0x3340U;
	prmt.b32 	%r724, %r723, %r720, 0x5410U;
	st.shared.u32 	[%r717+-4], %r724;
	mad.lo.s32 	%r725, %r116, 24, %r700;
	st.shared.u32 	[%r725+-24], %r874;
	st.shared.u64 	[%r725+-16], %rd113;
	st.shared.u32 	[%r725+-8], %r873;
	cvt.u32.u16 	%r726, %rs105;
	cvt.u32.u16 	%r727, %rs100;
	prmt.b32 	%r728, %r727, %r726, 0x3340U;
	cvt.u32.u16 	%r729, %rs98;
	cvt.u32.u16 	%r730, %rs99;
	prmt.b32 	%r731, %r730, %r729, 0x3340U;
	prmt.b32 	%r732, %r731, %r728, 0x5410U;
	st.shared.u32 	[%r725+-4], %r732;
	mad.lo.s32 	%r733, %r699, 24, %r700;
	st.shared.u32 	[%r733+-24], %r878;
	st.shared.u64 	[%r733+-16], %rd117;
	st.shared.u32 	[%r733+-8], %r882;
	cvt.u32.u16 	%r734, %rs117;
	cvt.u32.u16 	%r735, %rs116;
	prmt.b32 	%r736, %r735, %r734, 0x3340U;
	cvt.u32.u16 	%r737, %rs115;
	cvt.u32.u16 	%r738, %rs114;
	prmt.b32 	%r739, %r738, %r737, 0x3340U;
	prmt.b32 	%r740, %r739, %r736, 0x5410U;
	st.shared.u32 	[%r733+-4], %r740;
	@%p20 bra 	$L__BB9_82;
	ld.param.u64 	%rd108, [_ZN3cub18CUB_300001_SM_10006detail10radix_sort29DeviceRadixSortOnesweepKernelINS1_5radix10policy_hubI19preprocess_vertex_tNS0_8NullTypeEjE10Policy1000ELNS0_9SortOrderE0ES6_S7_jii30preprocess_vertex_decomposer_tEEvPT5_SD_PT3_PKSE_PT1_PKSI_PT2_PKSM_T4_iiT6__param_3];
	cvta.to.global.u64 	%rd60, %rd108;
	mul.wide.u32 	%rd61, %r1, 4;
	add.s64 	%rd62, %rd60, %rd61;
	ld.global.u32 	%r741, [%rd62];
	sub.s32 	%r905, %r741, %r91;
	st.shared.u32 	[%r72+46080], %r905;
	setp.lt.s32 	%p62, %r4, 1;
	mov.u32 	%r906, %r891;
	@%p62 bra 	$L__BB9_81;
	mov.b32 	%r903, -1;
	mov.u32 	%r902, %r4;
	mov.u32 	%r906, %r891;
$L__BB9_77:
	ld.param.u64 	%rd101, [_ZN3cub18CUB_300001_SM_10006detail10radix_sort29DeviceRadixSortOnesweepKernelINS1_5radix10policy_hubI19preprocess_vertex_tNS0_8NullTypeEjE10Policy1000ELNS0_9SortOrderE0ES6_S7_jii30preprocess_vertex_decomposer_tEEvPT5_SD_PT3_PKSE_PT1_PKSI_PT2_PKSM_T4_iiT6__param_0];
	add.s32 	%r126, %r902, -1;
	shl.b32 	%r743, %r126, 8;
	add.s32 	%r744, %r743, %r1;
	cvta.to.global.u64 	%rd63, %rd101;
	mul.wide.s32 	%rd64, %r744, 4;
	add.s64 	%rd30, %rd63, %rd64;
$L__BB9_78:
	membar.cta;
	ld.volatile.global.u32 	%r127, [%rd30];
	setp.eq.s32 	%p63, %r127, 0;
	@%p63 bra 	$L__BB9_78;
	and.b32  	%r745, %r127, 1073741823;
	add.s32 	%r906, %r745, %r906;
	setp.gt.s32 	%p64, %r127, -1;
	vote.sync.ballot.b32 	%r903, %p64, %r903;
	setp.gt.u32 	%p66, %r902, 1;
	and.pred  	%p67, %p64, %p66;
	mov.u32 	%r902, %r126;
	@%p67 bra 	$L__BB9_77;
	ld.shared.u32 	%r905, [%r72+46080];
$L__BB9_81:
	ld.param.u64 	%rd102, [_ZN3cub18CUB_300001_SM_10006detail10radix_sort29DeviceRadixSortOnesweepKernelINS1_5radix10policy_hubI19preprocess_vertex_tNS0_8NullTypeEjE10Policy1000ELNS0_9SortOrderE0ES6_S7_jii30preprocess_vertex_decomposer_tEEvPT5_SD_PT3_PKSE_PT1_PKSI_PT2_PKSM_T4_iiT6__param_0];
	or.b32  	%r746, %r906, -2147483648;
	cvta.to.global.u64 	%rd65, %rd102;
	shl.b32 	%r747, %r4, 8;
	add.s32 	%r748, %r747, %r1;
	mul.wide.s32 	%rd66, %r748, 4;
	add.s64 	%rd67, %rd65, %rd66;
	st.volatile.global.u32 	[%rd67], %r746;
	sub.s32 	%r749, %r906, %r891;
	add.s32 	%r750, %r749, %r905;
	st.shared.u32 	[%r72+46080], %r750;
$L__BB9_82:
	ld.param.u64 	%rd105, [_ZN3cub18CUB_300001_SM_10006detail10radix_sort29DeviceRadixSortOnesweepKernelINS1_5radix10policy_hubI19preprocess_vertex_tNS0_8NullTypeEjE10Policy1000ELNS0_9SortOrderE0ES6_S7_jii30preprocess_vertex_decomposer_tEEvPT5_SD_PT3_PKSE_PT1_PKSI_PT2_PKSM_T4_iiT6__param_2];
	setp.gt.u32 	%p68, %r1, 255;
	setp.lt.s32 	%p69, %r6, %r140;
	setp.eq.s64 	%p70, %rd105, 0;
	or.pred  	%p71, %p70, %p69;
	or.pred  	%p72, %p68, %p71;
	@%p72 bra 	$L__BB9_84;
	ld.param.u64 	%rd106, [_ZN3cub18CUB_300001_SM_10006detail10radix_sort29DeviceRadixSortOnesweepKernelINS1_5radix10policy_hubI19preprocess_vertex_tNS0_8NullTypeEjE10Policy1000ELNS0_9SortOrderE0ES6_S7_jii30preprocess_vertex_decomposer_tEEvPT5_SD_PT3_PKSE_PT1_PKSI_PT2_PKSM_T4_iiT6__param_2];
	ld.shared.u32 	%r751, [%r72+46080];
	add.s32 	%r752, %r91, %r891;
	add.s32 	%r753, %r752, %r751;
	cvta.to.global.u64 	%rd68, %rd106;
	mul.wide.u32 	%rd69, %r1, 4;
	add.s64 	%rd70, %rd68, %rd69;
	st.global.u32 	[%rd70], %r753;
$L__BB9_84:
	setp.gt.s32 	%p73, %r6, %r140;
	bar.sync 	0;
	@%p73 bra 	$L__BB9_86;
	mad.lo.s32 	%r754, %r1, 20, %r72;
	ld.shared.u32 	%r755, [%r754];
	ld.shared.u64 	%rd71, [%r754+8];
	ld.shared.u32 	%r756, [%r754+16];
	ld.shared.u32 	%r757, [%r754+20];
	shr.u32 	%r758, %r756, %r141;
	and.b32  	%r759, %r758, %r71;
	selp.b32 	%r760, 0, %r759, %p1;
	shl.b32 	%r761, %r760, 2;
	add.s32 	%r763, %r700, 46080;
	add.s32 	%r764, %r763, %r761;
	ld.shared.u32 	%r765, [%r764];
	add.s32 	%r766, %r765, %r1;
	mul.wide.u32 	%rd72, %r766, 24;
	add.s64 	%rd73, %rd1, %rd72;
	st.global.u32 	[%rd73], %r755;
	st.global.u64 	[%rd73+8], %rd71;
	st.global.u32 	[%rd73+16], %r756;
	st.global.u32 	[%rd73+20], %r757;
	bar.warp.sync 	-1;
	ld.shared.u32 	%r767, [%r754+9232];
	shr.u32 	%r768, %r767, %r141;
	and.b32  	%r769, %r768, %r71;
	selp.b32 	%r770, 0, %r769, %p1;
	shl.b32 	%r771, %r770, 2;
	add.s32 	%r772, %r763, %r771;
	ld.shared.u32 	%r773, [%r772];
	add.s32 	%r774, %r1, %r773;
	ld.shared.u32 	%r775, [%r754+9216];
	ld.shared.u64 	%rd74, [%r754+9224];
	ld.shared.u32 	%r776, [%r754+9236];
	add.s32 	%r777, %r774, 384;
	mul.wide.u32 	%rd75, %r777, 24;
	add.s64 	%rd76, %rd1, %rd75;
	st.global.u32 	[%rd76], %r775;
	st.global.u64 	[%rd76+8], %rd74;
	st.global.u32 	[%rd76+16], %r767;
	st.global.u32 	[%rd76+20], %r776;
	bar.warp.sync 	-1;
	ld.shared.u32 	%r778, [%r754+18448];
	shr.u32 	%r779, %r778, %r141;
	and.b32  	%r780, %r779, %r71;
	selp.b32 	%r781, 0, %r780, %p1;
	shl.b32 	%r782, %r781, 2;
	add.s32 	%r783, %r763, %r782;
	ld.shared.u32 	%r784, [%r783];
	add.s32 	%r785, %r1, %r784;
	ld.shared.u32 	%r786, [%r754+18432];
	ld.shared.u64 	%rd77, [%r754+18440];
	ld.shared.u32 	%r787, [%r754+18452];
	add.s32 	%r788, %r785, 768;
	mul.wide.u32 	%rd78, %r788, 24;
	add.s64 	%rd79, %rd1, %rd78;
	st.global.u32 	[%rd79], %r786;
	st.global.u64 	[%rd79+8], %rd77;
	st.global.u32 	[%rd79+16], %r778;
	st.global.u32 	[%rd79+20], %r787;
	bar.warp.sync 	-1;
	ld.shared.u32 	%r789, [%r754+27664];
	shr.u32 	%r790, %r789, %r141;
	and.b32  	%r791, %r790, %r71;
	selp.b32 	%r792, 0, %r791, %p1;
	shl.b32 	%r793, %r792, 2;
	add.s32 	%r794, %r763, %r793;
	ld.shared.u32 	%r795, [%r794];
	add.s32 	%r796, %r1, %r795;
	ld.shared.u32 	%r797, [%r754+27648];
	ld.shared.u64 	%rd80, [%r754+27656];
	ld.shared.u32 	%r798, [%r754+27668];
	add.s32 	%r799, %r796, 1152;
	mul.wide.u32 	%rd81, %r799, 24;
	add.s64 	%rd82, %rd1, %rd81;
	st.global.u32 	[%rd82], %r797;
	st.global.u64 	[%rd82+8], %rd80;
	st.global.u32 	[%rd82+16], %r789;
	st.global.u32 	[%rd82+20], %r798;
	bar.warp.sync 	-1;
	ld.shared.u32 	%r800, [%r754+36880];
	shr.u32 	%r801, %r800, %r141;
	and.b32  	%r802, %r801, %r71;
	selp.b32 	%r803, 0, %r802, %p1;
	shl.b32 	%r804, %r803, 2;
	add.s32 	%r805, %r763, %r804;
	ld.shared.u32 	%r806, [%r805];
	add.s32 	%r807, %r1, %r806;
	ld.shared.u32 	%r808, [%r754+36864];
	ld.shared.u64 	%rd83, [%r754+36872];
	ld.shared.u32 	%r809, [%r754+36884];
	add.s32 	%r810, %r807, 1536;
	mul.wide.u32 	%rd84, %r810, 24;
	add.s64 	%rd85, %rd1, %rd84;
	st.global.u32 	[%rd85], %r808;
	st.global.u64 	[%rd85+8], %rd83;
	st.global.u32 	[%rd85+16], %r800;
	st.global.u32 	[%rd85+20], %r809;
	bar.warp.sync 	-1;
	bra.uni 	$L__BB9_97;
$L__BB9_86:
	mad.lo.s32 	%r133, %r4, -1920, %r140;
	mad.lo.s32 	%r134, %r1, 20, %r72;
	setp.ge.s32 	%p74, %r1, %r133;
	@%p74 bra 	$L__BB9_88;
	ld.shared.u32 	%r811, [%r134+16];
	shr.u32 	%r812, %r811, %r141;
	and.b32  	%r813, %r812, %r71;
	selp.b32 	%r814, 0, %r813, %p1;
	shl.b32 	%r815, %r814, 2;
	add.s32 	%r817, %r700, %r815;
	ld.shared.u32 	%r818, [%r817+46080];
	ld.shared.u32 	%r819, [%r134+20];
	ld.shared.u64 	%rd86, [%r134+8];
	ld.shared.u32 	%r820, [%r134];
	add.s32 	%r821, %r818, %r1;
	mul.wide.u32 	%rd87, %r821, 24;
	add.s64 	%rd88, %rd1, %rd87;
	st.global.u32 	[%rd88], %r820;
	st.global.u64 	[%rd88+8], %rd86;
	st.global.u32 	[%rd88+16], %r811;
	st.global.u32 	[%rd88+20], %r819;
$L__BB9_88:
	bar.warp.sync 	-1;
	add.s32 	%r135, %r1, 384;
	setp.ge.s32 	%p75, %r135, %r133;
	@%p75 bra 	$L__BB9_90;
	ld.shared.u32 	%r822, [%r134+9232];
	shr.u32 	%r823, %r822, %r141;
	and.b32  	%r824, %r823, %r71;
	selp.b32 	%r825, 0, %r824, %p1;
	shl.b32 	%r826, %r825, 2;
	add.s32 	%r828, %r700, %r826;
	ld.shared.u32 	%r829, [%r828+46080];
	ld.shared.u32 	%r830, [%r134+9236];
	ld.shared.u64 	%rd89, [%r134+9224];
	ld.shared.u32 	%r831, [%r134+9216];
	add.s32 	%r832, %r829, %r135;
	mul.wide.u32 	%rd90, %r832, 24;
	add.s64 	%rd91, %rd1, %rd90;
	st.global.u32 	[%rd91], %r831;
	st.global.u64 	[%rd91+8], %rd89;
	st.global.u32 	[%rd91+16], %r822;
	st.global.u32 	[%rd91+20], %r830;
$L__BB9_90:
	bar.warp.sync 	-1;
	add.s32 	%r136, %r1, 768;
	setp.ge.s32 	%p76, %r136, %r133;
	@%p76 bra 	$L__BB9_92;
	ld.shared.u32 	%r833, [%r134+18448];
	shr.u32 	%r834, %r833, %r141;
	and.b32  	%r835, %r834, %r71;
	selp.b32 	%r836, 0, %r835, %p1;
	shl.b32 	%r837, %r836, 2;
	add.s32 	%r839, %r700, %r837;
	ld.shared.u32 	%r840, [%r839+46080];
	ld.shared.u32 	%r841, [%r134+18452];
	ld.shared.u64 	%rd92, [%r134+18440];
	ld.shared.u32 	%r842, [%r134+18432];
	add.s32 	%r843, %r840, %r136;
	mul.wide.u32 	%rd93, %r843, 24;
	add.s64 	%rd94, %rd1, %rd93;
	st.global.u32 	[%rd94], %r842;
	st.global.u64 	[%rd94+8], %rd92;
	st.global.u32 	[%rd94+16], %r833;
	st.global.u32 	[%rd94+20], %r841;
$L__BB9_92:
	bar.warp.sync 	-1;
	add.s32 	%r137, %r1, 1152;
	setp.ge.s32 	%p77, %r137, %r133;
	@%p77 bra 	$L__BB9_94;
	ld.shared.u32 	%r844, [%r134+27664];
	shr.u32 	%r845, %r844, %r141;
	and.b32  	%r846, %r845, %r71;
	selp.b32 	%r847, 0, %r846, %p1;
	shl.b32 	%r848, %r847, 2;
	add.s32 	%r850, %r700, %r848;
	ld.shared.u32 	%r851, [%r850+46080];
	ld.shared.u32 	%r852, [%r134+27668];
	ld.shared.u64 	%rd95, [%r134+27656];
	ld.shared.u32 	%r853, [%r134+27648];
	add.s32 	%r854, %r851, %r137;
	mul.wide.u32 	%rd96, %r854, 24;
	add.s64 	%rd97, %rd1, %rd96;
	st.global.u32 	[%rd97], %r853;
	st.global.u64 	[%rd97+8], %rd95;
	st.global.u32 	[%rd97+16], %r844;
	st.global.u32 	[%rd97+20], %r852;
$L__BB9_94:
	bar.warp.sync 	-1;
	add.s32 	%r855, %r1, 1536;
	ld.shared.u32 	%r138, [%r134+36880];
	shr.u32 	%r856, %r138, %r141;
	and.b32  	%r857, %r856, %r71;
	selp.b32 	%r858, 0, %r857, %p1;
	shl.b32 	%r859, %r858, 2;
	add.s32 	%r861, %r700, %r859;
	ld.shared.u32 	%r862, [%r861+46080];
	add.s32 	%r139, %r862, %r855;
	setp.ge.s32 	%p78, %r855, %r133;
	@%p78 bra 	$L__BB9_96;
	ld.shared.u32 	%r863, [%r134+36884];
	ld.shared.u64 	%rd98, [%r134+36872];
	ld.shared.u32 	%r864, [%r134+36864];
	mul.wide.u32 	%rd99, %r139, 24;
	add.s64 	%rd100, %rd1, %rd99;
	st.global.u32 	[%rd100], %r864;
	st.global.u64 	[%rd100+8], %rd98;
	st.global.u32 	[%rd100+16], %r138;
	st.global.u32 	[%rd100+20], %r863;
$L__BB9_96:
	bar.warp.sync 	-1;
$L__BB9_97:
	ret;

}
	// .globl	_ZN3cub18CUB_300001_SM_10006detail19three_way_partition33DeviceThreeWayPartitionInitKernelINS0_13ScanTileStateImLb1EEEPjEEvT_iT0_
.visible .entry _ZN3cub18CUB_300001_SM_10006detail19three_way_partition33DeviceThreeWayPartitionInitKernelINS0_13ScanTileStateImLb1EEEPjEEvT_iT0_(
	.param .align 8 .b8 _ZN3cub18CUB_300001_SM_10006detail19three_way_partition33DeviceThreeWayPartitionInitKernelINS0_13ScanTileStateImLb1EEEPjEEvT_iT0__param_0[8],
	.param .u32 _ZN3cub18CUB_300001_SM_10006detail19three_way_partition33DeviceThreeWayPartitionInitKernelINS0_13ScanTileStateImLb1EEEPjEEvT_iT0__param_1,
	.param .u64 .ptr .align 1 _ZN3cub18CUB_300001_SM_10006detail19three_way_partition33DeviceThreeWayPartitionInitKernelINS0_13ScanTileStateImLb1EEEPjEEvT_iT0__param_2
)
{
	.reg .pred 	%p<8>;
	.reg .b32 	%r<8>;
	.reg .b64 	%rd<14>;

	ld.param.u64 	%rd3, [_ZN3cub18CUB_300001_SM_10006detail19three_way_partition33DeviceThreeWayPartitionInitKernelINS0_13ScanTileStateImLb1EEEPjEEvT_iT0__param_0];
	ld.param.u32 	%r4, [_ZN3cub18CUB_300001_SM_10006detail19three_way_partition33DeviceThreeWayPartitionInitKernelINS0_13ScanTileStateImLb1EEEPjEEvT_iT0__param_1];
	ld.param.u64 	%rd2, [_ZN3cub18CUB_300001_SM_10006detail19three_way_partition33DeviceThreeWayPartitionInitKernelINS0_13ScanTileStateImLb1EEEPjEEvT_iT0__param_2];
	cvta.to.global.u64 	%rd1, %rd3;
	mov.u32 	%r1, %ctaid.x;
	mov.u32 	%r5, %ntid.x;
	mov.u32 	%r2, %tid.x;
	mad.lo.s32 	%r3, %r1, %r5, %r2;
	setp.ge.s32 	%p1, %r3, %r4;
	@%p1 bra 	$L__BB10_2;
	mul.wide.s32 	%rd4, %r3, 16;
	add.s64 	%rd5, %rd1, %rd4;
	mov.b64 	%rd6, 0;
	mov.b64 	%rd7, 99;
	st.global.v2.u64 	[%rd5+512], {%rd7, %rd6};
$L__BB10_2:
	setp.ne.s32 	%p2, %r1, 0;
	setp.gt.u32 	%p3, %r2, 31;
	or.pred  	%p4, %p2, %p3;
	@%p4 bra 	$L__BB10_4;
	mul.wide.u32 	%rd8, %r2, 16;
	add.s64 	%rd9, %rd1, %rd8;
	mov.b64 	%rd10, 0;
	st.global.v2.u64 	[%rd9], {%rd10, %rd10};
$L__BB10_4:
	setp.ne.s32 	%p5, %r1, 0;
	setp.gt.u32 	%p6, %r2, 1;
	or.pred  	%p7, %p5, %p6;
	@%p7 bra 	$L__BB10_6;
	cvta.to.global.u64 	%rd11, %rd2;
	mul.wide.u32 	%rd12, %r2, 4;
	add.s64 	%rd13, %rd11, %rd12;
	mov.b32 	%r7, 0;
	st.global.u32 	[%rd13], %r7;
$L__BB10_6:
	ret;

}
	// .globl	_ZN3cub18CUB_300001_SM_10006detail19three_way_partition29DeviceThreeWayPartitionKernelINS2_10policy_hubIjiE10Policy1000EN6thrust24THRUST_300001_SM_1000_NS17counting_iteratorIjNS8_11use_defaultESA_SA_EEPjSC_NS8_16reverse_iteratorISC_EESC_NS0_13ScanTileStateImLb1EEENS0_21DispatchSegmentedSortILNS0_9SortOrderE0EjNS0_8NullTypeElPmSK_NS1_14segmented_sort10policy_hubIjSJ_EEE22LargeSegmentsSelectorTENSO_22SmallSegmentsSelectorTEiNS2_19streaming_context_tIlEEEEvT0_T1_T2_T3_T4_T5_T6_T7_T8_iT9_
.visible .entry _ZN3cub18CUB_300001_SM_10006detail19three_way_partition29DeviceThreeWayPartitionKernelINS2_10policy_hubIjiE10Policy1000EN6thrust24THRUST_300001_SM_1000_NS17counting_iteratorIjNS8_11use_defaultESA_SA_EEPjSC_NS8_16reverse_iteratorISC_EESC_NS0_13ScanTileStateImLb1EEENS0_21DispatchSegmentedSortILNS0_9SortOrderE0EjNS0_8NullTypeElPmSK_NS1_14segmented_sort10policy_hubIjSJ_EEE22LargeSegmentsSelectorTENSO_22SmallSegmentsSelectorTEiNS2_19streaming_context_tIlEEEEvT0_T1_T2_T3_T4_T5_T6_T7_T8_iT9_(
	.param .align 4 .b8 _ZN3cub18CUB_300001_SM_10006detail19three_way_partition29DeviceThreeWayPartitionKernelINS2_10policy_hubIjiE10Policy1000EN6thrust24THRUST_300001_SM_1000_NS17counting_iteratorIjNS8_11use_defaultESA_SA_EEPjSC_NS8_16reverse_iteratorISC_EESC_NS0_13ScanTileStateImLb1EEENS0_21DispatchSegmentedSortILNS0_9SortOrderE0EjNS0_8NullTypeElPmSK_NS1_14segmented_sort10policy_hubIjSJ_EEE22LargeSegmentsSelectorTENSO_22SmallSegmentsSelectorTEiNS2_19streaming_context_tIlEEEEvT0_T1_T2_T3_T4_T5_T6_T7_T8_iT9__param_0[4],
	.param .u64 .ptr .align 1 _ZN3cub18CUB_300001_SM_10006detail19three_way_partition29DeviceThreeWayPartitionKernelINS2_10policy_hubIjiE10Policy1000EN6thrust24THRUST_300001_SM_1000_NS17counting_iteratorIjNS8_11use_defaultESA_SA_EEPjSC_NS8_16reverse_iteratorISC_EESC_NS0_13ScanTileStateImLb1EEENS0_21DispatchSegmentedSortILNS0_9SortOrderE0EjNS0_8NullTypeElPmSK_NS1_14segmented_sort10policy_hubIjSJ_EEE22LargeSegmentsSelectorTENSO_22SmallSegmentsSelectorTEiNS2_19streaming_context_tIlEEEEvT0_T1_T2_T3_T4_T5_T6_T7_T8_iT9__param_1,
	.param .u64 .ptr .align 1 _ZN3cub18CUB_300001_SM_10006detail19three_way_partition29DeviceThreeWayPartitionKernelINS2_10policy_hubIjiE10Policy1000EN6thrust24THRUST_300001_SM_1000_NS17counting_iteratorIjNS8_11use_defaultESA_SA_EEPjSC_NS8_16reverse_iteratorISC_EESC_NS0_13ScanTileStateImLb1EEENS0_21DispatchSegmentedSortILNS0_9SortOrderE0EjNS0_8NullTypeElPmSK_NS1_14segmented_sort10policy_hubIjSJ_EEE22LargeSegmentsSelectorTENSO_22SmallSegmentsSelectorTEiNS2_19streaming_context_tIlEEEEvT0_T1_T2_T3_T4_T5_T6_T7_T8_iT9__param_2,
	.param .align 8 .b8 _ZN3cub18CUB_300001_SM_10006detail19three_way_partition29DeviceThreeWayPartitionKernelINS2_10policy_hubIjiE10Policy1000EN6thrust24THRUST_300001_SM_1000_NS17counting_iteratorIjNS8_11use_defaultESA_SA_EEPjSC_NS8_16reverse_iteratorISC_EESC_NS0_13ScanTileStateImLb1EEENS0_21DispatchSegmentedSortILNS0_9SortOrderE0EjNS0_8NullTypeElPmSK_NS1_14segmented_sort10policy_hubIjSJ_EEE22LargeSegmentsSelectorTENSO_22SmallSegmentsSelectorTEiNS2_19streaming_context_tIlEEEEvT0_T1_T2_T3_T4_T5_T6_T7_T8_iT9__param_3[8],
	.param .u64 .ptr .align 1 _ZN3cub18CUB_300001_SM_10006detail19three_way_partition29DeviceThreeWayPartitionKernelINS2_10policy_hubIjiE10Policy1000EN6thrust24THRUST_300001_SM_1000_NS17counting_iteratorIjNS8_11use_defaultESA_SA_EEPjSC_NS8_16reverse_iteratorISC_EESC_NS0_13ScanTileStateImLb1EEENS0_21DispatchSegmentedSortILNS0_9SortOrderE0EjNS0_8NullTypeElPmSK_NS1_14segmented_sort10policy_hubIjSJ_EEE22LargeSegmentsSelectorTENSO_22SmallSegmentsSelectorTEiNS2_19streaming_context_tIlEEEEvT0_T1_T2_T3_T4_T5_T6_T7_T8_iT9__param_4,
	.param .align 8 .b8 _ZN3cub18CUB_300001_SM_10006detail19three_way_partition29DeviceThreeWayPartitionKernelINS2_10policy_hubIjiE10Policy1000EN6thrust24THRUST_300001_SM_1000_NS17counting_iteratorIjNS8_11use_defaultESA_SA_EEPjSC_NS8_16reverse_iteratorISC_EESC_NS0_13ScanTileStateImLb1EEENS0_21DispatchSegmentedSortILNS0_9SortOrderE0EjNS0_8NullTypeElPmSK_NS1_14segmented_sort10policy_hubIjSJ_EEE22LargeSegmentsSelectorTENSO_22SmallSegmentsSelectorTEiNS2_19streaming_context_tIlEEEEvT0_T1_T2_T3_T4_T5_T6_T7_T8_iT9__param_5[8],
	.param .align 8 .b8 _ZN3cub18CUB_300001_SM_10006detail19three_way_partition29DeviceThreeWayPartitionKernelINS2_10policy_hubIjiE10Policy1000EN6thrust24THRUST_300001_SM_1000_NS17counting_iteratorIjNS8_11use_defaultESA_SA_EEPjSC_NS8_16reverse_iteratorISC_EESC_NS0_13ScanTileStateImLb1EEENS0_21DispatchSegmentedSortILNS0_9SortOrderE0EjNS0_8NullTypeElPmSK_NS1_14segmented_sort10policy_hubIjSJ_EEE22LargeSegmentsSelectorTENSO_22SmallSegmentsSelectorTEiNS2_19streaming_context_tIlEEEEvT0_T1_T2_T3_T4_T5_T6_T7_T8_iT9__param_6[32],
	.param .align 8 .b8 _ZN3cub18CUB_300001_SM_10006detail19three_way_partition29DeviceThreeWayPartitionKernelINS2_10policy_hubIjiE10Policy1000EN6thrust24THRUST_300001_SM_1000_NS17counting_iteratorIjNS8_11use_defaultESA_SA_EEPjSC_NS8_16reverse_iteratorISC_EESC_NS0_13ScanTileStateImLb1EEENS0_21DispatchSegmentedSortILNS0_9SortOrderE0EjNS0_8NullTypeElPmSK_NS1_14segmented_sort10policy_hubIjSJ_EEE22LargeSegmentsSelectorTENSO_22SmallSegmentsSelectorTEiNS2_19streaming_context_tIlEEEEvT0_T1_T2_T3_T4_T5_T6_T7_T8_iT9__param_7[32],
	.param .u32 _ZN3cub18CUB_300001_SM_10006detail19three_way_partition29DeviceThreeWayPartitionKernelINS2_10policy_hubIjiE10Policy1000EN6thrust24THRUST_300001_SM_1000_NS17counting_iteratorIjNS8_11use_defaultESA_SA_EEPjSC_NS8_16reverse_iteratorISC_EESC_NS0_13ScanTileStateImLb1EEENS0_21DispatchSegmentedSortILNS0_9SortOrderE0EjNS0_8NullTypeElPmSK_NS1_14segmented_sort10policy_hubIjSJ_EEE22LargeSegmentsSelectorTENSO_22SmallSegmentsSelectorTEiNS2_19streaming_context_tIlEEEEvT0_T1_T2_T3_T4_T5_T6_T7_T8_iT9__param_8,
	.param .u32 _ZN3cub18CUB_300001_SM_10006detail19three_way_partition29DeviceThreeWayPartitionKernelINS2_10policy_hubIjiE10Policy1000EN6thrust24THRUST_300001_SM_1000_NS17counting_iteratorIjNS8_11use_defaultESA_SA_EEPjSC_NS8_16reverse_iteratorISC_EESC_NS0_13ScanTileStateImLb1EEENS0_21DispatchSegmentedSortILNS0_9SortOrderE0EjNS0_8NullTypeElPmSK_NS1_14segmented_sort10policy_hubIjSJ_EEE22LargeSegmentsSelectorTENSO_22SmallSegmentsSelectorTEiNS2_19streaming_context_tIlEEEEvT0_T1_T2_T3_T4_T5_T6_T7_T8_iT9__param_9,
	.param .align 8 .b8 _ZN3cub18CUB_300001_SM_10006detail19three_way_partition29DeviceThreeWayPartitionKernelINS2_10policy_hubIjiE10Policy1000EN6thrust24THRUST_300001_SM_1000_NS17counting_iteratorIjNS8_11use_defaultESA_SA_EEPjSC_NS8_16reverse_iteratorISC_EESC_NS0_13ScanTileStateImLb1EEENS0_21DispatchSegmentedSortILNS0_9SortOrderE0EjNS0_8NullTypeElPmSK_NS1_14segmented_sort10policy_hubIjSJ_EEE22LargeSegmentsSelectorTENSO_22SmallSegmentsSelectorTEiNS2_19streaming_context_tIlEEEEvT0_T1_T2_T3_T4_T5_T6_T7_T8_iT9__param_10[32]
)
.maxntid 512
{
	.reg .pred 	%p<502>;
	.reg .b16 	%rs<23>;
	.reg .b32 	%r<1497>;
	.reg .b64 	%rd<1656>;
	// demoted variable
	.shared .align 16 .b8 _ZZN3cub18CUB_300001_SM_10006detail19three_way_partition29DeviceThreeWayPartitionKernelINS2_10policy_hubIjiE10Policy1000EN6thrust24THRUST_300001_SM_1000_NS17counting_iteratorIjNS8_11use_defaultESA_SA_EEPjSC_NS8_16reverse_iteratorISC_EESC_NS0_13ScanTileStateImLb1EEENS0_21DispatchSegmentedSortILNS0_9SortOrderE0EjNS0_8NullTypeElPmSK_NS1_14segmented_sort10policy_hubIjSJ_EEE22LargeSegmentsSelectorTENSO_22SmallSegmentsSelectorTEiNS2_19streaming_context_tIlEEEEvT0_T1_T2_T3_T4_T5_T6_T7_T8_iT9_E12temp_storage[22528];
	ld.param.u64 	%rd312, [_ZN3cub18CUB_300001_SM_10006detail19three_way_partition29DeviceThreeWayPartitionKernelINS2_10policy_hubIjiE10Policy1000EN6thrust24THRUST_300001_SM_1000_NS17counting_iteratorIjNS8_11use_defaultESA_SA_EEPjSC_NS8_16reverse_iteratorISC_EESC_NS0_13ScanTileStateImLb1EEENS0_21DispatchSegmentedSortILNS0_9SortOrderE0EjNS0_8NullTypeElPmSK_NS1_14segmented_sort10policy_hubIjSJ_EEE22LargeSegmentsSelectorTENSO_22SmallSegmentsSelectorTEiNS2_19streaming_context_tIlEEEEvT0_T1_T2_T3_T4_T5_T6_T7_T8_iT9__param_7+24];
	ld.param.u64 	%rd309, [_ZN3cub18CUB_300001_SM_10006detail19three_way_partition29DeviceThreeWayPartitionKernelINS2_10policy_hubIjiE10Policy1000EN6thrust24THRUST_300001_SM_1000_NS17counting_iteratorIjNS8_11use_defaultESA_SA_EEPjSC_NS8_16reverse_iteratorISC_EESC_NS0_13ScanTileStateImLb1EEENS0_21DispatchSegmentedSortILNS0_9SortOrderE0EjNS0_8NullTypeElPmSK_NS1_14segmented_sort10policy_hubIjSJ_EEE22LargeSegmentsSelectorTENSO_22SmallSegmentsSelectorTEiNS2_19streaming_context_tIlEEEEvT0_T1_T2_T3_T4_T5_T6_T7_T8_iT9__param_7];
	ld.param.u64 	%rd308, [_ZN3cub18CUB_300001_SM_10006detail19three_way_partition29DeviceThreeWayPartitionKernelINS2_10policy_hubIjiE10Policy1000EN6thrust24THRUST_300001_SM_1000_NS17counting_iteratorIjNS8_11use_defaultESA_SA_EEPjSC_NS8_16reverse_iteratorISC_EESC_NS0_13ScanTileStateImLb1EEENS0_21DispatchSegmentedSortILNS0_9SortOrderE0EjNS0_8NullTypeElPmSK_NS1_14segmented_sort10policy_hubIjSJ_EEE22LargeSegmentsSelectorTENSO_22SmallSegmentsSelectorTEiNS2_19streaming_context_tIlEEEEvT0_T1_T2_T3_T4_T5_T6_T7_T8_iT9__param_6+24];
	ld.param.u64 	%rd305, [_ZN3cub18CUB_300001_SM_10006detail19three_way_partition29DeviceThreeWayPartitionKernelINS2_10policy_hubIjiE10Policy1000EN6thrust24THRUST_300001_SM_1000_NS17counting_iteratorIjNS8_11use_defaultESA_SA_EEPjSC_NS8_16reverse_iteratorISC_EESC_NS0_13ScanTileStateImLb1EEENS0_21DispatchSegmentedSortILNS0_9SortOrderE0EjNS0_8NullTypeElPmSK_NS1_14segmented_sort10policy_hubIjSJ_EEE22LargeSegmentsSelectorTENSO_22SmallSegmentsSelectorTEiNS2_19streaming_context_tIlEEEEvT0_T1_T2_T3_T4_T5_T6_T7_T8_iT9__param_6];
	ld.param.u64 	%rd2, [_ZN3cub18CUB_300001_SM_10006detail19three_way_partition29DeviceThreeWayPartitionKernelINS2_10policy_hubIjiE10Policy1000EN6thrust24THRUST_300001_SM_1000_NS17counting_iteratorIjNS8_11use_defaultESA_SA_EEPjSC_NS8_16reverse_iteratorISC_EESC_NS0_13ScanTileStateImLb1EEENS0_21DispatchSegmentedSortILNS0_9SortOrderE0EjNS0_8NullTypeElPmSK_NS1_14segmented_sort10policy_hubIjSJ_EEE22LargeSegmentsSelectorTENSO_22SmallSegmentsSelectorTEiNS2_19streaming_context_tIlEEEEvT0_T1_T2_T3_T4_T5_T6_T7_T8_iT9__param_5];
	ld.param.u32 	%r1, [_ZN3cub18CUB_300001_SM_10006detail19three_way_partition29DeviceThreeWayPartitionKernelINS2_10policy_hubIjiE10Policy1000EN6thrust24THRUST_300001_SM_1000_NS17counting_iteratorIjNS8_11use_defaultESA_SA_EEPjSC_NS8_16reverse_iteratorISC_EESC_NS0_13ScanTileStateImLb1EEENS0_21DispatchSegmentedSortILNS0_9SortOrderE0EjNS0_8NullTypeElPmSK_NS1_14segmented_sort10policy_hubIjSJ_EEE22LargeSegmentsSelectorTENSO_22SmallSegmentsSelectorTEiNS2_19streaming_context_tIlEEEEvT0_T1_T2_T3_T4_T5_T6_T7_T8_iT9__param_0];
	ld.param.u64 	%rd311, [_ZN3cub18CUB_300001_SM_10006detail19three_way_partition29DeviceThreeWayPartitionKernelINS2_10policy_hubIjiE10Policy1000EN6thrust24THRUST_300001_SM_1000_NS17counting_iteratorIjNS8_11use_defaultESA_SA_EEPjSC_NS8_16reverse_iteratorISC_EESC_NS0_13ScanTileStateImLb1EEENS0_21DispatchSegmentedSortILNS0_9SortOrderE0EjNS0_8NullTypeElPmSK_NS1_14segmented_sort10policy_hubIjSJ_EEE22LargeSegmentsSelectorTENSO_22SmallSegmentsSelectorTEiNS2_19streaming_context_tIlEEEEvT0_T1_T2_T3_T4_T5_T6_T7_T8_iT9__param_7+16];
	ld.param.u64 	%rd310, [_ZN3cub18CUB_300001_SM_10006detail19three_way_partition29DeviceThreeWayPartitionKernelINS2_10policy_hubIjiE10Policy1000EN6thrust24THRUST_300001_SM_1000_NS17counting_iteratorIjNS8_11use_defaultESA_SA_EEPjSC_NS8_16reverse_iteratorISC_EESC_NS0_13ScanTileStateImLb1EEENS0_21DispatchSegmentedSortILNS0_9SortOrderE0EjNS0_8NullTypeElPmSK_NS1_14segmented_sort10policy_hubIjSJ_EEE22LargeSegmentsSelectorTENSO_22SmallSegmentsSelectorTEiNS2_19streaming_context_tIlEEEEvT0_T1_T2_T3_T4_T5_T6_T7_T8_iT9__param_7+8];
	ld.param.u64 	%rd307, [_ZN3cub18CUB_300001_SM_10006detail19three_way_partition29DeviceThreeWayPartitionKernelINS2_10policy_hubIjiE10Policy1000EN6thrust24THRUST_300001_SM_1000_NS17counting_iteratorIjNS8_11use_defaultESA_SA_EEPjSC_NS8_16reverse_iteratorISC_EESC_NS0_13ScanTileStateImLb1EEENS0_21DispatchSegmentedSortILNS0_9SortOrderE0EjNS0_8NullTypeElPmSK_NS1_14segmented_sort10policy_hubIjSJ_EEE22LargeSegmentsSelectorTENSO_22SmallSegmentsSelectorTEiNS2_19streaming_context_tIlEEEEvT0_T1_T2_T3_T4_T5_T6_T7_T8_iT9__param_6+16];
	ld.param.u64 	%rd306, [_ZN3cub18CUB_300001_SM_10006detail19three_way_partition29DeviceThreeWayPartitionKernelINS2_10policy_hubIjiE10Policy1000EN6thrust24THRUST_300001_SM_1000_NS17counting_iteratorIjNS8_11use_defaultESA_SA_EEPjSC_NS8_16reverse_iteratorISC_EESC_NS0_13ScanTileStateImLb1EEENS0_21DispatchSegmentedSortILNS0_9SortOrderE0EjNS0_8NullTypeElPmSK_NS1_14segmented_sort10policy_hubIjSJ_EEE22LargeSegmentsSelectorTENSO_22SmallSegmentsSelectorTEiNS2_19streaming_context_tIlEEEEvT0_T1_T2_T3_T4_T5_T6_T7_T8_iT9__param_6+8];
	ld.param.u64 	%rd314, [_ZN3cub18CUB_300001_SM_10006detail19three_way_partition29DeviceThreeWayPartitionKernelINS2_10policy_hubIjiE10Policy1000EN6thrust24THRUST_300001_SM_1000_NS17counting_iteratorIjNS8_11use_defaultESA_SA_EEPjSC_NS8_16reverse_iteratorISC_EESC_NS0_13ScanTileStateImLb1EEENS0_21DispatchSegmentedSortILNS0_9SortOrderE0EjNS0_8NullTypeElPmSK_NS1_14segmented_sort10policy_hubIjSJ_EEE22LargeSegmentsSelectorTENSO_22SmallSegmentsSelectorTEiNS2_19streaming_context_tIlEEEEvT0_T1_T2_T3_T4_T5_T6_T7_T8_iT9__param_3];
	ld.param.u32 	%r467, [_ZN3cub18CUB_300001_SM_10006detail19three_way_partition29DeviceThreeWayPartitionKernelINS2_10policy_hubIjiE10Policy1000EN6thrust24THRUST_300001_SM_1000_NS17counting_iteratorIjNS8_11use_defaultESA_SA_EEPjSC_NS8_16reverse_iteratorISC_EESC_NS0_13ScanTileStateImLb1EEENS0_21DispatchSegmentedSortILNS0_9SortOrderE0EjNS0_8NullTypeElPmSK_NS1_14segmented_sort10policy_hubIjSJ_EEE22LargeSegmentsSelectorTENSO_22SmallSegmentsSelectorTEiNS2_19streaming_context_tIlEEEEvT0_T1_T2_T3_T4_T5_T6_T7_T8_iT9__param_9];
	mov.b64 	%rd313, _ZN3cub18CUB_300001_SM_10006detail19three_way_partition29DeviceThreeWayPartitionKernelINS2_10policy_hubIjiE10Policy1000EN6thrust24THRUST_300001_SM_1000_NS17counting_iteratorIjNS8_11use_defaultESA_SA_EEPjSC_NS8_16reverse_iteratorISC_EESC_NS0_13ScanTileStateImLb1EEENS0_21DispatchSegmentedSortILNS0_9SortOrderE0EjNS0_8NullTypeElPmSK_NS1_14segmented_sort10policy_hubIjSJ_EEE22LargeSegmentsSelectorTENSO_22SmallSegmentsSelectorTEiNS2_19streaming_context_tIlEEEEvT0_T1_T2_T3_T4_T5_T6_T7_T8_iT9__param_10;
	mov.u64 	%rd1, %rd313;
	cvta.to.global.u64 	%rd3, %rd314;
	cvta.to.global.u64 	%rd5, %rd306;
	cvta.to.global.u64 	%rd6, %rd307;
	cvta.to.global.u64 	%rd9, %rd310;
	cvta.to.global.u64 	%rd10, %rd311;
	mov.u32 	%r2, %ctaid.x;
	mul.lo.s32 	%r3, %r2, 5632;
	add.s32 	%r468, %r467, -1;
	setp.ge.s32 	%p1, %r2, %r468;
	@%p1 bra 	$L__BB11_289;
	setp.ne.s32 	%p288, %r2, 0;
	@%p288 bra 	$L__BB11_133;
	ld.param.u8 	%rs19, [%rd1];
	setp.eq.s16 	%p409, %rs19, 0;
	ld.param.u32 	%r1298, [%rd1+8];
	selp.b32 	%r1299, %r1298, 0, %p409;
	mov.u32 	%r1300, %tid.x;
	mad.lo.s32 	%r1301, %r1300, 11, %r3;
	add.s32 	%r1302, %r1301, %r1;
	add.s32 	%r4, %r1302, %r1299;
	add.s32 	%r5, %r4, 1;
	add.s32 	%r6, %r4, 2;
	add.s32 	%r7, %r4, 3;
	add.s32 	%r8, %r4, 4;
	add.s32 	%r9, %r4, 5;
	add.s32 	%r10, %r4, 6;
	add.s32 	%r11, %r4, 7;
	add.s32 	%r12, %r4, 8;
	add.s32 	%r13, %r4, 9;
	add.s32 	%r14, %r4, 10;
	cvt.u64.u32 	%rd12, %r4;
	add.s64 	%rd1313, %rd308, %rd12;
	shl.b64 	%rd1314, %rd1313, 3;
	add.s64 	%rd1315, %rd6, %rd1314;
	ld.global.u64 	%rd1316, [%rd1315];
	add.s64 	%rd1317, %rd5, %rd1314;
	ld.global.u64 	%rd1318, [%rd1317];
	sub.s64 	%rd1319, %rd1316, %rd1318;
	setp.gt.s64 	%p410, %rd1319, %rd305;
	mov.b64 	%rd1582, 4294967296;
	@%p410 bra 	$L__BB11_4;
	add.s64 	%rd1320, %rd312, %rd12;
	shl.b64 	%rd1321, %rd1320, 3;
	add.s64 	%rd1322, %rd10, %rd1321;
	ld.global.u64 	%rd1323, [%rd1322];
	add.s64 	%rd1324, %rd9, %rd1321;
	ld.global.u64 	%rd1325, [%rd1324];
	sub.s64 	%rd1326, %rd1323, %rd1325;
	setp.lt.s64 	%p411, %rd1326, %rd309;
	selp.u64 	%rd1582, 1, 0, %p411;
$L__BB11_4:
	cvt.u64.u32 	%rd15, %r5;
	add.s64 	%rd1328, %rd308, %rd15;
	shl.b64 	%rd1329, %rd1328, 3;
	add.s64 	%rd1330, %rd6, %rd1329;
	ld.global.u64 	%rd1331, [%rd1330];
	add.s64 	%rd1332, %rd5, %rd1329;
	ld.global.u64 	%rd1333, [%rd1332];
	sub.s64 	%rd1334, %rd1331, %rd1333;
	setp.gt.s64 	%p412, %rd1334, %rd305;
	mov.b64 	%rd1583, 4294967296;
	@%p412 bra 	$L__BB11_6;
	add.s64 	%rd1335, %rd312, %rd15;
	shl.b64 	%rd1336, %rd1335, 3;
	add.s64 	%rd1337, %rd10, %rd1336;
	ld.global.u64 	%rd1338, [%rd1337];
	add.s64 	%rd1339, %rd9, %rd1336;
	ld.global.u64 	%rd1340, [%rd1339];
	sub.s64 	%rd1341, %rd1338, %rd1340;
	setp.lt.s64 	%p413, %rd1341, %rd309;
	selp.u64 	%rd1583, 1, 0, %p413;
$L__BB11_6:
	cvt.u64.u32 	%rd18, %r6;
	add.s64 	%rd1343, %rd308, %rd18;
	shl.b64 	%rd1344, %rd1343, 3;
	add.s64 	%rd1345, %rd6, %rd1344;
	ld.global.u64 	%rd1346, [%rd1345];
	add.s64 	%rd1347, %rd5, %rd1344;
	ld.global.u64 	%rd1348, [%rd1347];
	sub.s64 	%rd1349, %rd1346, %rd1348;
	setp.gt.s64 	%p414, %rd1349, %rd305;
	mov.b64 	%rd1584, 4294967296;
	@%p414 bra 	$L__BB11_8;
	add.s64 	%rd1350, %rd312, %rd18;
	shl.b64 	%rd1351, %rd1350, 3;
	add.s64 	%rd1352, %rd10, %rd1351;
	ld.global.u64 	%rd1353, [%rd1352];
	add.s64 	%rd1354, %rd9, %rd1351;
	ld.global.u64 	%rd1355, [%rd1354];
	sub.s64 	%rd1356, %rd1353, %rd1355;
	setp.lt.s64 	%p415, %rd1356, %rd309;
	selp.u64 	%rd1584, 1, 0, %p415;
$L__BB11_8:
	cvt.u64.u32 	%rd21, %r7;
	add.s64 	%rd1358, %rd308, %rd21;
	shl.b64 	%rd1359, %rd1358, 3;
	add.s64 	%rd1360, %rd6, %rd1359;
	ld.global.u64 	%rd1361, [%rd1360];
	add.s64 	%rd1362, %rd5, %rd1359;
	ld.global.u64 	%rd1363, [%rd1362];
	sub.s64 	%rd1364, %rd1361, %rd1363;
	setp.gt.s64 	%p416, %rd1364, %rd305;
	mov.b64 	%rd1585, 4294967296;
	@%p416 bra 	$L__BB11_10;
	add.s64 	%rd1365, %rd312, %rd21;
	shl.b64 	%rd1366, %rd1365, 3;
	add.s64 	%rd1367, %rd10, %rd1366;
	ld.global.u64 	%rd1368, [%rd1367];
	add.s64 	%rd1369, %rd9, %rd1366;
	ld.global.u64 	%rd1370, [%rd1369];
	sub.s64 	%rd1371, %rd1368, %rd1370;
	setp.lt.s64 	%p417, %rd1371, %rd309;
	selp.u64 	%rd1585, 1, 0, %p417;
$L__BB11_10:
	cvt.u64.u32 	%rd24, %r8;
	add.s64 	%rd1373, %rd308, %rd24;
	shl.b64 	%rd1374, %rd1373, 3;
	add.s64 	%rd1375, %rd6, %rd1374;
	ld.global.u64 	%rd1376, [%rd1375];
	add.s64 	%rd1377, %rd5, %rd1374;
	ld.global.u64 	%rd1378, [%rd1377];
	sub.s64 	%rd1379, %rd1376, %rd1378;
	setp.gt.s64 	%p418, %rd1379, %rd305;
	mov.b64 	%rd1586, 4294967296;
	@%p418 bra 	$L__BB11_12;
	add.s64 	%rd1380, %rd312, %rd24;
	shl.b64 	%rd1381, %rd1380, 3;
	add.s64 	%rd1382, %rd10, %rd1381;
	ld.global.u64 	%rd1383, [%rd1382];
	add.s64 	%rd1384, %rd9, %rd1381;
	ld.global.u64 	%rd1385, [%rd1384];
	sub.s64 	%rd1386, %rd1383, %rd1385;
	setp.lt.s64 	%p419, %rd1386, %rd309;
	selp.u64 	%rd1586, 1, 0, %p419;
$L__BB11_12:
	cvt.u64.u32 	%rd27, %r9;
	add.s64 	%rd1388, %rd308, %rd27;
	shl.b64 	%rd1389, %rd1388, 3;
	add.s64 	%rd1390, %rd6, %rd1389;
	ld.global.u64 	%rd1391, [%rd1390];
	add.s64 	%rd1392, %rd5, %rd1389;
	ld.global.u64 	%rd1393, [%rd1392];
	sub.s64 	%rd1394, %rd1391, %rd1393;
	setp.gt.s64 	%p420, %rd1394, %rd305;
	mov.b64 	%rd1587, 4294967296;
	@%p420 bra 	$L__BB11_14;
	add.s64 	%rd1395, %rd312, %rd27;
	shl.b64 	%rd1396, %rd1395, 3;
	add.s64 	%rd1397, %rd10, %rd1396;
	ld.global.u64 	%rd1398, [%rd1397];
	add.s64 	%rd1399, %rd9, %rd1396;
	ld.global.u64 	%rd1400, [%rd1399];
	sub.s64 	%rd1401, %rd1398, %rd1400;
	setp.lt.s64 	%p421, %rd1401, %rd309;
	selp.u64 	%rd1587, 1, 0, %p421;
$L__BB11_14:
	cvt.u64.u32 	%rd30, %r10;
	add.s64 	%rd1403, %rd308, %rd30;
	shl.b64 	%rd1404, %rd1403, 3;
	add.s64 	%rd1405, %rd6, %rd1404;
	ld.global.u64 	%rd1406, [%rd1405];
	add.s64 	%rd1407, %rd5, %rd1404;
	ld.global.u64 	%rd1408, [%rd1407];
	sub.s64 	%rd1409, %rd1406, %rd1408;
	setp.gt.s64 	%p422, %rd1409, %rd305;
	mov.b64 	%rd1588, 4294967296;
	@%p422 bra 	$L__BB11_16;
	add.s64 	%rd1410, %rd312, %rd30;
	shl.b64 	%rd1411, %rd1410, 3;
	add.s64 	%rd1412, %rd10, %rd1411;
	ld.global.u64 	%rd1413, [%rd1412];
	add.s64 	%rd1414, %rd9, %rd1411;
	ld.global.u64 	%rd1415, [%rd1414];
	sub.s64 	%rd1416, %rd1413, %rd1415;
	setp.lt.s64 	%p423, %rd1416, %rd309;
	selp.u64 	%rd1588, 1, 0, %p423;
$L__BB11_16:
	cvt.u64.u32 	%rd33, %r11;
	add.s64 	%rd1418, %rd308, %rd33;
	shl.b64 	%rd1419, %rd1418, 3;
	add.s64 	%rd1420, %rd6, %rd1419;
	ld.global.u64 	%rd1421, [%rd1420];
	add.s64 	%rd1422, %rd5, %rd1419;
	ld.global.u64 	%rd1423, [%rd1422];
	sub.s64 	%rd1424, %rd1421, %rd1423;
	setp.gt.s64 	%p424, %rd1424, %rd305;
	mov.b64 	%rd1589, 4294967296;
	@%p424 bra 	$L__BB11_18;
	add.s64 	%rd1425, %rd312, %rd33;
	shl.b64 	%rd1426, %rd1425, 3;
	add.s64 	%rd1427, %rd10, %rd1426;
	ld.global.u64 	%rd1428, [%rd1427];
	add.s64 	%rd1429, %rd9, %rd1426;
	ld.global.u64 	%rd1430, [%rd1429];
	sub.s64 	%rd1431, %rd1428, %rd1430;
	setp.lt.s64 	%p425, %rd1431, %rd309;
	selp.u64 	%rd1589, 1, 0, %p425;
$L__BB11_18:
	cvt.u64.u32 	%rd36, %r12;
	add.s64 	%rd1433, %rd308, %rd36;
	shl.b64 	%rd1434, %rd1433, 3;
	add.s64 	%rd1435, %rd6, %rd1434;
	ld.global.u64 	%rd1436, [%rd1435];
	add.s64 	%rd1437, %rd5, %rd1434;
	ld.global.u64 	%rd1438, [%rd1437];
	sub.s64 	%rd1439, %rd1436, %rd1438;
	setp.gt.s64 	%p426, %rd1439, %rd305;
	mov.b64 	%rd1590, 4294967296;
	@%p426 bra 	$L__BB11_20;
	add.s64 	%rd1440, %rd312, %rd36;
	shl.b64 	%rd1441, %rd1440, 3;
	add.s64 	%rd1442, %rd10, %rd1441;
	ld.global.u64 	%rd1443, [%rd1442];
	add.s64 	%rd1444, %rd9, %rd1441;
	ld.global.u64 	%rd1445, [%rd1444];
	sub.s64 	%rd1446, %rd1443, %rd1445;
	setp.lt.s64 	%p427, %rd1446, %rd309;
	selp.u64 	%rd1590, 1, 0, %p427;
$L__BB11_20:
	cvt.u64.u32 	%rd40, %r13;
	add.s64 	%rd1448, %rd308, %rd40;
	shl.b64 	%rd1449, %rd1448, 3;
	add.s64 	%rd1450, %rd6, %rd1449;
	ld.global.u64 	%rd1451, [%rd1450];
	add.s64 	%rd1452, %rd5, %rd1449;
	ld.global.u64 	%rd1453, [%rd1452];
	sub.s64 	%rd1454, %rd1451, %rd1453;
	setp.gt.s64 	%p428, %rd1454, %rd305;
	mov.b64 	%rd1591, 4294967296;
	@%p428 bra 	$L__BB11_22;
	add.s64 	%rd1455, %rd312, %rd40;
	shl.b64 	%rd1456, %rd1455, 3;
	add.s64 	%rd1457, %rd10, %rd1456;
	ld.global.u64 	%rd1458, [%rd1457];
	add.s64 	%rd1459, %rd9, %rd1456;
	ld.global.u64 	%rd1460, [%rd1459];
	sub.s64 	%rd1461, %rd1458, %rd1460;
	setp.lt.s64 	%p429, %rd1461, %rd309;
	selp.u64 	%rd1591, 1, 0, %p429;
$L__BB11_22:
	cvt.u64.u32 	%rd43, %r14;
	add.s64 	%rd1463, %rd308, %rd43;
	shl.b64 	%rd1464, %rd1463, 3;
	add.s64 	%rd1465, %rd6, %rd1464;
	ld.global.u64 	%rd1466, [%rd1465];
	add.s64 	%rd1467, %rd5, %rd1464;
	ld.global.u64 	%rd1468, [%rd1467];
	sub.s64 	%rd1469, %rd1466, %rd1468;
	setp.gt.s64 	%p430, %rd1469, %rd305;
	mov.b64 	%rd1592, 4294967296;
	@%p430 bra 	$L__BB11_24;
	add.s64 	%rd1470, %rd312, %rd43;
	shl.b64 	%rd1471, %rd1470, 3;
	add.s64 	%rd1472, %rd10, %rd1471;
	ld.global.u64 	%rd1473, [%rd1472];
	add.s64 	%rd1474, %rd9, %rd1471;
	ld.global.u64 	%rd1475, [%rd1474];
	sub.s64 	%rd1476, %rd1473, %rd1475;
	setp.lt.s64 	%p431, %rd1476, %rd309;
	selp.u64 	%rd1592, 1, 0, %p431;
$L__BB11_24:
	bar.sync 	0;
	add.s64 	%rd46, %rd1583, %rd1582;
	add.s64 	%rd47, %rd1584, %rd46;
	add.s64 	%rd48, %rd1585, %rd47;
	add.s64 	%rd49, %rd1586, %rd48;
	add.s64 	%rd50, %rd1587, %rd49;
	add.s64 	%rd51, %rd1588, %rd50;
	add.s64 	%rd52, %rd1589, %rd51;
	add.s64 	%rd53, %rd1590, %rd52;
	add.s64 	%rd54, %rd1591, %rd53;
	add.s64 	%rd1477, %rd1592, %rd54;
	mov.b64 	{%r1305, %r1310}, %rd1477;
	// begin inline asm
	mov.u32 %r1303, %laneid;
	// end inline asm
	mov.b32 	%r1311, 1;
	mov.b32 	%r1352, 0;
	mov.b32 	%r1353, -1;
	// begin inline asm
	shfl.sync.up.b32 %r1304, %r1305, %r1311, %r1352, %r1353;
	// end inline asm
	// begin inline asm
	shfl.sync.up.b32 %r1309, %r1310, %r1311, %r1352, %r1353;
	// end inline asm
	mov.b64 	%rd1478, {%r1304, %r1309};
	setp.lt.s32 	%p432, %r1303, 1;
	selp.b64 	%rd1479, 0, %rd1478, %p432;
	add.s64 	%rd1480, %rd1479, %rd1477;
	mov.b64 	{%r1315, %r1320}, %rd1480;
	mov.b32 	%r1321, 2;
	// begin inline asm
	shfl.sync.up.b32 %r1314, %r1315, %r1321, %r1352, %r1353;
	// end inline asm
	// begin inline asm
	shfl.sync.up.b32 %r1319, %r1320, %r1321, %r1352, %r1353;
	// end inline asm
	mov.b64 	%rd1481, {%r1314, %r1319};
	setp.lt.s32 	%p433, %r1303, 2;
	selp.b64 	%rd1482, 0, %rd1481, %p433;
	add.s64 	%rd1483, %rd1482, %rd1480;
	mov.b64 	{%r1325, %r1330}, %rd1483;
	mov.b32 	%r1331, 4;
	// begin inline asm
	shfl.sync.up.b32 %r1324, %r1325, %r1331, %r1352, %r1353;
	// end inline asm
	// begin inline asm
	shfl.sync.up.b32 %r1329, %r1330, %r1331, %r1352, %r1353;
	// end inline asm
	mov.b64 	%rd1484, {%r1324, %r1329};
	setp.lt.s32 	%p434, %r1303, 4;
	selp.b64 	%rd1485, 0, %rd1484, %p434;
	add.s64 	%rd1486, %rd1485, %rd1483;
	mov.b64 	{%r1335, %r1340}, %rd1486;
	mov.b32 	%r1341, 8;
	// begin inline asm
	shfl.sync.up.b32 %r1334, %r1335, %r1341, %r1352, %r1353;
	// end inline asm
	// begin inline asm
	shfl.sync.up.b32 %r1339, %r1340, %r1341, %r1352, %r1353;
	// end inline asm
	mov.b64 	%rd1487, {%r1334, %r1339};
	setp.lt.s32 	%p435, %r1303, 8;
	selp.b64 	%rd1488, 0, %rd1487, %p435;
	add.s64 	%rd1489, %rd1488, %rd1486;
	mov.b64 	{%r1345, %r1350}, %rd1489;
	mov.b32 	%r1351, 16;
	// begin inline asm
	shfl.sync.up.b32 %r1344, %r1345, %r1351, %r1352, %r1353;
	// end inline asm
	// begin inline asm
	shfl.sync.up.b32 %r1349, %r1350, %r1351, %r1352, %r1353;
	// end inline asm
	mov.b64 	%rd1490, {%r1344, %r1349};
	setp.lt.s32 	%p436, %r1303, 16;
	selp.b64 	%rd1491, 0, %rd1490, %p436;
	add.s64 	%rd55, %rd1491, %rd1489;
	setp.ne.s32 	%p437, %r1303, 31;
	@%p437 bra 	$L__BB11_26;
	mov.u32 	%r1354, %tid.x;
	shr.u32 	%r1355, %r1354, 2;
	and.b32  	%r1356, %r1355, 248;
	mov.u32 	%r1357, _ZZN3cub18CUB_300001_SM_10006detail19three_way_partition29DeviceThreeWayPartitionKernelINS2_10policy_hubIjiE10Policy1000EN6thrust24THRUST_300001_SM_1000_NS17counting_iteratorIjNS8_11use_defaultESA_SA_EEPjSC_NS8_16reverse_iteratorISC_EESC_NS0_13ScanTileStateImLb1EEENS0_21DispatchSegmentedSortILNS0_9SortOrderE0EjNS0_8NullTypeElPmSK_NS1_14segmented_sort10policy_hubIjSJ_EEE22LargeSegmentsSelectorTENSO_22SmallSegmentsSelectorTEiNS2_19streaming_context_tIlEEEEvT0_T1_T2_T3_T4_T5_T6_T7_T8_iT9_E12temp_storage;
	add.s32 	%r1358, %r1357, %r1356;
	st.shared.u64 	[%r1358], %rd55;
$L__BB11_26:
	bar.sync 	0;
	ld.shared.v2.u64 	{%rd1492, %rd1493}, [_ZZN3cub18CUB_300001_SM_10006detail19three_way_partition29DeviceThreeWayPartitionKernelINS2_10policy_hubIjiE10Policy1000EN6thrust24THRUST_300001_SM_1000_NS17counting_iteratorIjNS8_11use_defaultESA_SA_EEPjSC_NS8_16reverse_iteratorISC_EESC_NS0_13ScanTileStateImLb1EEENS0_21DispatchSegmentedSortILNS0_9SortOrderE0EjNS0_8NullTypeElPmSK_NS1_14segmented_sort10policy_hubIjSJ_EEE22LargeSegmentsSelectorTENSO_22SmallSegmentsSelectorTEiNS2_19streaming_context_tIlEEEEvT0_T1_T2_T3_T4_T5_T6_T7_T8_iT9_E12temp_storage];
	mov.u32 	%r1359, %tid.x;
	shr.u32 	%r1360, %r1359, 5;
	add.s64 	%rd1494, %rd1493, %rd1492;
	setp.eq.s32 	%p438, %r1360, 2;
	selp.b64 	%rd1495, %rd1494, %rd1492, %p438;
	ld.shared.v2.u64 	{%rd1496, %rd1497}, [_ZZN3cub18CUB_300001_SM_10006detail19three_way_partition29DeviceThreeWayPartitionKernelINS2_10policy_hubIjiE10Policy1000EN6thrust24THRUST_300001_SM_1000_NS17counting_iteratorIjNS8_11use_defaultESA_SA_EEPjSC_NS8_16reverse_iteratorISC_EESC_NS0_13ScanTileStateImLb1EEENS0_21DispatchSegmentedSortILNS0_9SortOrderE0EjNS0_8NullTypeElPmSK_NS1_14segmented_sort10policy_hubIjSJ_EEE22LargeSegmentsSelectorTENSO_22SmallSegmentsSelectorTEiNS2_19streaming_context_tIlEEEEvT0_T1_T2_T3_T4_T5_T6_T7_T8_iT9_E12temp_storage+16];
	add.s64 	%rd1498, %rd1494, %rd1496;
	setp.eq.s32 	%p439, %r1360, 3;
	selp.b64 	%rd1499, %rd1498, %rd1495, %p439;
	add.s64 	%rd1500, %rd1498, %rd1497;
	setp.eq.s32 	%p440, %r1360, 4;
	selp.b64 	%rd1501, %rd1500, %rd1499, %p440;
	ld.shared.v2.u64 	{%rd1502, %rd1503}, [_ZZN3cub18CUB_300001_SM_10006detail19three_way_partition29DeviceThreeWayPartitionKernelINS2_10policy_hubIjiE10Policy1000EN6thrust24THRUST_300001_SM_1000_NS17counting_iteratorIjNS8_11use_defaultESA_SA_EEPjSC_NS8_16reverse_iteratorISC_EESC_NS0_13ScanTileStateImLb1EEENS0_21DispatchSegmentedSortILNS0_9SortOrderE0EjNS0_8NullTypeElPmSK_NS1_14segmented_sort10policy_hubIjSJ_EEE22LargeSegmentsSelectorTENSO_22SmallSegmentsSelectorTEiNS2_19streaming_context_tIlEEEEvT0_T1_T2_T3_T4_T5_T6_T7_T8_iT9_E12temp_storage+32];
	add.s64 	%rd1504, %rd1500, %rd1502;
	setp.eq.s32 	%p441, %r1360, 5;
	selp.b64 	%rd1505, %rd1504, %rd1501, %p441;
	add.s64 	%rd1506, %rd1504, %rd1503;
	setp.eq.s32 	%p442, %r1360, 6;
	selp.b64 	%rd1507, %rd1506, %rd1505, %p442;
	ld.shared.v2.u64 	{%rd1508, %rd1509}, [_ZZN3cub18CUB_300001_SM_10006detail19three_way_partition29DeviceThreeWayPartitionKernelINS2_10policy_hubIjiE10Policy1000EN6thrust24THRUST_300001_SM_1000_NS17counting_iteratorIjNS8_11use_defaultESA_SA_EEPjSC_NS8_16reverse_iteratorISC_EESC_NS0_13ScanTileStateImLb1EEENS0_21DispatchSegmentedSortILNS0_9SortOrderE0EjNS0_8NullTypeElPmSK_NS1_14segmented_sort10policy_hubIjSJ_EEE22LargeSegmentsSelectorTENSO_22SmallSegmentsSelectorTEiNS2_19streaming_context_tIlEEEEvT0_T1_T2_T3_T4_T5_T6_T7_T8_iT9_E12temp_storage+48];
	add.s64 	%rd1510, %rd1506, %rd1508;
	setp.eq.s32 	%p443, %r1360, 7;
	selp.b64 	%rd1511, %rd1510, %rd1507, %p443;
	add.s64 	%rd1512, %rd1510, %rd1509;
	setp.eq.s32 	%p444, %r1360, 8;
	selp.b64 	%rd1513, %rd1512, %rd1511, %p444;
	ld.shared.v2.u64 	{%rd1514, %rd1515}, [_ZZN3cub18CUB_300001_SM_10006detail19three_way_partition29DeviceThreeWayPartitionKernelINS2_10policy_hubIjiE10Policy1000EN6thrust24THRUST_300001_SM_1000_NS17counting_iteratorIjNS8_11use_defaultESA_SA_EEPjSC_NS8_16reverse_iteratorISC_EESC_NS0_13ScanTileStateImLb1EEENS0_21DispatchSegmentedSortILNS0_9SortOrderE0EjNS0_8NullTypeElPmSK_NS1_14segmented_sort10policy_hubIjSJ_EEE22LargeSegmentsSelectorTENSO_22SmallSegmentsSelectorTEiNS2_19streaming_context_tIlEEEEvT0_T1_T2_T3_T4_T5_T6_T7_T8_iT9_E12temp_storage+64];
	add.s64 	%rd1516, %rd1512, %rd1514;
	setp.eq.s32 	%p445, %r1360, 9;
	selp.b64 	%rd1517, %rd1516, %rd1513, %p445;
	add.s64 	%rd1518, %rd1516, %rd1515;
	setp.eq.s32 	%p446, %r1360, 10;
	selp.b64 	%rd1519, %rd1518, %rd1517, %p446;
	ld.shared.v2.u64 	{%rd1520, %rd1521}, [_ZZN3cub18CUB_300001_SM_10006detail19three_way_partition29DeviceThreeWayPartitionKernelINS2_10policy_hubIjiE10Policy1000EN6thrust24THRUST_300001_SM_1000_NS17counting_iteratorIjNS8_11use_defaultESA_SA_EEPjSC_NS8_16reverse_iteratorISC_EESC_NS0_13ScanTileStateImLb1EEENS0_21DispatchSegmentedSortILNS0_9SortOrderE0EjNS0_8NullTypeElPmSK_NS1_14segmented_sort10policy_hubIjSJ_EEE22LargeSegmentsSelectorTENSO_22SmallSegmentsSelectorTEiNS2_19streaming_context_tIlEEEEvT0_T1_T2_T3_T4_T5_T6_T7_T8_iT9_E12temp_storage+80];
	add.s64 	%rd1522, %rd1518, %rd1520;
	setp.eq.s32 	%p447, %r1360, 11;
	selp.b64 	%rd1523, %rd1522, %rd1519, %p447;
	add.s64 	%rd1524, %rd1522, %rd1521;
	setp.eq.s32 	%p448, %r1360, 12;
	selp.b64 	%rd1525, %rd1524, %rd1523, %p448;
	ld.shared.v2.u64 	{%rd1526, %rd1527}, [_ZZN3cub18CUB_300001_SM_10006detail19three_way_partition29DeviceThreeWayPartitionKernelINS2_10policy_hubIjiE10Policy1000EN6thrust24THRUST_300001_SM_1000_NS17counting_iteratorIjNS8_11use_defaultESA_SA_EEPjSC_NS8_16reverse_iteratorISC_EESC_NS0_13ScanTileStateImLb1EEENS0_21DispatchSegmentedSortILNS0_9SortOrderE0EjNS0_8NullTypeElPmSK_NS1_14segmented_sort10policy_hubIjSJ_EEE22LargeSegmentsSelectorTENSO_22SmallSegmentsSelectorTEiNS2_19streaming_context_tIlEEEEvT0_T1_T2_T3_T4_T5_T6_T7_T8_iT9_E12temp_storage+96];
	add.s64 	%rd1528, %rd1524, %rd1526;
	setp.eq.s32 	%p449, %r1360, 13;
	selp.b64 	%rd1529, %rd1528, %rd1525, %p449;
	add.s64 	%rd1530, %rd1528, %rd1527;
	setp.eq.s32 	%p450, %r1360, 14;
	selp.b64 	%rd1531, %rd1530, %rd1529, %p450;
	ld.shared.v2.u64 	{%rd1532, %rd1533}, [_ZZN3cub18CUB_300001_SM_10006detail19three_way_partition29DeviceThreeWayPartitionKernelINS2_10policy_hubIjiE10Policy1000EN6thrust24THRUST_300001_SM_1000_NS17counting_iteratorIjNS8_11use_defaultESA_SA_EEPjSC_NS8_16reverse_iteratorISC_EESC_NS0_13ScanTileStateImLb1EEENS0_21DispatchSegmentedSortILNS0_9SortOrderE0EjNS0_8NullTypeElPmSK_NS1_14segmented_sort10policy_hubIjSJ_EEE22LargeSegmentsSelectorTENSO_22SmallSegmentsSelectorTEiNS2_19streaming_context_tIlEEEEvT0_T1_T2_T3_T4_T5_T6_T7_T8_iT9_E12temp_storage+112];
	add.s64 	%rd1534, %rd1530, %rd1532;
	setp.eq.s32 	%p451, %r1360, 15;
	selp.b64 	%rd1535, %rd1534, %rd1531, %p451;
	add.s64 	%rd56, %rd1534, %rd1533;
	setp.lt.u32 	%p452, %r1359, 32;
	selp.b64 	%rd1536, 0, %rd1535, %p452;
	setp.eq.s32 	%p453, %r1303, 0;
	add.s64 	%rd1537, %rd1592, %rd54;
	sub.s64 	%rd1538, %rd55, %rd1537;
	selp.b64 	%rd1539, 0, %rd1538, %p453;
	add.s64 	%rd57, %rd1536, %rd1539;
	setp.ne.s32 	%p454, %r1359, 0;
	@%p454 bra 	$L__BB11_28;
	add.s64 	%rd1540, %rd2, 512;
	mov.b64 	%rd1541, 101;
	// begin inline asm
	st.relaxed.gpu.v2.u64 [%rd1540], {%rd1541, %rd56};
	// end inline asm
$L__BB11_28:
	bar.sync 	0;
	{ .reg .b32 tmp; mov.b64 {tmp, %r16}, %rd56; }
	cvt.u32.u64 	%r1361, %rd56;
	add.s32 	%r17, %r16, %r1361;
	{ .reg .b32 tmp; mov.b64 {tmp, %r1437}, %rd57; }
	setp.gt.u64 	%p455, %rd1582, 4294967295;
	@%p455 bra 	$L__BB11_32;
	setp.eq.s64 	%p456, %rd1582, 0;
	@%p456 bra 	$L__BB11_31;
	cvt.u32.u64 	%r1362, %rd57;
	add.s32 	%r1437, %r1362, %r16;
	bra.uni 	$L__BB11_32;
$L__BB11_31:
	cvt.u32.u64 	%r1363, %rd57;
	{ .reg .b32 tmp; mov.b64 {tmp, %r1364}, %rd57; }
	add.s32 	%r1365, %r1363, %r1364;
	mad.lo.s32 	%r1367, %r1359, 11, %r17;
	sub.s32 	%r1437, %r1367, %r1365;
$L__BB11_32:
	add.s64 	%rd1543, %rd57, %rd1582;
	shl.b32 	%r1368, %r1437, 2;
	mov.u32 	%r1369, _ZZN3cub18CUB_300001_SM_10006detail19three_way_partition29DeviceThreeWayPartitionKernelINS2_10policy_hubIjiE10Policy1000EN6thrust24THRUST_300001_SM_1000_NS17counting_iteratorIjNS8_11use_defaultESA_SA_EEPjSC_NS8_16reverse_iteratorISC_EESC_NS0_13ScanTileStateImLb1EEENS0_21DispatchSegmentedSortILNS0_9SortOrderE0EjNS0_8NullTypeElPmSK_NS1_14segmented_sort10policy_hubIjSJ_EEE22LargeSegmentsSelectorTENSO_22SmallSegmentsSelectorTEiNS2_19streaming_context_tIlEEEEvT0_T1_T2_T3_T4_T5_T6_T7_T8_iT9_E12temp_storage;
	add.s32 	%r1370, %r1369, %r1368;
	st.shared.u32 	[%r1370], %r4;
	{ .reg .b32 tmp; mov.b64 {tmp, %r1438}, %rd1543; }
	cvt.u32.u64 	%r24, %rd1543;
	setp.gt.u64 	%p457, %rd1583, 4294967295;
	@%p457 bra 	$L__BB11_36;
	setp.eq.s64 	%p458, %rd1583, 0;
	@%p458 bra 	$L__BB11_35;
	add.s32 	%r1438, %r24, %r16;
	bra.uni 	$L__BB11_36;
$L__BB11_35:
	mad.lo.s32 	%r1371, %r1359, 11, %r17;
	add.s32 	%r1372, %r24, %r1438;
	sub.s32 	%r1373, %r1371, %r1372;
	add.s32 	%r1438, %r1373, 1;
$L__BB11_36:
	mad.lo.s32 	%r28, %r1359, 11, %r17;
	add.s64 	%rd1544, %rd46, %rd57;
	shl.b32 	%r1374, %r1438, 2;
	add.s32 	%r1376, %r1369, %r1374;
	st.shared.u32 	[%r1376], %r5;
	{ .reg .b32 tmp; mov.b64 {tmp, %r1439}, %rd1544; }
	cvt.u32.u64 	%r30, %rd1544;
	setp.gt.u64 	%p459, %rd1584, 4294967295;
	@%p459 bra 	$L__BB11_40;
	setp.eq.s64 	%p460, %rd1584, 0;
	@%p460 bra 	$L__BB11_39;
	add.s32 	%r1439, %r30, %r16;
	bra.uni 	$L__BB11_40;
$L__BB11_39:
	add.s32 	%r1377, %r30, %r1439;
	sub.s32 	%r1378, %r28, %r1377;
	add.s32 	%r1439, %r1378, 2;
$L__BB11_40:
	add.s64 	%rd1545, %rd47, %rd57;
	shl.b32 	%r1379, %r1439, 2;
	add.s32 	%r1381, %r1369, %r1379;
	st.shared.u32 	[%r1381], %r6;
	{ .reg .b32 tmp; mov.b64 {tmp, %r1440}, %rd1545; }
	cvt.u32.u64 	%r35, %rd1545;
	setp.gt.u64 	%p461, %rd1585, 4294967295;
	@%p461 bra 	$L__BB11_44;
	setp.eq.s64 	%p462, %rd1585, 0;
	@%p462 bra 	$L__BB11_43;
	add.s32 	%r1440, %r35, %r16;
	bra.uni 	$L__BB11_44;
$L__BB11_43:
	add.s32 	%r1382, %r35, %r1440;
	sub.s32 	%r1383, %r28, %r1382;
	add.s32 	%r1440, %r1383, 3;
$L__BB11_44:
	add.s64 	%rd1546, %rd48, %rd57;
	shl.b32 	%r1384, %r1440, 2;
	add.s32 	%r1386, %r1369, %r1384;
	st.shared.u32 	[%r1386], %r7;
	{ .reg .b32 tmp; mov.b64 {tmp, %r1441}, %rd1546; }
	cvt.u32.u64 	%r40, %rd1546;
	setp.gt.u64 	%p463, %rd1586, 4294967295;
	@%p463 bra 	$L__BB11_48;
	setp.eq.s64 	%p464, %rd1586, 0;
	@%p464 bra 	$L__BB11_47;
	add.s32 	%r1441, %r40, %r16;
	bra.uni 	$L__BB11_48;
$L__BB11_47:
	add.s32 	%r1387, %r40, %r1441;
	sub.s32 	%r1388, %r28, %r1387;
	add.s32 	%r1441, %r1388, 4;
$L__BB11_48:
	add.s64 	%rd1547, %rd49, %rd57;
	shl.b32 	%r1389, %r1441, 2;
	add.s32 	%r1391, %r1369, %r1389;
	st.shared.u32 	[%r1391], %r8;
	{ .reg .b32 tmp; mov.b64 {tmp, %r1442}, %rd1547; }
	cvt.u32.u64 	%r45, %rd1547;
	setp.gt.u64 	%p465, %rd1587, 4294967295;
	@%p465 bra 	$L__BB11_52;
	setp.eq.s64 	%p466, %rd1587, 0;
	@%p466 bra 	$L__BB11_51;
	add.s32 	%r1442, %r45, %r16;
	bra.uni 	$L__BB11_52;
$L__BB11_51:
	add.s32 	%r1392, %r45, %r1442;
	sub.s32 	%r1393, %r28, %r1392;
	add.s32 	%r1442, %r1393, 5;
$L__BB11_52:
	add.s64 	%rd1548, %rd50, %rd57;
	shl.b32 	%r1394, %r1442, 2;
	add.s32 	%r1396, %r1369, %r1394;
	st.shared.u32 	[%r1396], %r9;
	{ .reg .b32 tmp; mov.b64 {tmp, %r1443}, %rd1548; }
	cvt.u32.u64 	%r50, %rd1548;
	setp.gt.u64 	%p467, %rd1588, 4294967295;
	@%p467 bra 	$L__BB11_56;
	setp.eq.s64 	%p468, %rd1588, 0;
	@%p468 bra 	$L__BB11_55;
	add.s32 	%r1443, %r50, %r16;
	bra.uni 	$L__BB11_56;
$L__BB11_55:
	add.s32 	%r1397, %r50, %r1443;
	sub.s32 	%r1398, %r28, %r1397;
	add.s32 	%r1443, %r1398, 6;
$L__BB11_56:
	add.s64 	%rd1549, %rd51, %rd57;
	shl.b32 	%r1399, %r1443, 2;
	add.s32 	%r1401, %r1369, %r1399;
	st.shared.u32 	[%r1401], %r10;
	{ .reg .b32 tmp; mov.b64 {tmp, %r1444}, %rd1549; }
	cvt.u32.u64 	%r55, %rd1549;
	setp.gt.u64 	%p469, %rd1589, 4294967295;
	@%p469 bra 	$L__BB11_60;
	setp.eq.s64 	%p470, %rd1589, 0;
	@%p470 bra 	$L__BB11_59;
	add.s32 	%r1444, %r55, %r16;
	bra.uni 	$L__BB11_60;
$L__BB11_59:
	add.s32 	%r1402, %r55, %r1444;
	sub.s32 	%r1403, %r28, %r1402;
	add.s32 	%r1444, %r1403, 7;
$L__BB11_60:
	add.s64 	%rd1550, %rd52, %rd57;
	shl.b32 	%r1404, %r1444, 2;
	add.s32 	%r1406, %r1369, %r1404;
	st.shared.u32 	[%r1406], %r11;
	{ .reg .b32 tmp; mov.b64 {tmp, %r1445}, %rd1550; }
	cvt.u32.u64 	%r60, %rd1550;
	setp.gt.u64 	%p471, %rd1590, 4294967295;
	@%p471 bra 	$L__BB11_64;
	setp.eq.s64 	%p472, %rd1590, 0;
	@%p472 bra 	$L__BB11_63;
	add.s32 	%r1445, %r60, %r16;
	bra.uni 	$L__BB11_64;
$L__BB11_63:
	add.s32 	%r1407, %r60, %r1445;
	sub.s32 	%r1408, %r28, %r1407;
	add.s32 	%r1445, %r1408, 8;
$L__BB11_64:
	add.s64 	%rd1551, %rd53, %rd57;
	shl.b32 	%r1409, %r1445, 2;
	add.s32 	%r1411, %r1369, %r1409;
	st.shared.u32 	[%r1411], %r12;
	{ .reg .b32 tmp; mov.b64 {tmp, %r1446}, %rd1551; }
	cvt.u32.u64 	%r65, %rd1551;
	setp.gt.u64 	%p473, %rd1591, 4294967295;
	@%p473 bra 	$L__BB11_68;
	setp.eq.s64 	%p474, %rd1591, 0;
	@%p474 bra 	$L__BB11_67;
	add.s32 	%r1446, %r65, %r16;
	bra.uni 	$L__BB11_68;
$L__BB11_67:
	add.s32 	%r1412, %r65, %r1446;
	sub.s32 	%r1413, %r28, %r1412;
	add.s32 	%r1446, %r1413, 9;
$L__BB11_68:
	add.s64 	%rd1552, %rd54, %rd57;
	shl.b32 	%r1414, %r1446, 2;
	add.s32 	%r1416, %r1369, %r1414;
	st.shared.u32 	[%r1416], %r13;
	{ .reg .b32 tmp; mov.b64 {tmp, %r1447}, %rd1552; }
	cvt.u32.u64 	%r70, %rd1552;
	setp.gt.u64 	%p475, %rd1592, 4294967295;
	@%p475 bra 	$L__BB11_72;
	setp.eq.s64 	%p476, %rd1592, 0;
	@%p476 bra 	$L__BB11_71;
	add.s32 	%r1447, %r70, %r16;
	bra.uni 	$L__BB11_72;
$L__BB11_71:
	add.s32 	%r1417, %r70, %r1447;
	sub.s32 	%r1418, %r28, %r1417;
	add.s32 	%r1447, %r1418, 10;
$L__BB11_72:
	shl.b32 	%r1419, %r1447, 2;
	add.s32 	%r1421, %r1369, %r1419;
	st.shared.u32 	[%r1421], %r14;
	bar.sync 	0;
	mov.u64 	%rd58, %rd313;
	ld.param.u8 	%rs20, [%rd58];
	setp.ne.s16 	%p477, %rs20, 0;
	mov.b64 	%rd1593, 0;
	@%p477 bra 	$L__BB11_74;
	ld.param.u64 	%rd1554, [%rd58+16];
	cvta.to.global.u64 	%rd1555, %rd1554;
	ld.global.u64 	%rd1593, [%rd1555];
$L__BB11_74:
	setp.ne.s16 	%p478, %rs20, 0;
	mov.b64 	%rd1594, 0;
	@%p478 bra 	$L__BB11_76;
	ld.param.u64 	%rd1557, [%rd58+16];
	cvta.to.global.u64 	%rd1558, %rd1557;
	ld.global.u64 	%rd1594, [%rd1558+8];
$L__BB11_76:
	setp.ne.s16 	%p479, %rs20, 0;
	mov.b64 	%rd1595, 0;
	@%p479 bra 	$L__BB11_78;
	ld.param.u64 	%rd1560, [%rd58+16];
	cvta.to.global.u64 	%rd1561, %rd1560;
	ld.global.u64 	%rd1595, [%rd1561+16];
$L__BB11_78:
	ld.param.u64 	%rd1580, [_ZN3cub18CUB_300001_SM_10006detail19three_way_partition29DeviceThreeWayPartitionKernelINS2_10policy_hubIjiE10Policy1000EN6thrust24THRUST_300001_SM_1000_NS17counting_iteratorIjNS8_11use_defaultESA_SA_EEPjSC_NS8_16reverse_iteratorISC_EESC_NS0_13ScanTileStateImLb1EEENS0_21DispatchSegmentedSortILNS0_9SortOrderE0EjNS0_8NullTypeElPmSK_NS1_14segmented_sort10policy_hubIjSJ_EEE22LargeSegmentsSelectorTENSO_22SmallSegmentsSelectorTEiNS2_19streaming_context_tIlEEEEvT0_T1_T2_T3_T4_T5_T6_T7_T8_iT9__param_2];
	ld.param.u64 	%rd1576, [_ZN3cub18CUB_300001_SM_10006detail19three_way_partition29DeviceThreeWayPartitionKernelINS2_10policy_hubIjiE10Policy1000EN6thrust24THRUST_300001_SM_1000_NS17counting_iteratorIjNS8_11use_defaultESA_SA_EEPjSC_NS8_16reverse_iteratorISC_EESC_NS0_13ScanTileStateImLb1EEENS0_21DispatchSegmentedSortILNS0_9SortOrderE0EjNS0_8NullTypeElPmSK_NS1_14segmented_sort10policy_hubIjSJ_EEE22LargeSegmentsSelectorTENSO_22SmallSegmentsSelectorTEiNS2_19streaming_context_tIlEEEEvT0_T1_T2_T3_T4_T5_T6_T7_T8_iT9__param_1];
	shl.b32 	%r1422, %r1359, 2;
	add.s32 	%r74, %r1369, %r1422;
	ld.shared.u32 	%r75, [%r74];
	setp.ge.s32 	%p480, %r1359, %r16;
	cvt.u64.u32 	%rd1562, %r1359;
	add.s64 	%rd1563, %rd1593, %rd1562;
	cvta.to.global.u64 	%rd1564, %rd1576;
	shl.b64 	%rd1565, %rd1563, 2;
	add.s64 	%rd65, %rd1564, %rd1565;
	sub.s32 	%r1424, %r1359, %r16;
	cvt.s64.s32 	%rd1566, %r1424;
	add.s64 	%rd1567, %rd1594, %rd1566;
	cvta.to.global.u64 	%rd1568, %rd1580;
	shl.b64 	%rd1569, %rd1567, 2;
	add.s64 	%rd66, %rd1568, %rd1569;
	sub.s32 	%r1425, %r1359, %r17;
	cvt.s64.s32 	%rd1570, %r1425;
	add.s64 	%rd1571, %rd1595, %rd1570;
	shl.b64 	%rd1572, %rd1571, 2;
	sub.s64 	%rd67, %rd3, %rd1572;
	@%p480 bra 	$L__BB11_80;
	st.global.u32 	[%rd65], %r75;
	bra.uni 	$L__BB11_83;
$L__BB11_80:
	setp.ge.s32 	%p481, %r1359, %r17;
	@%p481 bra 	$L__BB11_82;
	st.global.u32 	[%rd66], %r75;
	bra.uni 	$L__BB11_83;
$L__BB11_82:
	st.global.u32 	[%rd67+-4], %r75;
$L__BB11_83:
	add.s32 	%r76, %r1359, 512;
	ld.shared.u32 	%r77, [%r74+2048];
	setp.lt.s32 	%p482, %r76, %r16;
	@%p482 bra 	$L__BB11_87;
	setp.lt.s32 	%p483, %r76, %r17;
	@%p483 bra 	$L__BB11_86;
	st.global.u32 	[%rd67+-2052], %r77;
	bra.uni 	$L__BB11_88;
$L__BB11_86:
	st.global.u32 	[%rd66+2048], %r77;
	bra.uni 	$L__BB11_88;
$L__BB11_87:
	st.global.u32 	[%rd65+2048], %r77;
$L__BB11_88:
	or.b32  	%r78, %r1359, 1024;
	ld.shared.u32 	%r79, [%r74+4096];
	setp.lt.s32 	%p484, %r78, %r16;
	@%p484 bra 	$L__BB11_92;
	setp.lt.s32 	%p485, %r78, %r17;
	@%p485 bra 	$L__BB11_91;
	st.global.u32 	[%rd67+-4100], %r79;
	bra.uni 	$L__BB11_93;
$L__BB11_91:
	st.global.u32 	[%rd66+4096], %r79;
	bra.uni 	$L__BB11_93;
$L__BB11_92:
	st.global.u32 	[%rd65+4096], %r79;
$L__BB11_93:
	add.s32 	%r80, %r1359, 1536;
	ld.shared.u32 	%r81, [%r74+6144];
	setp.lt.s32 	%p486, %r80, %r16;
	@%p486 bra 	$L__BB11_97;
	setp.lt.s32 	%p487, %r80, %r17;
	@%p487 bra 	$L__BB11_96;
	st.global.u32 	[%rd67+-6148], %r81;
	bra.uni 	$L__BB11_98;
$L__BB11_96:
	st.global.u32 	[%rd66+6144], %r81;
	bra.uni 	$L__BB11_98;
$L__BB11_97:
	st.global.u32 	[%rd65+6144], %r81;
$L__BB11_98:
	or.b32  	%r82, %r1359, 2048;
	ld.shared.u32 	%r83, [%r74+8192];
	setp.lt.s32 	%p488, %r82, %r16;
	@%p488 bra 	$L__BB11_102;
	setp.lt.s32 	%p489, %r82, %r17;
	@%p489 bra 	$L__BB11_101;
	st.global.u32 	[%rd67+-8196], %r83;
	bra.uni 	$L__BB11_103;
$L__BB11_101:
	st.global.u32 	[%rd66+8192], %r83;
	bra.uni 	$L__BB11_103;
$L__BB11_102:
	st.global.u32 	[%rd65+8192], %r83;
$L__BB11_103:
	add.s32 	%r84, %r1359, 2560;
	ld.shared.u32 	%r85, [%r74+10240];
	setp.lt.s32 	%p490, %r84, %r16;
	@%p490 bra 	$L__BB11_107;
	setp.lt.s32 	%p491, %r84, %r17;
	@%p491 bra 	$L__BB11_106;
	st.global.u32 	[%rd67+-10244], %r85;
	bra.uni 	$L__BB11_108;
$L__BB11_106:
	st.global.u32 	[%rd66+10240], %r85;
	bra.uni 	$L__BB11_108;
$L__BB11_107:
	st.global.u32 	[%rd65+10240], %r85;
$L__BB11_108:
	or.b32  	%r86, %r1359, 3072;
	ld.shared.u32 	%r87, [%r74+12288];
	setp.lt.s32 	%p492, %r86, %r16;
	@%p492 bra 	$L__BB11_112;
	setp.lt.s32 	%p493, %r86, %r17;
	@%p493 bra 	$L__BB11_111;
	st.global.u32 	[%rd67+-12292], %r87;
	bra.uni 	$L__BB11_113;
$L__BB11_111:
	st.global.u32 	[%rd66+12288], %r87;
	bra.uni 	$L__BB11_113;
$L__BB11_112:
	st.global.u32 	[%rd65+12288], %r87;
$L__BB11_113:
	add.s32 	%r88, %r1359, 3584;
	ld.shared.u32 	%r89, [%r74+14336];
	setp.lt.s32 	%p494, %r88, %r16;
	@%p494 bra 	$L__BB11_117;
	setp.lt.s32 	%p495, %r88, %r17;
	@%p495 bra 	$L__BB11_116;
	st.global.u32 	[%rd67+-14340], %r89;
	bra.uni 	$L__BB11_118;
$L__BB11_116:
	st.global.u32 	[%rd66+14336], %r89;
	bra.uni 	$L__BB11_118;
$L__BB11_117:
	st.global.u32 	[%rd65+14336], %r89;
$L__BB11_118:
	or.b32  	%r90, %r1359, 4096;
	ld.shared.u32 	%r91, [%r74+16384];
	setp.lt.s32 	%p496, %r90, %r16;
	@%p496 bra 	$L__BB11_122;
	setp.lt.s32 	%p497, %r90, %r17;
	@%p497 bra 	$L__BB11_121;
	st.global.u32 	[%rd67+-16388], %r91;
	bra.uni 	$L__BB11_123;
$L__BB11_121:
	st.global.u32 	[%rd66+16384], %r91;
	bra.uni 	$L__BB11_123;
$L__BB11_122:
	st.global.u32 	[%rd65+16384], %r91;
$L__BB11_123:
	add.s32 	%r92, %r1359, 4608;
	ld.shared.u32 	%r93, [%r74+18432];
	setp.lt.s32 	%p498, %r92, %r16;
	@%p498 bra 	$L__BB11_127;
	setp.lt.s32 	%p499, %r92, %r17;
	@%p499 bra 	$L__BB11_126;
	st.global.u32 	[%rd67+-18436], %r93;
	bra.uni 	$L__BB11_128;
$L__BB11_126:
	st.global.u32 	[%rd66+18432], %r93;
	bra.uni 	$L__BB11_128;
$L__BB11_127:
	st.global.u32 	[%rd65+18432], %r93;
$L__BB11_128:
	or.b32  	%r94, %r1359, 5120;
	ld.shared.u32 	%r95, [%r74+20480];
	setp.lt.s32 	%p500, %r94, %r16;
	@%p500 bra 	$L__BB11_132;
	setp.lt.s32 	%p501, %r94, %r17;
	@%p501 bra 	$L__BB11_131;
	st.global.u32 	[%rd67+-20484], %r95;
	bra.uni 	$L__BB11_677;
$L__BB11_131:
	st.global.u32 	[%rd66+20480], %r95;
	bra.uni 	$L__BB11_677;
$L__BB11_132:
	st.global.u32 	[%rd65+20480], %r95;
	bra.uni 	$L__BB11_677;
$L__BB11_133:
	ld.param.u8 	%rs15, [%rd1];
	setp.eq.s16 	%p289, %rs15, 0;
	ld.param.u32 	%r1000, [%rd1+8];
	selp.b32 	%r1001, %r1000, 0, %p289;
	mov.u32 	%r1002, %tid.x;
	mad.lo.s32 	%r1003, %r1002, 11, %r3;
	add.s32 	%r1004, %r1003, %r1;
	add.s32 	%r96, %r1004, %r1001;
	add.s32 	%r97, %r96, 1;
	add.s32 	%r98, %r96, 2;
	add.s32 	%r99, %r96, 3;
	add.s32 	%r100, %r96, 4;
	add.s32 	%r101, %r96, 5;
	add.s32 	%r102, %r96, 6;
	add.s32 	%r103, %r96, 7;
	add.s32 	%r104, %r96, 8;
	add.s32 	%r105, %r96, 9;
	add.s32 	%r106, %r96, 10;
	cvt.u64.u32 	%rd68, %r96;
	add.s64 	%rd988, %rd308, %rd68;
	shl.b64 	%rd989, %rd988, 3;
	add.s64 	%rd990, %rd6, %rd989;
	ld.global.u64 	%rd991, [%rd990];
	add.s64 	%rd992, %rd5, %rd989;
	ld.global.u64 	%rd993, [%rd992];
	sub.s64 	%rd994, %rd991, %rd993;
	setp.gt.s64 	%p290, %rd994, %rd305;
	mov.b64 	%rd1596, 4294967296;
	@%p290 bra 	$L__BB11_135;
	add.s64 	%rd995, %rd312, %rd68;
	shl.b64 	%rd996, %rd995, 3;
	add.s64 	%rd997, %rd10, %rd996;
	ld.global.u64 	%rd998, [%rd997];
	add.s64 	%rd999, %rd9, %rd996;
	ld.global.u64 	%rd1000, [%rd999];
	sub.s64 	%rd1001, %rd998, %rd1000;
	setp.lt.s64 	%p291, %rd1001, %rd309;
	selp.u64 	%rd1596, 1, 0, %p291;
$L__BB11_135:
	cvt.u64.u32 	%rd71, %r97;
	add.s64 	%rd1003, %rd308, %rd71;
	shl.b64 	%rd1004, %rd1003, 3;
	add.s64 	%rd1005, %rd6, %rd1004;
	ld.global.u64 	%rd1006, [%rd1005];
	add.s64 	%rd1007, %rd5, %rd1004;
	ld.global.u64 	%rd1008, [%rd1007];
	sub.s64 	%rd1009, %rd1006, %rd1008;
	setp.gt.s64 	%p292, %rd1009, %rd305;
	mov.b64 	%rd1597, 4294967296;
	@%p292 bra 	$L__BB11_137;
	add.s64 	%rd1010, %rd312, %rd71;
	shl.b64 	%rd1011, %rd1010, 3;
	add.s64 	%rd1012, %rd10, %rd1011;
	ld.global.u64 	%rd1013, [%rd1012];
	add.s64 	%rd1014, %rd9, %rd1011;
	ld.global.u64 	%rd1015, [%rd1014];
	sub.s64 	%rd1016, %rd1013, %rd1015;
	setp.lt.s64 	%p293, %rd1016, %rd309;
	selp.u64 	%rd1597, 1, 0, %p293;
$L__BB11_137:
	cvt.u64.u32 	%rd74, %r98;
	add.s64 	%rd1018, %rd308, %rd74;
	shl.b64 	%rd1019, %rd1018, 3;
	add.s64 	%rd1020, %rd6, %rd1019;
	ld.global.u64 	%rd1021, [%rd1020];
	add.s64 	%rd1022, %rd5, %rd1019;
	ld.global.u64 	%rd1023, [%rd1022];
	sub.s64 	%rd1024, %rd1021, %rd1023;
	setp.gt.s64 	%p294, %rd1024, %rd305;
	mov.b64 	%rd1598, 4294967296;
	@%p294 bra 	$L__BB11_139;
	add.s64 	%rd1025, %rd312, %rd74;
	shl.b64 	%rd1026, %rd1025, 3;
	add.s64 	%rd1027, %rd10, %rd1026;
	ld.global.u64 	%rd1028, [%rd1027];
	add.s64 	%rd1029, %rd9, %rd1026;
	ld.global.u64 	%rd1030, [%rd1029];
	sub.s64 	%rd1031, %rd1028, %rd1030;
	setp.lt.s64 	%p295, %rd1031, %rd309;
	selp.u64 	%rd1598, 1, 0, %p295;
$L__BB11_139:
	cvt.u64.u32 	%rd77, %r99;
	add.s64 	%rd1033, %rd308, %rd77;
	shl.b64 	%rd1034, %rd1033, 3;
	add.s64 	%rd1035, %rd6, %rd1034;
	ld.global.u64 	%rd1036, [%rd1035];
	add.s64 	%rd1037, %rd5, %rd1034;
	ld.global.u64 	%rd1038, [%rd1037];
	sub.s64 	%rd1039, %rd1036, %rd1038;
	setp.gt.s64 	%p296, %rd1039, %rd305;
	mov.b64 	%rd1599, 4294967296;
	@%p296 bra 	$L__BB11_141;
	add.s64 	%rd1040, %rd312, %rd77;
	shl.b64 	%rd1041, %rd1040, 3;
	add.s64 	%rd1042, %rd10, %rd1041;
	ld.global.u64 	%rd1043, [%rd1042];
	add.s64 	%rd1044, %rd9, %rd1041;
	ld.global.u64 	%rd1045, [%rd1044];
	sub.s64 	%rd1046, %rd1043, %rd1045;
	setp.lt.s64 	%p297, %rd1046, %rd309;
	selp.u64 	%rd1599, 1, 0, %p297;
$L__BB11_141:
	cvt.u64.u32 	%rd80, %r100;
	add.s64 	%rd1048, %rd308, %rd80;
	shl.b64 	%rd1049, %rd1048, 3;
	add.s64 	%rd1050, %rd6, %rd1049;
	ld.global.u64 	%rd1051, [%rd1050];
	add.s64 	%rd1052, %rd5, %rd1049;
	ld.global.u64 	%rd1053, [%rd1052];
	sub.s64 	%rd1054, %rd1051, %rd1053;
	setp.gt.s64 	%p298, %rd1054, %rd305;
	mov.b64 	%rd1600, 4294967296;
	@%p298 bra 	$L__BB11_143;
	add.s64 	%rd1055, %rd312, %rd80;
	shl.b64 	%rd1056, %rd1055, 3;
	add.s64 	%rd1057, %rd10, %rd1056;
	ld.global.u64 	%rd1058, [%rd1057];
	add.s64 	%rd1059, %rd9, %rd1056;
	ld.global.u64 	%rd1060, [%rd1059];
	sub.s64 	%rd1061, %rd1058, %rd1060;
	setp.lt.s64 	%p299, %rd1061, %rd309;
	selp.u64 	%rd1600, 1, 0, %p299;
$L__BB11_143:
	cvt.u64.u32 	%rd83, %r101;
	add.s64 	%rd1063, %rd308, %rd83;
	shl.b64 	%rd1064, %rd1063, 3;
	add.s64 	%rd1065, %rd6, %rd1064;
	ld.global.u64 	%rd1066, [%rd1065];
	add.s64 	%rd1067, %rd5, %rd1064;
	ld.global.u64 	%rd1068, [%rd1067];
	sub.s64 	%rd1069, %rd1066, %rd1068;
	setp.gt.s64 	%p300, %rd1069, %rd305;
	mov.b64 	%rd1601, 4294967296;
	@%p300 bra 	$L__BB11_145;
	add.s64 	%rd1070, %rd312, %rd83;
	shl.b64 	%rd1071, %rd1070, 3;
	add.s64 	%rd1072, %rd10, %rd1071;
	ld.global.u64 	%rd1073, [%rd1072];
	add.s64 	%rd1074, %rd9, %rd1071;
	ld.global.u64 	%rd1075, [%rd1074];
	sub.s64 	%rd1076, %rd1073, %rd1075;
	setp.lt.s64 	%p301, %rd1076, %rd309;
	selp.u64 	%rd1601, 1, 0, %p301;
$L__BB11_145:
	cvt.u64.u32 	%rd86, %r102;
	add.s64 	%rd1078, %rd308, %rd86;
	shl.b64 	%rd1079, %rd1078, 3;
	add.s64 	%rd1080, %rd6, %rd1079;
	ld.global.u64 	%rd1081, [%rd1080];
	add.s64 	%rd1082, %rd5, %rd1079;
	ld.global.u64 	%rd1083, [%rd1082];
	sub.s64 	%rd1084, %rd1081, %rd1083;
	setp.gt.s64 	%p302, %rd1084, %rd305;
	mov.b64 	%rd1602, 4294967296;
	@%p302 bra 	$L__BB11_147;
	add.s64 	%rd1085, %rd312, %rd86;
	shl.b64 	%rd1086, %rd1085, 3;
	add.s64 	%rd1087, %rd10, %rd1086;
	ld.global.u64 	%rd1088, [%rd1087];
	add.s64 	%rd1089, %rd9, %rd1086;
	ld.global.u64 	%rd1090, [%rd1089];
	sub.s64 	%rd1091, %rd1088, %rd1090;
	setp.lt.s64 	%p303, %rd1091, %rd309;
	selp.u64 	%rd1602, 1, 0, %p303;
$L__BB11_147:
	cvt.u64.u32 	%rd89, %r103;
	add.s64 	%rd1093, %rd308, %rd89;
	shl.b64 	%rd1094, %rd1093, 3;
	add.s64 	%rd1095, %rd6, %rd1094;
	ld.global.u64 	%rd1096, [%rd1095];
	add.s64 	%rd1097, %rd5, %rd1094;
	ld.global.u64 	%rd1098, [%rd1097];
	sub.s64 	%rd1099, %rd1096, %rd1098;
	setp.gt.s64 	%p304, %rd1099, %rd305;
	mov.b64 	%rd1603, 4294967296;
	@%p304 bra 	$L__BB11_149;
	add.s64 	%rd1100, %rd312, %rd89;
	shl.b64 	%rd1101, %rd1100, 3;
	add.s64 	%rd1102, %rd10, %rd1101;
	ld.global.u64 	%rd1103, [%rd1102];
	add.s64 	%rd1104, %rd9, %rd1101;
	ld.global.u64 	%rd1105, [%rd1104];
	sub.s64 	%rd1106, %rd1103, %rd1105;
	setp.lt.s64 	%p305, %rd1106, %rd309;
	selp.u64 	%rd1603, 1, 0, %p305;
$L__BB11_149:
	cvt.u64.u32 	%rd92, %r104;
	add.s64 	%rd1108, %rd308, %rd92;
	shl.b64 	%rd1109, %rd1108, 3;
	add.s64 	%rd1110, %rd6, %rd1109;
	ld.global.u64 	%rd1111, [%rd1110];
	add.s64 	%rd1112, %rd5, %rd1109;
	ld.global.u64 	%rd1113, [%rd1112];
	sub.s64 	%rd1114, %rd1111, %rd1113;
	setp.gt.s64 	%p306, %rd1114, %rd305;
	mov.b64 	%rd1604, 4294967296;
	@%p306 bra 	$L__BB11_151;
	add.s64 	%rd1115, %rd312, %rd92;
	shl.b64 	%rd1116, %rd1115, 3;
	add.s64 	%rd1117, %rd10, %rd1116;
	ld.global.u64 	%rd1118, [%rd1117];
	add.s64 	%rd1119, %rd9, %rd1116;
	ld.global.u64 	%rd1120, [%rd1119];
	sub.s64 	%rd1121, %rd1118, %rd1120;
	setp.lt.s64 	%p307, %rd1121, %rd309;
	selp.u64 	%rd1604, 1, 0, %p307;
$L__BB11_151:
	cvt.u64.u32 	%rd1123, %r105;
	add.s64 	%rd1124, %rd308, %rd1123;
	shl.b64 	%rd1125, %rd1124, 3;
	add.s64 	%rd1126, %rd6, %rd1125;
	ld.global.u64 	%rd1127, [%rd1126];
	add.s64 	%rd1128, %rd5, %rd1125;
	ld.global.u64 	%rd1129, [%rd1128];
	sub.s64 	%rd1130, %rd1127, %rd1129;
	setp.gt.s64 	%p308, %rd1130, %rd305;
	mov.b64 	%rd1605, 4294967296;
	@%p308 bra 	$L__BB11_153;
	add.s64 	%rd1132, %rd312, %rd1123;
	shl.b64 	%rd1133, %rd1132, 3;
	add.s64 	%rd1134, %rd10, %rd1133;
	ld.global.u64 	%rd1135, [%rd1134];
	add.s64 	%rd1136, %rd9, %rd1133;
	ld.global.u64 	%rd1137, [%rd1136];
	sub.s64 	%rd1138, %rd1135, %rd1137;
	setp.lt.s64 	%p309, %rd1138, %rd309;
	selp.u64 	%rd1605, 1, 0, %p309;
$L__BB11_153:
	cvt.u64.u32 	%rd98, %r106;
	add.s64 	%rd1140, %rd308, %rd98;
	shl.b64 	%rd1141, %rd1140, 3;
	add.s64 	%rd1142, %rd6, %rd1141;
	ld.global.u64 	%rd1143, [%rd1142];
	add.s64 	%rd1144, %rd5, %rd1141;
	ld.global.u64 	%rd1145, [%rd1144];
	sub.s64 	%rd1146, %rd1143, %rd1145;
	setp.gt.s64 	%p310, %rd1146, %rd305;
	mov.b64 	%rd1606, 4294967296;
	@%p310 bra 	$L__BB11_155;
	add.s64 	%rd1147, %rd312, %rd98;
	shl.b64 	%rd1148, %rd1147, 3;
	add.s64 	%rd1149, %rd10, %rd1148;
	ld.global.u64 	%rd1150, [%rd1149];
	add.s64 	%rd1151, %rd9, %rd1148;
	ld.global.u64 	%rd1152, [%rd1151];
	sub.s64 	%rd1153, %rd1150, %rd1152;
	setp.lt.s64 	%p311, %rd1153, %rd309;
	selp.u64 	%rd1606, 1, 0, %p311;
$L__BB11_155:
	bar.sync 	0;
	add.s64 	%rd101, %rd1597, %rd1596;
	add.s64 	%rd102, %rd1598, %rd101;
	add.s64 	%rd103, %rd1599, %rd102;
	add.s64 	%rd104, %rd1600, %rd103;
	add.s64 	%rd105, %rd1601, %rd104;
	add.s64 	%rd106, %rd1602, %rd105;
	add.s64 	%rd107, %rd1603, %rd106;
	add.s64 	%rd108, %rd1604, %rd107;
	add.s64 	%rd109, %rd1605, %rd108;
	add.s64 	%rd1154, %rd1606, %rd109;
	mov.b64 	{%r1007, %r1012}, %rd1154;
	// begin inline asm
	mov.u32 %r1005, %laneid;
	// end inline asm
	mov.b32 	%r1013, 1;
	mov.b32 	%r1054, 0;
	mov.b32 	%r1055, -1;
	// begin inline asm
	shfl.sync.up.b32 %r1006, %r1007, %r1013, %r1054, %r1055;
	// end inline asm
	// begin inline asm
	shfl.sync.up.b32 %r1011, %r1012, %r1013, %r1054, %r1055;
	// end inline asm
	mov.b64 	%rd1155, {%r1006, %r1011};
	setp.lt.s32 	%p312, %r1005, 1;
	selp.b64 	%rd1156, 0, %rd1155, %p312;
	add.s64 	%rd1157, %rd1156, %rd1154;
	mov.b64 	{%r1017, %r1022}, %rd1157;
	mov.b32 	%r1023, 2;
	// begin inline asm
	shfl.sync.up.b32 %r1016, %r1017, %r1023, %r1054, %r1055;
	// end inline asm
	// begin inline asm
	shfl.sync.up.b32 %r1021, %r1022, %r1023, %r1054, %r1055;
	// end inline asm
	mov.b64 	%rd1158, {%r1016, %r1021};
	setp.lt.s32 	%p313, %r1005, 2;
	selp.b64 	%rd1159, 0, %rd1158, %p313;
	add.s64 	%rd1160, %rd1159, %rd1157;
	mov.b64 	{%r1027, %r1032}, %rd1160;
	mov.b32 	%r1033, 4;
	// begin inline asm
	shfl.sync.up.b32 %r1026, %r1027, %r1033, %r1054, %r1055;
	// end inline asm
	// begin inline asm
	shfl.sync.up.b32 %r1031, %r1032, %r1033, %r1054, %r1055;
	// end inline asm
	mov.b64 	%rd1161, {%r1026, %r1031};
	setp.lt.s32 	%p314, %r1005, 4;
	selp.b64 	%rd1162, 0, %rd1161, %p314;
	add.s64 	%rd1163, %rd1162, %rd1160;
	mov.b64 	{%r1037, %r1042}, %rd1163;
	mov.b32 	%r1043, 8;
	// begin inline asm
	shfl.sync.up.b32 %r1036, %r1037, %r1043, %r1054, %r1055;
	// end inline asm
	// begin inline asm
	shfl.sync.up.b32 %r1041, %r1042, %r1043, %r1054, %r1055;
	// end inline asm
	mov.b64 	%rd1164, {%r1036, %r1041};
	setp.lt.s32 	%p315, %r1005, 8;
	selp.b64 	%rd1165, 0, %rd1164, %p315;
	add.s64 	%rd1166, %rd1165, %rd1163;
	mov.b64 	{%r1047, %r1052}, %rd1166;
	mov.b32 	%r1053, 16;
	// begin inline asm
	shfl.sync.up.b32 %r1046, %r1047, %r1053, %r1054, %r1055;
	// end inline asm
	// begin inline asm
	shfl.sync.up.b32 %r1051, %r1052, %r1053, %r1054, %r1055;
	// end inline asm
	mov.b64 	%rd1167, {%r1046, %r1051};
	setp.lt.s32 	%p316, %r1005, 16;
	selp.b64 	%rd1168, 0, %rd1167, %p316;
	add.s64 	%rd110, %rd1168, %rd1166;
	setp.ne.s32 	%p317, %r1005, 31;
	@%p317 bra 	$L__BB11_157;
	mov.u32 	%r1056, %tid.x;
	shr.u32 	%r1057, %r1056, 2;
	and.b32  	%r1058, %r1057, 248;
	mov.u32 	%r1059, _ZZN3cub18CUB_300001_SM_10006detail19three_way_partition29DeviceThreeWayPartitionKernelINS2_10policy_hubIjiE10Policy1000EN6thrust24THRUST_300001_SM_1000_NS17counting_iteratorIjNS8_11use_defaultESA_SA_EEPjSC_NS8_16reverse_iteratorISC_EESC_NS0_13ScanTileStateImLb1EEENS0_21DispatchSegmentedSortILNS0_9SortOrderE0EjNS0_8NullTypeElPmSK_NS1_14segmented_sort10policy_hubIjSJ_EEE22LargeSegmentsSelectorTENSO_22SmallSegmentsSelectorTEiNS2_19streaming_context_tIlEEEEvT0_T1_T2_T3_T4_T5_T6_T7_T8_iT9_E12temp_storage;
	add.s32 	%r1060, %r1059, %r1058;
	st.shared.u64 	[%r1060], %rd110;
$L__BB11_157:
	add.s64 	%rd1169, %rd1606, %rd109;
	sub.s64 	%rd1170, %rd110, %rd1169;
	bar.sync 	0;
	ld.shared.v2.u64 	{%rd1171, %rd1172}, [_ZZN3cub18CUB_300001_SM_10006detail19three_way_partition29DeviceThreeWayPartitionKernelINS2_10policy_hubIjiE10Policy1000EN6thrust24THRUST_300001_SM_1000_NS17counting_iteratorIjNS8_11use_defaultESA_SA_EEPjSC_NS8_16reverse_iteratorISC_EESC_NS0_13ScanTileStateImLb1EEENS0_21DispatchSegmentedSortILNS0_9SortOrderE0EjNS0_8NullTypeElPmSK_NS1_14segmented_sort10policy_hubIjSJ_EEE22LargeSegmentsSelectorTENSO_22SmallSegmentsSelectorTEiNS2_19streaming_context_tIlEEEEvT0_T1_T2_T3_T4_T5_T6_T7_T8_iT9_E12temp_storage];
	mov.u32 	%r1061, %tid.x;
	shr.u32 	%r1062, %r1061, 5;
	add.s64 	%rd1173, %rd1172, %rd1171;
	setp.eq.s32 	%p318, %r1062, 2;
	selp.b64 	%rd1174, %rd1173, %rd1171, %p318;
	ld.shared.v2.u64 	{%rd1175, %rd1176}, [_ZZN3cub18CUB_300001_SM_10006detail19three_way_partition29DeviceThreeWayPartitionKernelINS2_10policy_hubIjiE10Policy1000EN6thrust24THRUST_300001_SM_1000_NS17counting_iteratorIjNS8_11use_defaultESA_SA_EEPjSC_NS8_16reverse_iteratorISC_EESC_NS0_13ScanTileStateImLb1EEENS0_21DispatchSegmentedSortILNS0_9SortOrderE0EjNS0_8NullTypeElPmSK_NS1_14segmented_sort10policy_hubIjSJ_EEE22LargeSegmentsSelectorTENSO_22SmallSegmentsSelectorTEiNS2_19streaming_context_tIlEEEEvT0_T1_T2_T3_T4_T5_T6_T7_T8_iT9_E12temp_storage+16];
	add.s64 	%rd1177, %rd1173, %rd1175;
	setp.eq.s32 	%p319, %r1062, 3;
	selp.b64 	%rd1178, %rd1177, %rd1174, %p319;
	add.s64 	%rd1179, %rd1177, %rd1176;
	setp.eq.s32 	%p320, %r1062, 4;
	selp.b64 	%rd1180, %rd1179, %rd1178, %p320;
	ld.shared.v2.u64 	{%rd1181, %rd1182}, [_ZZN3cub18CUB_300001_SM_10006detail19three_way_partition29DeviceThreeWayPartitionKernelINS2_10policy_hubIjiE10Policy1000EN6thrust24THRUST_300001_SM_1000_NS17counting_iteratorIjNS8_11use_defaultESA_SA_EEPjSC_NS8_16reverse_iteratorISC_EESC_NS0_13ScanTileStateImLb1EEENS0_21DispatchSegmentedSortILNS0_9SortOrderE0EjNS0_8NullTypeElPmSK_NS1_14segmented_sort10policy_hubIjSJ_EEE22LargeSegmentsSelectorTENSO_22SmallSegmentsSelectorTEiNS2_19streaming_context_tIlEEEEvT0_T1_T2_T3_T4_T5_T6_T7_T8_iT9_E12temp_storage+32];
	add.s64 	%rd1183, %rd1179, %rd1181;
	setp.eq.s32 	%p321, %r1062, 5;
	selp.b64 	%rd1184, %rd1183, %rd1180, %p321;
	add.s64 	%rd1185, %rd1183, %rd1182;
	setp.eq.s32 	%p322, %r1062, 6;
	selp.b64 	%rd1186, %rd1185, %rd1184, %p322;
	ld.shared.v2.u64 	{%rd1187, %rd1188}, [_ZZN3cub18CUB_300001_SM_10006detail19three_way_partition29DeviceThreeWayPartitionKernelINS2_10policy_hubIjiE10Policy1000EN6thrust24THRUST_300001_SM_1000_NS17counting_iteratorIjNS8_11use_defaultESA_SA_EEPjSC_NS8_16reverse_iteratorISC_EESC_NS0_13ScanTileStateImLb1EEENS0_21DispatchSegmentedSortILNS0_9SortOrderE0EjNS0_8NullTypeElPmSK_NS1_14segmented_sort10policy_hubIjSJ_EEE22LargeSegmentsSelectorTENSO_22SmallSegmentsSelectorTEiNS2_19streaming_context_tIlEEEEvT0_T1_T2_T3_T4_T5_T6_T7_T8_iT9_E12temp_storage+48];
	add.s64 	%rd1189, %rd1185, %rd1187;
	setp.eq.s32 	%p323, %r1062, 7;
	selp.b64 	%rd1190, %rd1189, %rd1186, %p323;
	add.s64 	%rd1191, %rd1189, %rd1188;
	setp.eq.s32 	%p324, %r1062, 8;
	selp.b64 	%rd1192, %rd1191, %rd1190, %p324;
	ld.shared.v2.u64 	{%rd1193, %rd1194}, [_ZZN3cub18CUB_300001_SM_10006detail19three_way_partition29DeviceThreeWayPartitionKernelINS2_10policy_hubIjiE10Policy1000EN6thrust24THRUST_300001_SM_1000_NS17counting_iteratorIjNS8_11use_defaultESA_SA_EEPjSC_NS8_16reverse_iteratorISC_EESC_NS0_13ScanTileStateImLb1EEENS0_21DispatchSegmentedSortILNS0_9SortOrderE0EjNS0_8NullTypeElPmSK_NS1_14segmented_sort10policy_hubIjSJ_EEE22LargeSegmentsSelectorTENSO_22SmallSegmentsSelectorTEiNS2_19streaming_context_tIlEEEEvT0_T1_T2_T3_T4_T5_T6_T7_T8_iT9_E12temp_storage+64];
	add.s64 	%rd1195, %rd1191, %rd1193;
	setp.eq.s32 	%p325, %r1062, 9;
	selp.b64 	%rd1196, %rd1195, %rd1192, %p325;
	add.s64 	%rd1197, %rd1195, %rd1194;
	setp.eq.s32 	%p326, %r1062, 10;
	selp.b64 	%rd1198, %rd1197, %rd1196, %p326;
	ld.shared.v2.u64 	{%rd1199, %rd1200}, [_ZZN3cub18CUB_300001_SM_10006detail19three_way_partition29DeviceThreeWayPartitionKernelINS2_10policy_hubIjiE10Policy1000EN6thrust24THRUST_300001_SM_1000_NS17counting_iteratorIjNS8_11use_defaultESA_SA_EEPjSC_NS8_16reverse_iteratorISC_EESC_NS0_13ScanTileStateImLb1EEENS0_21DispatchSegmentedSortILNS0_9SortOrderE0EjNS0_8NullTypeElPmSK_NS1_14segmented_sort10policy_hubIjSJ_EEE22LargeSegmentsSelectorTENSO_22SmallSegmentsSelectorTEiNS2_19streaming_context_tIlEEEEvT0_T1_T2_T3_T4_T5_T6_T7_T8_iT9_E12temp_storage+80];
	add.s64 	%rd1201, %rd1197, %rd1199;
	setp.eq.s32 	%p327, %r1062, 11;
	selp.b64 	%rd1202, %rd1201, %rd1198, %p327;
	add.s64 	%rd1203, %rd1201, %rd1200;
	setp.eq.s32 	%p328, %r1062, 12;
	selp.b64 	%rd1204, %rd1203, %rd1202, %p328;
	ld.shared.v2.u64 	{%rd1205, %rd1206}, [_ZZN3cub18CUB_300001_SM_10006detail19three_way_partition29DeviceThreeWayPartitionKernelINS2_10policy_hubIjiE10Policy1000EN6thrust24THRUST_300001_SM_1000_NS17counting_iteratorIjNS8_11use_defaultESA_SA_EEPjSC_NS8_16reverse_iteratorISC_EESC_NS0_13ScanTileStateImLb1EEENS0_21DispatchSegmentedSortILNS0_9SortOrderE0EjNS0_8NullTypeElPmSK_NS1_14segmented_sort10policy_hubIjSJ_EEE22LargeSegmentsSelectorTENSO_22SmallSegmentsSelectorTEiNS2_19streaming_context_tIlEEEEvT0_T1_T2_T3_T4_T5_T6_T7_T8_iT9_E12temp_storage+96];
	add.s64 	%rd1207, %rd1203, %rd1205;
	setp.eq.s32 	%p329, %r1062, 13;
	selp.b64 	%rd1208, %rd1207, %rd1204, %p329;
	add.s64 	%rd1209, %rd1207, %rd1206;
	setp.eq.s32 	%p330, %r1062, 14;
	selp.b64 	%rd1210, %rd1209, %rd1208, %p330;
	ld.shared.v2.u64 	{%rd1211, %rd1212}, [_ZZN3cub18CUB_300001_SM_10006detail19three_way_partition29DeviceThreeWayPartitionKernelINS2_10policy_hubIjiE10Policy1000EN6thrust24THRUST_300001_SM_1000_NS17counting_iteratorIjNS8_11use_defaultESA_SA_EEPjSC_NS8_16reverse_iteratorISC_EESC_NS0_13ScanTileStateImLb1EEENS0_21DispatchSegmentedSortILNS0_9SortOrderE0EjNS0_8NullTypeElPmSK_NS1_14segmented_sort10policy_hubIjSJ_EEE22LargeSegmentsSelectorTENSO_22SmallSegmentsSelectorTEiNS2_19streaming_context_tIlEEEEvT0_T1_T2_T3_T4_T5_T6_T7_T8_iT9_E12temp_storage+112];
	add.s64 	%rd1213, %rd1209, %rd1211;
	setp.eq.s32 	%p331, %r1062, 15;
	selp.b64 	%rd1214, %rd1213, %rd1210, %p331;
	add.s64 	%rd111, %rd1213, %rd1212;
	setp.gt.u32 	%p332, %r1061, 31;
	setp.lt.u32 	%p333, %r1061, 32;
	setp.eq.s32 	%p334, %r1005, 0;
	selp.b64 	%rd1215, 0, %rd1170, %p334;
	add.s64 	%rd1613, %rd1214, %rd1215;
	selp.b64 	%rd113, %rd1170, %rd1613, %p333;
	@%p332 bra 	$L__BB11_173;
	mov.u32 	%r1063, %tid.x;
	setp.ne.s32 	%p335, %r1063, 0;
	mov.u32 	%r1064, %ctaid.x;
	mul.wide.u32 	%rd1216, %r1064, 16;
	add.s64 	%rd114, %rd2, %rd1216;
	@%p335 bra 	$L__BB11_160;
	st.shared.u64 	[_ZZN3cub18CUB_300001_SM_10006detail19three_way_partition29DeviceThreeWayPartitionKernelINS2_10policy_hubIjiE10Policy1000EN6thrust24THRUST_300001_SM_1000_NS17counting_iteratorIjNS8_11use_defaultESA_SA_EEPjSC_NS8_16reverse_iteratorISC_EESC_NS0_13ScanTileStateImLb1EEENS0_21DispatchSegmentedSortILNS0_9SortOrderE0EjNS0_8NullTypeElPmSK_NS1_14segmented_sort10policy_hubIjSJ_EEE22LargeSegmentsSelectorTENSO_22SmallSegmentsSelectorTEiNS2_19streaming_context_tIlEEEEvT0_T1_T2_T3_T4_T5_T6_T7_T8_iT9_E12temp_storage+184], %rd111;
	add.s64 	%rd1217, %rd114, 512;
	mov.b64 	%rd1218, 100;
	// begin inline asm
	st.relaxed.gpu.v2.u64 [%rd1217], {%rd1218, %rd111};
	// end inline asm
$L__BB11_160:
	mov.u32 	%r1453, %ctaid.x;
	mov.u32 	%r1067, %tid.x;
	mov.b32 	%r1065, 840;
	// begin inline asm
	nanosleep.u32 %r1065;
	// end inline asm
	mul.wide.u32 	%rd1223, %r1067, 16;
	xor.b64  	%rd1224, %rd1223, -16;
	add.s64 	%rd1225, %rd114, %rd1224;
	add.s64 	%rd1222, %rd1225, 512;
	// begin inline asm
	ld.relaxed.gpu.v2.u64 {%rd1611, %rd1608}, [%rd1222];
	// end inline asm
	mov.b32 	%r1449, 36;
$L__BB11_161:
	setp.eq.s64 	%p336, %rd1611, 99;
	mov.b32 	%r1068, -1;
	vote.sync.any.pred 	%p337, %p336, %r1068;
	not.pred 	%p338, %p337;
	@%p338 bra 	$L__BB11_163;
	mul.lo.s32 	%r1295, %r1453, 16807;
	and.b32  	%r1453, %r1295, 2147483647;
	add.s32 	%r1296, %r1449, 1;
	rem.u32 	%r1294, %r1453, %r1296;
	// begin inline asm
	nanosleep.u32 %r1294;
	// end inline asm
	shr.u32 	%r1449, %r1449, 1;
	mov.u32 	%r1297, %tid.x;
	mul.wide.u32 	%rd1309, %r1297, 16;
	xor.b64  	%rd1310, %rd1309, -16;
	add.s64 	%rd1311, %rd114, %rd1310;
	add.s64 	%rd1308, %rd1311, 512;
	// begin inline asm
	ld.relaxed.gpu.v2.u64 {%rd1611, %rd1608}, [%rd1308];
	// end inline asm
	bra.uni 	$L__BB11_161;
$L__BB11_163:
	setp.eq.s64 	%p339, %rd1611, 101;
	mov.b32 	%r1120, -1;
	vote.sync.ballot.b32 	%r1122, %p339, %r1120;
	// begin inline asm
	mov.u32 %r1070, %lanemask_ge;
	// end inline asm
	and.b32  	%r1123, %r1122, %r1070;
	or.b32  	%r1124, %r1123, -2147483648;
	add.s32 	%r1125, %r1124, -1;
	not.b32 	%r1126, %r1124;
	and.b32  	%r1127, %r1126, %r1125;
	popc.b32 	%r1074, %r1127;
	mov.b64 	{%r1072, %r1077}, %rd1608;
	mov.b32 	%r1078, 1;
	// begin inline asm
	shfl.sync.down.b32 %r1071, %r1072, %r1078, %r1074, %r1120;
	// end inline asm
	// begin inline asm
	shfl.sync.down.b32 %r1076, %r1077, %r1078, %r1074, %r1120;
	// end inline asm
	mov.b64 	%rd1226, {%r1071, %r1076};
	setp.lt.s32 	%p341, %r1005, %r1074;
	selp.b64 	%rd1227, %rd1226, 0, %p341;
	add.s64 	%rd1228, %rd1227, %rd1608;
	mov.b64 	{%r1082, %r1087}, %rd1228;
	mov.b32 	%r1088, 2;
	// begin inline asm
	shfl.sync.down.b32 %r1081, %r1082, %r1088, %r1074, %r1120;
	// end inline asm
	// begin inline asm
	shfl.sync.down.b32 %r1086, %r1087, %r1088, %r1074, %r1120;
	// end inline asm
	mov.b64 	%rd1229, {%r1081, %r1086};
	add.s32 	%r1128, %r1005, 2;
	setp.gt.s32 	%p342, %r1128, %r1074;
	selp.b64 	%rd1230, 0, %rd1229, %p342;
	add.s64 	%rd1231, %rd1230, %rd1228;
	mov.b64 	{%r1092, %r1097}, %rd1231;
	mov.b32 	%r1098, 4;
	// begin inline asm
	shfl.sync.down.b32 %r1091, %r1092, %r1098, %r1074, %r1120;
	// end inline asm
	// begin inline asm
	shfl.sync.down.b32 %r1096, %r1097, %r1098, %r1074, %r1120;
	// end inline asm
	mov.b64 	%rd1232, {%r1091, %r1096};
	add.s32 	%r1129, %r1005, 4;
	setp.gt.s32 	%p343, %r1129, %r1074;
	selp.b64 	%rd1233, 0, %rd1232, %p343;
	add.s64 	%rd1234, %rd1233, %rd1231;
	mov.b64 	{%r1102, %r1107}, %rd1234;
	mov.b32 	%r1108, 8;
	// begin inline asm
	shfl.sync.down.b32 %r1101, %r1102, %r1108, %r1074, %r1120;
	// end inline asm
	// begin inline asm
	shfl.sync.down.b32 %r1106, %r1107, %r1108, %r1074, %r1120;
	// end inline asm
	mov.b64 	%rd1235, {%r1101, %r1106};
	add.s32 	%r1130, %r1005, 8;
	setp.gt.s32 	%p344, %r1130, %r1074;
	selp.b64 	%rd1236, 0, %rd1235, %p344;
	add.s64 	%rd1237, %rd1236, %rd1234;
	mov.b64 	{%r1112, %r1117}, %rd1237;
	mov.b32 	%r1118, 16;
	// begin inline asm
	shfl.sync.down.b32 %r1111, %r1112, %r1118, %r1074, %r1120;
	// end inline asm
	// begin inline asm
	shfl.sync.down.b32 %r1116, %r1117, %r1118, %r1074, %r1120;
	// end inline asm
	mov.b64 	%rd1238, {%r1111, %r1116};
	add.s32 	%r1131, %r1005, 16;
	setp.gt.s32 	%p345, %r1131, %r1074;
	selp.b64 	%rd1239, 0, %rd1238, %p345;
	add.s64 	%rd1609, %rd1239, %rd1237;
	add.s64 	%rd124, %rd2, 512;
	mov.u32 	%r1132, %tid.x;
	not.b32 	%r1133, %r1132;
	mov.u32 	%r1134, %ctaid.x;
	add.s32 	%r1452, %r1134, %r1133;
	mov.b32 	%r1451, 36;
$L__BB11_164:
	setp.ne.s64 	%p346, %rd1611, 101;
	mov.b32 	%r1135, -1;
	vote.sync.all.pred 	%p347, %p346, %r1135;
	not.pred 	%p348, %p347;
	@%p348 bra 	$L__BB11_169;
	shr.u32 	%r1451, %r1451, 1;
	mul.wide.s32 	%rd1284, %r1452, 16;
	add.s64 	%rd1285, %rd124, %rd1284;
	add.s64 	%rd1283, %rd1285, -512;
	// begin inline asm
	ld.relaxed.gpu.v2.u64 {%rd1611, %rd1612}, [%rd1283];
	// end inline asm
	mov.u32 	%r1454, %r1451;
$L__BB11_166:
	setp.eq.s64 	%p399, %rd1611, 99;
	mov.b32 	%r1229, -1;
	vote.sync.any.pred 	%p400, %p399, %r1229;
	not.pred 	%p401, %p400;
	@%p401 bra 	$L__BB11_168;
	mul.lo.s32 	%r1292, %r1453, 16807;
	and.b32  	%r1453, %r1292, 2147483647;
	add.s32 	%r1293, %r1454, 1;
	rem.u32 	%r1291, %r1453, %r1293;
	// begin inline asm
	nanosleep.u32 %r1291;
	// end inline asm
	shr.u32 	%r1454, %r1454, 1;
	mul.wide.s32 	%rd1304, %r1452, 16;
	add.s64 	%rd1305, %rd124, %rd1304;
	add.s64 	%rd1303, %rd1305, -512;
	// begin inline asm
	ld.relaxed.gpu.v2.u64 {%rd1611, %rd1612}, [%rd1303];
	// end inline asm
	bra.uni 	$L__BB11_166;
$L__BB11_168:
	setp.eq.s64 	%p402, %rd1611, 101;
	mov.b32 	%r1280, -1;
	vote.sync.ballot.b32 	%r1281, %p402, %r1280;
	and.b32  	%r1282, %r1281, %r1070;
	or.b32  	%r1283, %r1282, -2147483648;
	add.s32 	%r1284, %r1283, -1;
	not.b32 	%r1285, %r1283;
	and.b32  	%r1286, %r1285, %r1284;
	popc.b32 	%r1234, %r1286;
	mov.b64 	{%r1232, %r1237}, %rd1612;
	mov.b32 	%r1238, 1;
	// begin inline asm
	shfl.sync.down.b32 %r1231, %r1232, %r1238, %r1234, %r1280;
	// end inline asm
	// begin inline asm
	shfl.sync.down.b32 %r1236, %r1237, %r1238, %r1234, %r1280;
	// end inline asm
	mov.b64 	%rd1286, {%r1231, %r1236};
	setp.lt.s32 	%p404, %r1005, %r1234;
	selp.b64 	%rd1287, %rd1286, 0, %p404;
	add.s64 	%rd1288, %rd1287, %rd1612;
	mov.b64 	{%r1242, %r1247}, %rd1288;
	mov.b32 	%r1248, 2;
	// begin inline asm
	shfl.sync.down.b32 %r1241, %r1242, %r1248, %r1234, %r1280;
	// end inline asm
	// begin inline asm
	shfl.sync.down.b32 %r1246, %r1247, %r1248, %r1234, %r1280;
	// end inline asm
	mov.b64 	%rd1289, {%r1241, %r1246};
	add.s32 	%r1287, %r1005, 2;
	setp.gt.s32 	%p405, %r1287, %r1234;
	selp.b64 	%rd1290, 0, %rd1289, %p405;
	add.s64 	%rd1291, %rd1288, %rd1290;
	mov.b64 	{%r1252, %r1257}, %rd1291;
	mov.b32 	%r1258, 4;
	// begin inline asm
	shfl.sync.down.b32 %r1251, %r1252, %r1258, %r1234, %r1280;
	// end inline asm
	// begin inline asm
	shfl.sync.down.b32 %r1256, %r1257, %r1258, %r1234, %r1280;
	// end inline asm
	mov.b64 	%rd1292, {%r1251, %r1256};
	add.s32 	%r1288, %r1005, 4;
	setp.gt.s32 	%p406, %r1288, %r1234;
	selp.b64 	%rd1293, 0, %rd1292, %p406;
	add.s64 	%rd1294, %rd1293, %rd1291;
	mov.b64 	{%r1262, %r1267}, %rd1294;
	mov.b32 	%r1268, 8;
	// begin inline asm
	shfl.sync.down.b32 %r1261, %r1262, %r1268, %r1234, %r1280;
	// end inline asm
	// begin inline asm
	shfl.sync.down.b32 %r1266, %r1267, %r1268, %r1234, %r1280;
	// end inline asm
	mov.b64 	%rd1295, {%r1261, %r1266};
	add.s32 	%r1289, %r1005, 8;
	setp.gt.s32 	%p407, %r1289, %r1234;
	selp.b64 	%rd1296, 0, %rd1295, %p407;
	add.s64 	%rd1297, %rd1296, %rd1294;
	mov.b64 	{%r1272, %r1277}, %rd1297;
	mov.b32 	%r1278, 16;
	// begin inline asm
	shfl.sync.down.b32 %r1271, %r1272, %r1278, %r1234, %r1280;
	// end inline asm
	// begin inline asm
	shfl.sync.down.b32 %r1276, %r1277, %r1278, %r1234, %r1280;
	// end inline asm
	mov.b64 	%rd1298, {%r1271, %r1276};
	add.s32 	%r1290, %r1005, 16;
	setp.gt.s32 	%p408, %r1290, %r1234;
	selp.b64 	%rd1299, 0, %rd1298, %p408;
	add.s64 	%rd1300, %rd1297, %rd1609;
	add.s64 	%rd1609, %rd1300, %rd1299;
	add.s32 	%r1452, %r1452, -32;
	bra.uni 	$L__BB11_164;
$L__BB11_169:
	mov.u32 	%r1137, %tid.x;
	setp.ne.s32 	%p349, %r1137, 0;
	@%p349 bra 	$L__BB11_171;
	add.s64 	%rd1242, %rd1609, %rd111;
	add.s64 	%rd1240, %rd114, 512;
	mov.b64 	%rd1241, 101;
	// begin inline asm
	st.relaxed.gpu.v2.u64 [%rd1240], {%rd1241, %rd1242};
	// end inline asm
	st.shared.u64 	[_ZZN3cub18CUB_300001_SM_10006detail19three_way_partition29DeviceThreeWayPartitionKernelINS2_10policy_hubIjiE10Policy1000EN6thrust24THRUST_300001_SM_1000_NS17counting_iteratorIjNS8_11use_defaultESA_SA_EEPjSC_NS8_16reverse_iteratorISC_EESC_NS0_13ScanTileStateImLb1EEENS0_21DispatchSegmentedSortILNS0_9SortOrderE0EjNS0_8NullTypeElPmSK_NS1_14segmented_sort10policy_hubIjSJ_EEE22LargeSegmentsSelectorTENSO_22SmallSegmentsSelectorTEiNS2_19streaming_context_tIlEEEEvT0_T1_T2_T3_T4_T5_T6_T7_T8_iT9_E12temp_storage+168], %rd1609;
	st.shared.u64 	[_ZZN3cub18CUB_300001_SM_10006detail19three_way_partition29DeviceThreeWayPartitionKernelINS2_10policy_hubIjiE10Policy1000EN6thrust24THRUST_300001_SM_1000_NS17counting_iteratorIjNS8_11use_defaultESA_SA_EEPjSC_NS8_16reverse_iteratorISC_EESC_NS0_13ScanTileStateImLb1EEENS0_21DispatchSegmentedSortILNS0_9SortOrderE0EjNS0_8NullTypeElPmSK_NS1_14segmented_sort10policy_hubIjSJ_EEE22LargeSegmentsSelectorTENSO_22SmallSegmentsSelectorTEiNS2_19streaming_context_tIlEEEEvT0_T1_T2_T3_T4_T5_T6_T7_T8_iT9_E12temp_storage+176], %rd1242;
$L__BB11_171:
	setp.ne.s32 	%p350, %r1005, 0;
	mov.u64 	%rd1613, %rd113;
	@%p350 bra 	$L__BB11_173;
	st.shared.u64 	[_ZZN3cub18CUB_300001_SM_10006detail19three_way_partition29DeviceThreeWayPartitionKernelINS2_10policy_hubIjiE10Policy1000EN6thrust24THRUST_300001_SM_1000_NS17counting_iteratorIjNS8_11use_defaultESA_SA_EEPjSC_NS8_16reverse_iteratorISC_EESC_NS0_13ScanTileStateImLb1EEENS0_21DispatchSegmentedSortILNS0_9SortOrderE0EjNS0_8NullTypeElPmSK_NS1_14segmented_sort10policy_hubIjSJ_EEE22LargeSegmentsSelectorTENSO_22SmallSegmentsSelectorTEiNS2_19streaming_context_tIlEEEEvT0_T1_T2_T3_T4_T5_T6_T7_T8_iT9_E12temp_storage+144], %rd1609;
	mov.u64 	%rd1613, %rd1609;
$L__BB11_173:
	bar.sync 	0;
	mov.u32 	%r1138, %tid.x;
	setp.eq.s32 	%p351, %r1138, 0;
	ld.shared.u64 	%rd1243, [_ZZN3cub18CUB_300001_SM_10006detail19three_way_partition29DeviceThreeWayPartitionKernelINS2_10policy_hubIjiE10Policy1000EN6thrust24THRUST_300001_SM_1000_NS17counting_iteratorIjNS8_11use_defaultESA_SA_EEPjSC_NS8_16reverse_iteratorISC_EESC_NS0_13ScanTileStateImLb1EEENS0_21DispatchSegmentedSortILNS0_9SortOrderE0EjNS0_8NullTypeElPmSK_NS1_14segmented_sort10policy_hubIjSJ_EEE22LargeSegmentsSelectorTENSO_22SmallSegmentsSelectorTEiNS2_19streaming_context_tIlEEEEvT0_T1_T2_T3_T4_T5_T6_T7_T8_iT9_E12temp_storage+144];
	selp.b64 	%rd1244, 0, %rd1243, %p351;
	add.s64 	%rd137, %rd1244, %rd1613;
	ld.shared.u64 	%rd1245, [_ZZN3cub18CUB_300001_SM_10006detail19three_way_partition29DeviceThreeWayPartitionKernelINS2_10policy_hubIjiE10Policy1000EN6thrust24THRUST_300001_SM_1000_NS17counting_iteratorIjNS8_11use_defaultESA_SA_EEPjSC_NS8_16reverse_iteratorISC_EESC_NS0_13ScanTileStateImLb1EEENS0_21DispatchSegmentedSortILNS0_9SortOrderE0EjNS0_8NullTypeElPmSK_NS1_14segmented_sort10policy_hubIjSJ_EEE22LargeSegmentsSelectorTENSO_22SmallSegmentsSelectorTEiNS2_19streaming_context_tIlEEEEvT0_T1_T2_T3_T4_T5_T6_T7_T8_iT9_E12temp_storage+184];
	ld.shared.u64 	%rd138, [_ZZN3cub18CUB_300001_SM_10006detail19three_way_partition29DeviceThreeWayPartitionKernelINS2_10policy_hubIjiE10Policy1000EN6thrust24THRUST_300001_SM_1000_NS17counting_iteratorIjNS8_11use_defaultESA_SA_EEPjSC_NS8_16reverse_iteratorISC_EESC_NS0_13ScanTileStateImLb1EEENS0_21DispatchSegmentedSortILNS0_9SortOrderE0EjNS0_8NullTypeElPmSK_NS1_14segmented_sort10policy_hubIjSJ_EEE22LargeSegmentsSelectorTENSO_22SmallSegmentsSelectorTEiNS2_19streaming_context_tIlEEEEvT0_T1_T2_T3_T4_T5_T6_T7_T8_iT9_E12temp_storage+168];
	bar.sync 	0;
	bar.sync 	0;
	{ .reg .b32 tmp; mov.b64 {tmp, %r124}, %rd1245; }
	cvt.u32.u64 	%r1139, %rd1245;
	add.s32 	%r125, %r124, %r1139;
	setp.lt.u64 	%p352, %rd1596, 4294967296;
	@%p352 bra 	$L__BB11_175;
	{ .reg .b32 tmp; mov.b64 {tmp, %r1140}, %rd137; }
	{ .reg .b32 tmp; mov.b64 {tmp, %r1141}, %rd138; }
	sub.s32 	%r1455, %r1140, %r1141;
	bra.uni 	$L__BB11_178;
$L__BB11_175:
	setp.eq.s64 	%p353, %rd1596, 0;
	@%p353 bra 	$L__BB11_177;
	cvt.u32.u64 	%r1142, %rd137;
	cvt.u32.u64 	%r1143, %rd138;
	sub.s32 	%r1144, %r124, %r1143;
	add.s32 	%r1455, %r1144, %r1142;
	bra.uni 	$L__BB11_178;
$L__BB11_177:
	cvt.u32.u64 	%r1145, %rd137;
	{ .reg .b32 tmp; mov.b64 {tmp, %r1146}, %rd137; }
	add.s32 	%r1147, %r1145, %r1146;
	mov.u32 	%r1148, %tid.x;
	cvt.u32.u64 	%r1149, %rd138;
	mad.lo.s32 	%r1150, %r1148, 11, %r1149;
	add.s32 	%r1151, %r1150, %r125;
	{ .reg .b32 tmp; mov.b64 {tmp, %r1152}, %rd138; }
	add.s32 	%r1153, %r1151, %r1152;
	sub.s32 	%r1455, %r1153, %r1147;
$L__BB11_178:
	add.s64 	%rd1246, %rd137, %rd1596;
	shl.b32 	%r1154, %r1455, 2;
	mov.u32 	%r1155, _ZZN3cub18CUB_300001_SM_10006detail19three_way_partition29DeviceThreeWayPartitionKernelINS2_10policy_hubIjiE10Policy1000EN6thrust24THRUST_300001_SM_1000_NS17counting_iteratorIjNS8_11use_defaultESA_SA_EEPjSC_NS8_16reverse_iteratorISC_EESC_NS0_13ScanTileStateImLb1EEENS0_21DispatchSegmentedSortILNS0_9SortOrderE0EjNS0_8NullTypeElPmSK_NS1_14segmented_sort10policy_hubIjSJ_EEE22LargeSegmentsSelectorTENSO_22SmallSegmentsSelectorTEiNS2_19streaming_context_tIlEEEEvT0_T1_T2_T3_T4_T5_T6_T7_T8_iT9_E12temp_storage;
	add.s32 	%r1156, %r1155, %r1154;
	st.shared.u32 	[%r1156], %r96;
	{ .reg .b32 tmp; mov.b64 {tmp, %r130}, %rd1246; }
	cvt.u32.u64 	%r131, %rd1246;
	setp.lt.u64 	%p354, %rd1597, 4294967296;
	@%p354 bra 	$L__BB11_180;
	{ .reg .b32 tmp; mov.b64 {tmp, %r1157}, %rd138; }
	sub.s32 	%r1456, %r130, %r1157;
	bra.uni 	$L__BB11_183;
$L__BB11_180:
	setp.eq.s64 	%p355, %rd1597, 0;
	@%p355 bra 	$L__BB11_182;
	cvt.u32.u64 	%r1158, %rd138;
	sub.s32 	%r1159, %r124, %r1158;
	add.s32 	%r1456, %r1159, %r131;
	bra.uni 	$L__BB11_183;
$L__BB11_182:
	mov.u32 	%r1160, %tid.x;
	cvt.u32.u64 	%r1161, %rd138;
	mad.lo.s32 	%r1162, %r1160, 11, %r1161;
	add.s32 	%r1163, %r1162, %r125;
	{ .reg .b32 tmp; mov.b64 {tmp, %r1164}, %rd138; }
	add.s32 	%r1165, %r1163, %r1164;
	add.s32 	%r1166, %r131, %r130;
	sub.s32 	%r1167, %r1165, %r1166;
	add.s32 	%r1456, %r1167, 1;
$L__BB11_183:
	mov.u32 	%r136, %tid.x;
	cvt.u32.u64 	%r1168, %rd138;
	mad.lo.s32 	%r1169, %r136, 11, %r1168;
	add.s32 	%r1170, %r1169, %r125;
	{ .reg .b32 tmp; mov.b64 {tmp, %r137}, %rd138; }
	add.s32 	%r138, %r1170, %r137;
	sub.s32 	%r139, %r124, %r1168;
	add.s64 	%rd1247, %rd101, %rd137;
	shl.b32 	%r1171, %r1456, 2;
	add.s32 	%r1173, %r1155, %r1171;
	st.shared.u32 	[%r1173], %r97;
	{ .reg .b32 tmp; mov.b64 {tmp, %r140}, %rd1247; }
	cvt.u32.u64 	%r141, %rd1247;
	setp.lt.u64 	%p356, %rd1598, 4294967296;
	@%p356 bra 	$L__BB11_185;
	sub.s32 	%r1457, %r140, %r137;
	bra.uni 	$L__BB11_188;
$L__BB11_185:
	setp.eq.s64 	%p357, %rd1598, 0;
	@%p357 bra 	$L__BB11_187;
	add.s32 	%r1457, %r139, %r141;
	bra.uni 	$L__BB11_188;
$L__BB11_187:
	add.s32 	%r1174, %r141, %r140;
	sub.s32 	%r1175, %r138, %r1174;
	add.s32 	%r1457, %r1175, 2;
$L__BB11_188:
	add.s64 	%rd1248, %rd102, %rd137;
	shl.b32 	%r1176, %r1457, 2;
	add.s32 	%r1178, %r1155, %r1176;
	st.shared.u32 	[%r1178], %r98;
	{ .reg .b32 tmp; mov.b64 {tmp, %r146}, %rd1248; }
	cvt.u32.u64 	%r147, %rd1248;
	setp.lt.u64 	%p358, %rd1599, 4294967296;
	@%p358 bra 	$L__BB11_190;
	sub.s32 	%r1458, %r146, %r137;
	bra.uni 	$L__BB11_193;
$L__BB11_190:
	setp.eq.s64 	%p359, %rd1599, 0;
	@%p359 bra 	$L__BB11_192;
	add.s32 	%r1458, %r139, %r147;
	bra.uni 	$L__BB11_193;
$L__BB11_192:
	add.s32 	%r1179, %r147, %r146;
	sub.s32 	%r1180, %r138, %r1179;
	add.s32 	%r1458, %r1180, 3;
$L__BB11_193:
	add.s64 	%rd1249, %rd103, %rd137;
	shl.b32 	%r1181, %r1458, 2;
	add.s32 	%r1183, %r1155, %r1181;
	st.shared.u32 	[%r1183], %r99;
	{ .reg .b32 tmp; mov.b64 {tmp, %r152}, %rd1249; }
	cvt.u32.u64 	%r153, %rd1249;
	setp.lt.u64 	%p360, %rd1600, 4294967296;
	@%p360 bra 	$L__BB11_195;
	sub.s32 	%r1459, %r152, %r137;
	bra.uni 	$L__BB11_198;
$L__BB11_195:
	setp.eq.s64 	%p361, %rd1600, 0;
	@%p361 bra 	$L__BB11_197;
	add.s32 	%r1459, %r139, %r153;
	bra.uni 	$L__BB11_198;
$L__BB11_197:
	add.s32 	%r1184, %r153, %r152;
	sub.s32 	%r1185, %r138, %r1184;
	add.s32 	%r1459, %r1185, 4;
$L__BB11_198:
	add.s64 	%rd1250, %rd104, %rd137;
	shl.b32 	%r1186, %r1459, 2;
	add.s32 	%r1188, %r1155, %r1186;
	st.shared.u32 	[%r1188], %r100;
	{ .reg .b32 tmp; mov.b64 {tmp, %r158}, %rd1250; }
	cvt.u32.u64 	%r159, %rd1250;
	setp.lt.u64 	%p362, %rd1601, 4294967296;
	@%p362 bra 	$L__BB11_200;
	sub.s32 	%r1460, %r158, %r137;
	bra.uni 	$L__BB11_203;
$L__BB11_200:
	setp.eq.s64 	%p363, %rd1601, 0;
	@%p363 bra 	$L__BB11_202;
	add.s32 	%r1460, %r139, %r159;
	bra.uni 	$L__BB11_203;
$L__BB11_202:
	add.s32 	%r1189, %r159, %r158;
	sub.s32 	%r1190, %r138, %r1189;
	add.s32 	%r1460, %r1190, 5;
$L__BB11_203:
	add.s64 	%rd1251, %rd105, %rd137;
	shl.b32 	%r1191, %r1460, 2;
	add.s32 	%r1193, %r1155, %r1191;
	st.shared.u32 	[%r1193], %r101;
	{ .reg .b32 tmp; mov.b64 {tmp, %r164}, %rd1251; }
	cvt.u32.u64 	%r165, %rd1251;
	setp.lt.u64 	%p364, %rd1602, 4294967296;
	@%p364 bra 	$L__BB11_205;
	sub.s32 	%r1461, %r164, %r137;
	bra.uni 	$L__BB11_208;
$L__BB11_205:
	setp.eq.s64 	%p365, %rd1602, 0;
	@%p365 bra 	$L__BB11_207;
	add.s32 	%r1461, %r139, %r165;
	bra.uni 	$L__BB11_208;
$L__BB11_207:
	add.s32 	%r1194, %r165, %r164;
	sub.s32 	%r1195, %r138, %r1194;
	add.s32 	%r1461, %r1195, 6;
$L__BB11_208:
	add.s64 	%rd1252, %rd106, %rd137;
	shl.b32 	%r1196, %r1461, 2;
	add.s32 	%r1198, %r1155, %r1196;
	st.shared.u32 	[%r1198], %r102;
	{ .reg .b32 tmp; mov.b64 {tmp, %r170}, %rd1252; }
	cvt.u32.u64 	%r171, %rd1252;
	setp.lt.u64 	%p366, %rd1603, 4294967296;
	@%p366 bra 	$L__BB11_210;
	sub.s32 	%r1462, %r170, %r137;
	bra.uni 	$L__BB11_213;
$L__BB11_210:
	setp.eq.s64 	%p367, %rd1603, 0;
	@%p367 bra 	$L__BB11_212;
	add.s32 	%r1462, %r139, %r171;
	bra.uni 	$L__BB11_213;
$L__BB11_212:
	add.s32 	%r1199, %r171, %r170;
	sub.s32 	%r1200, %r138, %r1199;
	add.s32 	%r1462, %r1200, 7;
$L__BB11_213:
	add.s64 	%rd1253, %rd107, %rd137;
	shl.b32 	%r1201, %r1462, 2;
	add.s32 	%r1203, %r1155, %r1201;
	st.shared.u32 	[%r1203], %r103;
	{ .reg .b32 tmp; mov.b64 {tmp, %r176}, %rd1253; }
	cvt.u32.u64 	%r177, %rd1253;
	setp.lt.u64 	%p368, %rd1604, 4294967296;
	@%p368 bra 	$L__BB11_215;
	sub.s32 	%r1463, %r176, %r137;
	bra.uni 	$L__BB11_218;
$L__BB11_215:
	setp.eq.s64 	%p369, %rd1604, 0;
	@%p369 bra 	$L__BB11_217;
	add.s32 	%r1463, %r139, %r177;
	bra.uni 	$L__BB11_218;
$L__BB11_217:
	add.s32 	%r1204, %r177, %r176;
	sub.s32 	%r1205, %r138, %r1204;
	add.s32 	%r1463, %r1205, 8;
$L__BB11_218:
	add.s64 	%rd1254, %rd108, %rd137;
	shl.b32 	%r1206, %r1463, 2;
	add.s32 	%r1208, %r1155, %r1206;
	st.shared.u32 	[%r1208], %r104;
	{ .reg .b32 tmp; mov.b64 {tmp, %r182}, %rd1254; }
	cvt.u32.u64 	%r183, %rd1254;
	setp.lt.u64 	%p370, %rd1605, 4294967296;
	@%p370 bra 	$L__BB11_220;
	sub.s32 	%r1464, %r182, %r137;
	bra.uni 	$L__BB11_223;
$L__BB11_220:
	setp.eq.s64 	%p371, %rd1605, 0;
	@%p371 bra 	$L__BB11_222;
	add.s32 	%r1464, %r139, %r183;
	bra.uni 	$L__BB11_223;
$L__BB11_222:
	add.s32 	%r1209, %r183, %r182;
	sub.s32 	%r1210, %r138, %r1209;
	add.s32 	%r1464, %r1210, 9;
$L__BB11_223:
	add.s64 	%rd1255, %rd109, %rd137;
	shl.b32 	%r1211, %r1464, 2;
	add.s32 	%r1213, %r1155, %r1211;
	st.shared.u32 	[%r1213], %r105;
	{ .reg .b32 tmp; mov.b64 {tmp, %r188}, %rd1255; }
	cvt.u32.u64 	%r189, %rd1255;
	setp.lt.u64 	%p372, %rd1606, 4294967296;
	@%p372 bra 	$L__BB11_225;
	sub.s32 	%r1465, %r188, %r137;
	bra.uni 	$L__BB11_228;
$L__BB11_225:
	setp.eq.s64 	%p373, %rd1606, 0;
	@%p373 bra 	$L__BB11_227;
	add.s32 	%r1465, %r139, %r189;
	bra.uni 	$L__BB11_228;
$L__BB11_227:
	add.s32 	%r1214, %r189, %r188;
	sub.s32 	%r1215, %r138, %r1214;
	add.s32 	%r1465, %r1215, 10;
$L__BB11_228:
	shl.b32 	%r1216, %r1465, 2;
	add.s32 	%r1218, %r1155, %r1216;
	st.shared.u32 	[%r1218], %r106;
	bar.sync 	0;
	mov.u64 	%rd139, %rd313;
	ld.param.u8 	%rs16, [%rd139];
	setp.ne.s16 	%p374, %rs16, 0;
	mov.b64 	%rd1614, 0;
	@%p374 bra 	$L__BB11_230;
	ld.param.u64 	%rd1257, [%rd139+16];
	cvta.to.global.u64 	%rd1258, %rd1257;
	ld.global.u64 	%rd1614, [%rd1258];
$L__BB11_230:
	setp.ne.s16 	%p375, %rs16, 0;
	mov.b64 	%rd1615, 0;
	@%p375 bra 	$L__BB11_232;
	ld.param.u64 	%rd1260, [%rd139+16];
	cvta.to.global.u64 	%rd1261, %rd1260;
	ld.global.u64 	%rd1615, [%rd1261+8];
$L__BB11_232:
	cvt.s64.s32 	%rd1263, %rd138;
	add.s64 	%rd144, %rd1615, %rd1263;
	setp.ne.s16 	%p376, %rs16, 0;
	mov.b64 	%rd1616, 0;
	@%p376 bra 	$L__BB11_234;
	ld.param.u64 	%rd1264, [%rd139+16];
	cvta.to.global.u64 	%rd1265, %rd1264;
	ld.global.u64 	%rd1616, [%rd1265+16];
$L__BB11_234:
	ld.param.u64 	%rd1579, [_ZN3cub18CUB_300001_SM_10006detail19three_way_partition29DeviceThreeWayPartitionKernelINS2_10policy_hubIjiE10Policy1000EN6thrust24THRUST_300001_SM_1000_NS17counting_iteratorIjNS8_11use_defaultESA_SA_EEPjSC_NS8_16reverse_iteratorISC_EESC_NS0_13ScanTileStateImLb1EEENS0_21DispatchSegmentedSortILNS0_9SortOrderE0EjNS0_8NullTypeElPmSK_NS1_14segmented_sort10policy_hubIjSJ_EEE22LargeSegmentsSelectorTENSO_22SmallSegmentsSelectorTEiNS2_19streaming_context_tIlEEEEvT0_T1_T2_T3_T4_T5_T6_T7_T8_iT9__param_2];
	ld.param.u64 	%rd1575, [_ZN3cub18CUB_300001_SM_10006detail19three_way_partition29DeviceThreeWayPartitionKernelINS2_10policy_hubIjiE10Policy1000EN6thrust24THRUST_300001_SM_1000_NS17counting_iteratorIjNS8_11use_defaultESA_SA_EEPjSC_NS8_16reverse_iteratorISC_EESC_NS0_13ScanTileStateImLb1EEENS0_21DispatchSegmentedSortILNS0_9SortOrderE0EjNS0_8NullTypeElPmSK_NS1_14segmented_sort10policy_hubIjSJ_EEE22LargeSegmentsSelectorTENSO_22SmallSegmentsSelectorTEiNS2_19streaming_context_tIlEEEEvT0_T1_T2_T3_T4_T5_T6_T7_T8_iT9__param_1];
	mov.u32 	%r1219, %ctaid.x;
	mul.lo.s32 	%r1220, %r1219, 5632;
	add.s32 	%r1223, %r1168, %r137;
	sub.s32 	%r1224, %r1220, %r1223;
	cvt.s64.s32 	%rd1266, %r1224;
	add.s64 	%rd1267, %rd1616, %rd1266;
	shl.b32 	%r1225, %r136, 2;
	mov.u32 	%r1226, _ZZN3cub18CUB_300001_SM_10006detail19three_way_partition29DeviceThreeWayPartitionKernelINS2_10policy_hubIjiE10Policy1000EN6thrust24THRUST_300001_SM_1000_NS17counting_iteratorIjNS8_11use_defaultESA_SA_EEPjSC_NS8_16reverse_iteratorISC_EESC_NS0_13ScanTileStateImLb1EEENS0_21DispatchSegmentedSortILNS0_9SortOrderE0EjNS0_8NullTypeElPmSK_NS1_14segmented_sort10policy_hubIjSJ_EEE22LargeSegmentsSelectorTENSO_22SmallSegmentsSelectorTEiNS2_19streaming_context_tIlEEEEvT0_T1_T2_T3_T4_T5_T6_T7_T8_iT9_E12temp_storage;
	add.s32 	%r194, %r1226, %r1225;
	ld.shared.u32 	%r195, [%r194];
	setp.ge.s32 	%p377, %r136, %r124;
	cvt.u64.u32 	%rd1268, %r136;
	shr.s64 	%rd1269, %rd138, 32;
	add.s64 	%rd1270, %rd1614, %rd1269;
	add.s64 	%rd1271, %rd1270, %rd1268;
	cvta.to.global.u64 	%rd1272, %rd1575;
	shl.b64 	%rd1273, %rd1271, 2;
	add.s64 	%rd147, %rd1272, %rd1273;
	sub.s32 	%r1227, %r136, %r124;
	cvt.s64.s32 	%rd1274, %r1227;
	add.s64 	%rd1275, %rd144, %rd1274;
	cvta.to.global.u64 	%rd1276, %rd1579;
	shl.b64 	%rd1277, %rd1275, 2;
	add.s64 	%rd148, %rd1276, %rd1277;
	sub.s32 	%r1228, %r136, %r125;
	cvt.s64.s32 	%rd1278, %r1228;
	add.s64 	%rd1279, %rd1267, %rd1278;
	shl.b64 	%rd1280, %rd1279, 2;
	sub.s64 	%rd149, %rd3, %rd1280;
	@%p377 bra 	$L__BB11_236;
	st.global.u32 	[%rd147], %r195;
	bra.uni 	$L__BB11_239;
$L__BB11_236:
	setp.ge.s32 	%p378, %r136, %r125;
	@%p378 bra 	$L__BB11_238;
	st.global.u32 	[%rd148], %r195;
	bra.uni 	$L__BB11_239;
$L__BB11_238:
	st.global.u32 	[%rd149+-4], %r195;
$L__BB11_239:
	add.s32 	%r196, %r136, 512;
	ld.shared.u32 	%r197, [%r194+2048];
	setp.lt.s32 	%p379, %r196, %r124;
	@%p379 bra 	$L__BB11_243;
	setp.lt.s32 	%p380, %r196, %r125;
	@%p380 bra 	$L__BB11_242;
	st.global.u32 	[%rd149+-2052], %r197;
	bra.uni 	$L__BB11_244;
$L__BB11_242:
	st.global.u32 	[%rd148+2048], %r197;
	bra.uni 	$L__BB11_244;
$L__BB11_243:
	st.global.u32 	[%rd147+2048], %r197;
$L__BB11_244:
	or.b32  	%r198, %r136, 1024;
	ld.shared.u32 	%r199, [%r194+4096];
	setp.lt.s32 	%p381, %r198, %r124;
	@%p381 bra 	$L__BB11_248;
	setp.lt.s32 	%p382, %r198, %r125;
	@%p382 bra 	$L__BB11_247;
	st.global.u32 	[%rd149+-4100], %r199;
	bra.uni 	$L__BB11_249;
$L__BB11_247:
	st.global.u32 	[%rd148+4096], %r199;
	bra.uni 	$L__BB11_249;
$L__BB11_248:
	st.global.u32 	[%rd147+4096], %r199;
$L__BB11_249:
	add.s32 	%r200, %r136, 1536;
	ld.shared.u32 	%r201, [%r194+6144];
	setp.lt.s32 	%p383, %r200, %r124;
	@%p383 bra 	$L__BB11_253;
	setp.lt.s32 	%p384, %r200, %r125;
	@%p384 bra 	$L__BB11_252;
	st.global.u32 	[%rd149+-6148], %r201;
	bra.uni 	$L__BB11_254;
$L__BB11_252:
	st.global.u32 	[%rd148+6144], %r201;
	bra.uni 	$L__BB11_254;
$L__BB11_253:
	st.global.u32 	[%rd147+6144], %r201;
$L__BB11_254:
	or.b32  	%r202, %r136, 2048;
	ld.shared.u32 	%r203, [%r194+8192];
	setp.lt.s32 	%p385, %r202, %r124;
	@%p385 bra 	$L__BB11_258;
	setp.lt.s32 	%p386, %r202, %r125;
	@%p386 bra 	$L__BB11_257;
	st.global.u32 	[%rd149+-8196], %r203;
	bra.uni 	$L__BB11_259;
$L__BB11_257:
	st.global.u32 	[%rd148+8192], %r203;
	bra.uni 	$L__BB11_259;
$L__BB11_258:
	st.global.u32 	[%rd147+8192], %r203;
$L__BB11_259:
	add.s32 	%r204, %r136, 2560;
	ld.shared.u32 	%r205, [%r194+10240];
	setp.lt.s32 	%p387, %r204, %r124;
	@%p387 bra 	$L__BB11_263;
	setp.lt.s32 	%p388, %r204, %r125;
	@%p388 bra 	$L__BB11_262;
	st.global.u32 	[%rd149+-10244], %r205;
	bra.uni 	$L__BB11_264;
$L__BB11_262:
	st.global.u32 	[%rd148+10240], %r205;
	bra.uni 	$L__BB11_264;
$L__BB11_263:
	st.global.u32 	[%rd147+10240], %r205;
$L__BB11_264:
	or.b32  	%r206, %r136, 3072;
	ld.shared.u32 	%r207, [%r194+12288];
	setp.lt.s32 	%p389, %r206, %r124;
	@%p389 bra 	$L__BB11_268;
	setp.lt.s32 	%p390, %r206, %r125;
	@%p390 bra 	$L__BB11_267;
	st.global.u32 	[%rd149+-12292], %r207;
	bra.uni 	$L__BB11_269;
$L__BB11_267:
	st.global.u32 	[%rd148+12288], %r207;
	bra.uni 	$L__BB11_269;
$L__BB11_268:
	st.global.u32 	[%rd147+12288], %r207;
$L__BB11_269:
	add.s32 	%r208, %r136, 3584;
	ld.shared.u32 	%r209, [%r194+14336];
	setp.lt.s32 	%p391, %r208, %r124;
	@%p391 bra 	$L__BB11_273;
	setp.lt.s32 	%p392, %r208, %r125;
	@%p392 bra 	$L__BB11_272;
	st.global.u32 	[%rd149+-14340], %r209;
	bra.uni 	$L__BB11_274;
$L__BB11_272:
	st.global.u32 	[%rd148+14336], %r209;
	bra.uni 	$L__BB11_274;
$L__BB11_273:
	st.global.u32 	[%rd147+14336], %r209;
$L__BB11_274:
	or.b32  	%r210, %r136, 4096;
	ld.shared.u32 	%r211, [%r194+16384];
	setp.lt.s32 	%p393, %r210, %r124;
	@%p393 bra 	$L__BB11_278;
	setp.lt.s32 	%p394, %r210, %r125;
	@%p394 bra 	$L__BB11_277;
	st.global.u32 	[%rd149+-16388], %r211;
	bra.uni 	$L__BB11_279;
$L__BB11_277:
	st.global.u32 	[%rd148+16384], %r211;
	bra.uni 	$L__BB11_279;
$L__BB11_278:
	st.global.u32 	[%rd147+16384], %r211;
$L__BB11_279:
	add.s32 	%r212, %r136, 4608;
	ld.shared.u32 	%r213, [%r194+18432];
	setp.lt.s32 	%p395, %r212, %r124;
	@%p395 bra 	$L__BB11_283;
	setp.lt.s32 	%p396, %r212, %r125;
	@%p396 bra 	$L__BB11_282;
	st.global.u32 	[%rd149+-18436], %r213;
	bra.uni 	$L__BB11_284;
$L__BB11_282:
	st.global.u32 	[%rd148+18432], %r213;
	bra.uni 	$L__BB11_284;
$L__BB11_283:
	st.global.u32 	[%rd147+18432], %r213;
$L__BB11_284:
	or.b32  	%r214, %r136, 5120;
	ld.shared.u32 	%r215, [%r194+20480];
	setp.lt.s32 	%p397, %r214, %r124;
	@%p397 bra 	$L__BB11_288;
	setp.lt.s32 	%p398, %r214, %r125;
	@%p398 bra 	$L__BB11_287;
	st.global.u32 	[%rd149+-20484], %r215;
	bra.uni 	$L__BB11_677;
$L__BB11_287:
	st.global.u32 	[%rd148+20480], %r215;
	bra.uni 	$L__BB11_677;
$L__BB11_288:
	st.global.u32 	[%rd147+20480], %r215;
	bra.uni 	$L__BB11_677;
$L__BB11_289:
	ld.param.u32 	%r1426, [_ZN3cub18CUB_300001_SM_10006detail19three_way_partition29DeviceThreeWayPartitionKernelINS2_10policy_hubIjiE10Policy1000EN6thrust24THRUST_300001_SM_1000_NS17counting_iteratorIjNS8_11use_defaultESA_SA_EEPjSC_NS8_16reverse_iteratorISC_EESC_NS0_13ScanTileStateImLb1EEENS0_21DispatchSegmentedSortILNS0_9SortOrderE0EjNS0_8NullTypeElPmSK_NS1_14segmented_sort10policy_hubIjSJ_EEE22LargeSegmentsSelectorTENSO_22SmallSegmentsSelectorTEiNS2_19streaming_context_tIlEEEEvT0_T1_T2_T3_T4_T5_T6_T7_T8_iT9__param_8];
	sub.s32 	%r216, %r1426, %r3;
	setp.ne.s32 	%p2, %r2, 0;
	@%p2 bra 	$L__BB11_463;
	ld.param.u8 	%rs5, [%rd1];
	setp.eq.s16 	%p156, %rs5, 0;
	ld.param.u32 	%r817, [%rd1+8];
	selp.b32 	%r818, %r817, 0, %p156;
	mov.u32 	%r217, %tid.x;
	mul.lo.s32 	%r819, %r217, 11;
	add.s32 	%r820, %r1, %r3;
	add.s32 	%r821, %r820, %r818;
	setp.ge.s32 	%p157, %r819, %r216;
	add.s32 	%r218, %r821, %r819;
	add.s32 	%r219, %r819, 1;
	add.s32 	%r220, %r218, 1;
	add.s32 	%r221, %r819, 2;
	add.s32 	%r222, %r218, 2;
	add.s32 	%r223, %r819, 3;
	add.s32 	%r224, %r218, 3;
	add.s32 	%r225, %r819, 4;
	add.s32 	%r226, %r218, 4;
	add.s32 	%r227, %r819, 5;
	add.s32 	%r228, %r218, 5;
	add.s32 	%r229, %r819, 6;
	add.s32 	%r230, %r218, 6;
	add.s32 	%r231, %r218, 7;
	add.s32 	%r232, %r218, 8;
	add.s32 	%r233, %r218, 9;
	add.s32 	%r234, %r218, 10;
	mov.b64 	%rd1617, 4294967297;
	@%p157 bra 	$L__BB11_293;
	cvt.u64.u32 	%rd150, %r218;
	add.s64 	%rd665, %rd308, %rd150;
	shl.b64 	%rd666, %rd665, 3;
	add.s64 	%rd667, %rd6, %rd666;
	ld.global.u64 	%rd668, [%rd667];
	add.s64 	%rd669, %rd5, %rd666;
	ld.global.u64 	%rd670, [%rd669];
	sub.s64 	%rd671, %rd668, %rd670;
	setp.gt.s64 	%p158, %rd671, %rd305;
	mov.b64 	%rd1617, 4294967296;
	@%p158 bra 	$L__BB11_293;
	add.s64 	%rd672, %rd312, %rd150;
	shl.b64 	%rd673, %rd672, 3;
	add.s64 	%rd674, %rd10, %rd673;
	ld.global.u64 	%rd675, [%rd674];
	add.s64 	%rd676, %rd9, %rd673;
	ld.global.u64 	%rd677, [%rd676];
	sub.s64 	%rd678, %rd675, %rd677;
	setp.lt.s64 	%p159, %rd678, %rd309;
	selp.u64 	%rd1617, 1, 0, %p159;
$L__BB11_293:
	setp.ge.s32 	%p160, %r219, %r216;
	mov.b64 	%rd1618, 4294967297;
	@%p160 bra 	$L__BB11_296;
	cvt.u64.u32 	%rd153, %r220;
	add.s64 	%rd681, %rd308, %rd153;
	shl.b64 	%rd682, %rd681, 3;
	add.s64 	%rd683, %rd6, %rd682;
	ld.global.u64 	%rd684, [%rd683];
	add.s64 	%rd685, %rd5, %rd682;
	ld.global.u64 	%rd686, [%rd685];
	sub.s64 	%rd687, %rd684, %rd686;
	setp.gt.s64 	%p161, %rd687, %rd305;
	mov.b64 	%rd1618, 4294967296;
	@%p161 bra 	$L__BB11_296;
	add.s64 	%rd688, %rd312, %rd153;
	shl.b64 	%rd689, %rd688, 3;
	add.s64 	%rd690, %rd10, %rd689;
	ld.global.u64 	%rd691, [%rd690];
	add.s64 	%rd692, %rd9, %rd689;
	ld.global.u64 	%rd693, [%rd692];
	sub.s64 	%rd694, %rd691, %rd693;
	setp.lt.s64 	%p162, %rd694, %rd309;
	selp.u64 	%rd1618, 1, 0, %p162;
$L__BB11_296:
	setp.ge.s32 	%p163, %r221, %r216;
	mov.b64 	%rd1619, 4294967297;
	@%p163 bra 	$L__BB11_299;
	cvt.u64.u32 	%rd156, %r222;
	add.s64 	%rd697, %rd308, %rd156;
	shl.b64 	%rd698, %rd697, 3;
	add.s64 	%rd699, %rd6, %rd698;
	ld.global.u64 	%rd700, [%rd699];
	add.s64 	%rd701, %rd5, %rd698;
	ld.global.u64 	%rd702, [%rd701];
	sub.s64 	%rd703, %rd700, %rd702;
	setp.gt.s64 	%p164, %rd703, %rd305;
	mov.b64 	%rd1619, 4294967296;
	@%p164 bra 	$L__BB11_299;
	add.s64 	%rd704, %rd312, %rd156;
	shl.b64 	%rd705, %rd704, 3;
	add.s64 	%rd706, %rd10, %rd705;
	ld.global.u64 	%rd707, [%rd706];
	add.s64 	%rd708, %rd9, %rd705;
	ld.global.u64 	%rd709, [%rd708];
	sub.s64 	%rd710, %rd707, %rd709;
	setp.lt.s64 	%p165, %rd710, %rd309;
	selp.u64 	%rd1619, 1, 0, %p165;
$L__BB11_299:
	setp.ge.s32 	%p166, %r223, %r216;
	mov.b64 	%rd1620, 4294967297;
	@%p166 bra 	$L__BB11_302;
	cvt.u64.u32 	%rd159, %r224;
	add.s64 	%rd713, %rd308, %rd159;
	shl.b64 	%rd714, %rd713, 3;
	add.s64 	%rd715, %rd6, %rd714;
	ld.global.u64 	%rd716, [%rd715];
	add.s64 	%rd717, %rd5, %rd714;
	ld.global.u64 	%rd718, [%rd717];
	sub.s64 	%rd719, %rd716, %rd718;
	setp.gt.s64 	%p167, %rd719, %rd305;
	mov.b64 	%rd1620, 4294967296;
	@%p167 bra 	$L__BB11_302;
	add.s64 	%rd720, %rd312, %rd159;
	shl.b64 	%rd721, %rd720, 3;
	add.s64 	%rd722, %rd10, %rd721;
	ld.global.u64 	%rd723, [%rd722];
	add.s64 	%rd724, %rd9, %rd721;
	ld.global.u64 	%rd725, [%rd724];
	sub.s64 	%rd726, %rd723, %rd725;
	setp.lt.s64 	%p168, %rd726, %rd309;
	selp.u64 	%rd1620, 1, 0, %p168;
$L__BB11_302:
	setp.ge.s32 	%p169, %r225, %r216;
	mov.b64 	%rd1621, 4294967297;
	@%p169 bra 	$L__BB11_305;
	cvt.u64.u32 	%rd162, %r226;
	add.s64 	%rd729, %rd308, %rd162;
	shl.b64 	%rd730, %rd729, 3;
	add.s64 	%rd731, %rd6, %rd730;
	ld.global.u64 	%rd732, [%rd731];
	add.s64 	%rd733, %rd5, %rd730;
	ld.global.u64 	%rd734, [%rd733];
	sub.s64 	%rd735, %rd732, %rd734;
	setp.gt.s64 	%p170, %rd735, %rd305;
	mov.b64 	%rd1621, 4294967296;
	@%p170 bra 	$L__BB11_305;
	add.s64 	%rd736, %rd312, %rd162;
	shl.b64 	%rd737, %rd736, 3;
	add.s64 	%rd738, %rd10, %rd737;
	ld.global.u64 	%rd739, [%rd738];
	add.s64 	%rd740, %rd9, %rd737;
	ld.global.u64 	%rd741, [%rd740];
	sub.s64 	%rd742, %rd739, %rd741;
	setp.lt.s64 	%p171, %rd742, %rd309;
	selp.u64 	%rd1621, 1, 0, %p171;
$L__BB11_305:
	setp.ge.s32 	%p172, %r227, %r216;
	mov.b64 	%rd1622, 4294967297;
	@%p172 bra 	$L__BB11_308;
	cvt.u64.u32 	%rd165, %r228;
	add.s64 	%rd745, %rd308, %rd165;
	shl.b64 	%rd746, %rd745, 3;
	add.s64 	%rd747, %rd6, %rd746;
	ld.global.u64 	%rd748, [%rd747];
	add.s64 	%rd749, %rd5, %rd746;
	ld.global.u64 	%rd750, [%rd749];
	sub.s64 	%rd751, %rd748, %rd750;
	setp.gt.s64 	%p173, %rd751, %rd305;
	mov.b64 	%rd1622, 4294967296;
	@%p173 bra 	$L__BB11_308;
	add.s64 	%rd752, %rd312, %rd165;
	shl.b64 	%rd753, %rd752, 3;
	add.s64 	%rd754, %rd10, %rd753;
	ld.global.u64 	%rd755, [%rd754];
	add.s64 	%rd756, %rd9, %rd753;
	ld.global.u64 	%rd757, [%rd756];
	sub.s64 	%rd758, %rd755, %rd757;
	setp.lt.s64 	%p174, %rd758, %rd309;
	selp.u64 	%rd1622, 1, 0, %p174;
$L__BB11_308:
	setp.ge.s32 	%p175, %r229, %r216;
	mov.b64 	%rd1623, 4294967297;
	@%p175 bra 	$L__BB11_311;
	cvt.u64.u32 	%rd168, %r230;
	add.s64 	%rd761, %rd308, %rd168;
	shl.b64 	%rd762, %rd761, 3;
	add.s64 	%rd763, %rd6, %rd762;
	ld.global.u64 	%rd764, [%rd763];
	add.s64 	%rd765, %rd5, %rd762;
	ld.global.u64 	%rd766, [%rd765];
	sub.s64 	%rd767, %rd764, %rd766;
	setp.gt.s64 	%p176, %rd767, %rd305;
	mov.b64 	%rd1623, 4294967296;
	@%p176 bra 	$L__BB11_311;
	add.s64 	%rd768, %rd312, %rd168;
	shl.b64 	%rd769, %rd768, 3;
	add.s64 	%rd770, %rd10, %rd769;
	ld.global.u64 	%rd771, [%rd770];
	add.s64 	%rd772, %rd9, %rd769;
	ld.global.u64 	%rd773, [%rd772];
	sub.s64 	%rd774, %rd771, %rd773;
	setp.lt.s64 	%p177, %rd774, %rd309;
	selp.u64 	%rd1623, 1, 0, %p177;
$L__BB11_311:
	mad.lo.s32 	%r822, %r217, 11, 7;
	setp.ge.s32 	%p178, %r822, %r216;
	mov.b64 	%rd1624, 4294967297;
	@%p178 bra 	$L__BB11_314;
	cvt.u64.u32 	%rd171, %r231;
	add.s64 	%rd777, %rd308, %rd171;
	shl.b64 	%rd778, %rd777, 3;
	add.s64 	%rd779, %rd6, %rd778;
	ld.global.u64 	%rd780, [%rd779];
	add.s64 	%rd781, %rd5, %rd778;
	ld.global.u64 	%rd782, [%rd781];
	sub.s64 	%rd783, %rd780, %rd782;
	setp.gt.s64 	%p179, %rd783, %rd305;
	mov.b64 	%rd1624, 4294967296;
	@%p179 bra 	$L__BB11_314;
	add.s64 	%rd784, %rd312, %rd171;
	shl.b64 	%rd785, %rd784, 3;
	add.s64 	%rd786, %rd10, %rd785;
	ld.global.u64 	%rd787, [%rd786];
	add.s64 	%rd788, %rd9, %rd785;
	ld.global.u64 	%rd789, [%rd788];
	sub.s64 	%rd790, %rd787, %rd789;
	setp.lt.s64 	%p180, %rd790, %rd309;
	selp.u64 	%rd1624, 1, 0, %p180;
$L__BB11_314:
	mad.lo.s32 	%r823, %r217, 11, 8;
	setp.ge.s32 	%p181, %r823, %r216;
	mov.b64 	%rd1625, 4294967297;
	@%p181 bra 	$L__BB11_317;
	cvt.u64.u32 	%rd174, %r232;
	add.s64 	%rd793, %rd308, %rd174;
	shl.b64 	%rd794, %rd793, 3;
	add.s64 	%rd795, %rd6, %rd794;
	ld.global.u64 	%rd796, [%rd795];
	add.s64 	%rd797, %rd5, %rd794;
	ld.global.u64 	%rd798, [%rd797];
	sub.s64 	%rd799, %rd796, %rd798;
	setp.gt.s64 	%p182, %rd799, %rd305;
	mov.b64 	%rd1625, 4294967296;
	@%p182 bra 	$L__BB11_317;
	add.s64 	%rd800, %rd312, %rd174;
	shl.b64 	%rd801, %rd800, 3;
	add.s64 	%rd802, %rd10, %rd801;
	ld.global.u64 	%rd803, [%rd802];
	add.s64 	%rd804, %rd9, %rd801;
	ld.global.u64 	%rd805, [%rd804];
	sub.s64 	%rd806, %rd803, %rd805;
	setp.lt.s64 	%p183, %rd806, %rd309;
	selp.u64 	%rd1625, 1, 0, %p183;
$L__BB11_317:
	mad.lo.s32 	%r824, %r217, 11, 9;
	setp.ge.s32 	%p184, %r824, %r216;
	mov.b64 	%rd1626, 4294967297;
	@%p184 bra 	$L__BB11_320;
	cvt.u64.u32 	%rd809, %r233;
	add.s64 	%rd810, %rd308, %rd809;
	shl.b64 	%rd811, %rd810, 3;
	add.s64 	%rd812, %rd6, %rd811;
	ld.global.u64 	%rd813, [%rd812];
	add.s64 	%rd814, %rd5, %rd811;
	ld.global.u64 	%rd815, [%rd814];
	sub.s64 	%rd816, %rd813, %rd815;
	setp.gt.s64 	%p185, %rd816, %rd305;
	mov.b64 	%rd1626, 4294967296;
	@%p185 bra 	$L__BB11_320;
	add.s64 	%rd818, %rd312, %rd809;
	shl.b64 	%rd819, %rd818, 3;
	add.s64 	%rd820, %rd10, %rd819;
	ld.global.u64 	%rd821, [%rd820];
	add.s64 	%rd822, %rd9, %rd819;
	ld.global.u64 	%rd823, [%rd822];
	sub.s64 	%rd824, %rd821, %rd823;
	setp.lt.s64 	%p186, %rd824, %rd309;
	selp.u64 	%rd1626, 1, 0, %p186;
$L__BB11_320:
	mad.lo.s32 	%r825, %r217, 11, 10;
	setp.ge.s32 	%p187, %r825, %r216;
	mov.b64 	%rd1627, 4294967297;
	@%p187 bra 	$L__BB11_323;
	cvt.u64.u32 	%rd179, %r234;
	add.s64 	%rd827, %rd308, %rd179;
	shl.b64 	%rd828, %rd827, 3;
	add.s64 	%rd829, %rd6, %rd828;
	ld.global.u64 	%rd830, [%rd829];
	add.s64 	%rd831, %rd5, %rd828;
	ld.global.u64 	%rd832, [%rd831];
	sub.s64 	%rd833, %rd830, %rd832;
	setp.gt.s64 	%p188, %rd833, %rd305;
	mov.b64 	%rd1627, 4294967296;
	@%p188 bra 	$L__BB11_323;
	add.s64 	%rd834, %rd312, %rd179;
	shl.b64 	%rd835, %rd834, 3;
	add.s64 	%rd836, %rd10, %rd835;
	ld.global.u64 	%rd837, [%rd836];
	add.s64 	%rd838, %rd9, %rd835;
	ld.global.u64 	%rd839, [%rd838];
	sub.s64 	%rd840, %rd837, %rd839;
	setp.lt.s64 	%p189, %rd840, %rd309;
	selp.u64 	%rd1627, 1, 0, %p189;
$L__BB11_323:
	bar.sync 	0;
	add.s64 	%rd182, %rd1618, %rd1617;
	add.s64 	%rd183, %rd1619, %rd182;
	add.s64 	%rd184, %rd1620, %rd183;
	add.s64 	%rd185, %rd1621, %rd184;
	add.s64 	%rd186, %rd1622, %rd185;
	add.s64 	%rd187, %rd1623, %rd186;
	add.s64 	%rd188, %rd1624, %rd187;
	add.s64 	%rd189, %rd1625, %rd188;
	add.s64 	%rd190, %rd1626, %rd189;
	add.s64 	%rd841, %rd1627, %rd190;
	mov.b64 	{%r828, %r833}, %rd841;
	// begin inline asm
	mov.u32 %r826, %laneid;
	// end inline asm
	mov.b32 	%r834, 1;
	mov.b32 	%r875, 0;
	mov.b32 	%r876, -1;
	// begin inline asm
	shfl.sync.up.b32 %r827, %r828, %r834, %r875, %r876;
	// end inline asm
	// begin inline asm
	shfl.sync.up.b32 %r832, %r833, %r834, %r875, %r876;
	// end inline asm
	mov.b64 	%rd842, {%r827, %r832};
	setp.lt.s32 	%p190, %r826, 1;
	selp.b64 	%rd843, 0, %rd842, %p190;
	add.s64 	%rd844, %rd843, %rd841;
	mov.b64 	{%r838, %r843}, %rd844;
	mov.b32 	%r844, 2;
	// begin inline asm
	shfl.sync.up.b32 %r837, %r838, %r844, %r875, %r876;
	// end inline asm
	// begin inline asm
	shfl.sync.up.b32 %r842, %r843, %r844, %r875, %r876;
	// end inline asm
	mov.b64 	%rd845, {%r837, %r842};
	setp.lt.s32 	%p191, %r826, 2;
	selp.b64 	%rd846, 0, %rd845, %p191;
	add.s64 	%rd847, %rd846, %rd844;
	mov.b64 	{%r848, %r853}, %rd847;
	mov.b32 	%r854, 4;
	// begin inline asm
	shfl.sync.up.b32 %r847, %r848, %r854, %r875, %r876;
	// end inline asm
	// begin inline asm
	shfl.sync.up.b32 %r852, %r853, %r854, %r875, %r876;
	// end inline asm
	mov.b64 	%rd848, {%r847, %r852};
	setp.lt.s32 	%p192, %r826, 4;
	selp.b64 	%rd849, 0, %rd848, %p192;
	add.s64 	%rd850, %rd849, %rd847;
	mov.b64 	{%r858, %r863}, %rd850;
	mov.b32 	%r864, 8;
	// begin inline asm
	shfl.sync.up.b32 %r857, %r858, %r864, %r875, %r876;
	// end inline asm
	// begin inline asm
	shfl.sync.up.b32 %r862, %r863, %r864, %r875, %r876;
	// end inline asm
	mov.b64 	%rd851, {%r857, %r862};
	setp.lt.s32 	%p193, %r826, 8;
	selp.b64 	%rd852, 0, %rd851, %p193;
	add.s64 	%rd853, %rd852, %rd850;
	mov.b64 	{%r868, %r873}, %rd853;
	mov.b32 	%r874, 16;
	// begin inline asm
	shfl.sync.up.b32 %r867, %r868, %r874, %r875, %r876;
	// end inline asm
	// begin inline asm
	shfl.sync.up.b32 %r872, %r873, %r874, %r875, %r876;
	// end inline asm
	mov.b64 	%rd854, {%r867, %r872};
	setp.lt.s32 	%p194, %r826, 16;
	selp.b64 	%rd855, 0, %rd854, %p194;
	add.s64 	%rd191, %rd855, %rd853;
	setp.ne.s32 	%p195, %r826, 31;
	@%p195 bra 	$L__BB11_325;
	shr.u32 	%r878, %r217, 2;
	and.b32  	%r879, %r878, 248;
	mov.u32 	%r880, _ZZN3cub18CUB_300001_SM_10006detail19three_way_partition29DeviceThreeWayPartitionKernelINS2_10policy_hubIjiE10Policy1000EN6thrust24THRUST_300001_SM_1000_NS17counting_iteratorIjNS8_11use_defaultESA_SA_EEPjSC_NS8_16reverse_iteratorISC_EESC_NS0_13ScanTileStateImLb1EEENS0_21DispatchSegmentedSortILNS0_9SortOrderE0EjNS0_8NullTypeElPmSK_NS1_14segmented_sort10policy_hubIjSJ_EEE22LargeSegmentsSelectorTENSO_22SmallSegmentsSelectorTEiNS2_19streaming_context_tIlEEEEvT0_T1_T2_T3_T4_T5_T6_T7_T8_iT9_E12temp_storage;
	add.s32 	%r881, %r880, %r879;
	st.shared.u64 	[%r881], %rd191;
$L__BB11_325:
	ld.param.u32 	%r1432, [_ZN3cub18CUB_300001_SM_10006detail19three_way_partition29DeviceThreeWayPartitionKernelINS2_10policy_hubIjiE10Policy1000EN6thrust24THRUST_300001_SM_1000_NS17counting_iteratorIjNS8_11use_defaultESA_SA_EEPjSC_NS8_16reverse_iteratorISC_EESC_NS0_13ScanTileStateImLb1EEENS0_21DispatchSegmentedSortILNS0_9SortOrderE0EjNS0_8NullTypeElPmSK_NS1_14segmented_sort10policy_hubIjSJ_EEE22LargeSegmentsSelectorTENSO_22SmallSegmentsSelectorTEiNS2_19streaming_context_tIlEEEEvT0_T1_T2_T3_T4_T5_T6_T7_T8_iT9__param_8];
	mov.u32 	%r882, %tid.x;
	mul.lo.s32 	%r883, %r882, 11;
	mov.u32 	%r884, %ctaid.x;
	mul.lo.s32 	%r885, %r884, 5632;
	sub.s32 	%r886, %r1432, %r885;
	setp.ge.s32 	%p196, %r883, %r886;
	bar.sync 	0;
	ld.shared.v2.u64 	{%rd856, %rd857}, [_ZZN3cub18CUB_300001_SM_10006detail19three_way_partition29DeviceThreeWayPartitionKernelINS2_10policy_hubIjiE10Policy1000EN6thrust24THRUST_300001_SM_1000_NS17counting_iteratorIjNS8_11use_defaultESA_SA_EEPjSC_NS8_16reverse_iteratorISC_EESC_NS0_13ScanTileStateImLb1EEENS0_21DispatchSegmentedSortILNS0_9SortOrderE0EjNS0_8NullTypeElPmSK_NS1_14segmented_sort10policy_hubIjSJ_EEE22LargeSegmentsSelectorTENSO_22SmallSegmentsSelectorTEiNS2_19streaming_context_tIlEEEEvT0_T1_T2_T3_T4_T5_T6_T7_T8_iT9_E12temp_storage];
	shr.u32 	%r887, %r882, 5;
	add.s64 	%rd858, %rd857, %rd856;
	setp.eq.s32 	%p197, %r887, 2;
	selp.b64 	%rd859, %rd858, %rd856, %p197;
	ld.shared.v2.u64 	{%rd860, %rd861}, [_ZZN3cub18CUB_300001_SM_10006detail19three_way_partition29DeviceThreeWayPartitionKernelINS2_10policy_hubIjiE10Policy1000EN6thrust24THRUST_300001_SM_1000_NS17counting_iteratorIjNS8_11use_defaultESA_SA_EEPjSC_NS8_16reverse_iteratorISC_EESC_NS0_13ScanTileStateImLb1EEENS0_21DispatchSegmentedSortILNS0_9SortOrderE0EjNS0_8NullTypeElPmSK_NS1_14segmented_sort10policy_hubIjSJ_EEE22LargeSegmentsSelectorTENSO_22SmallSegmentsSelectorTEiNS2_19streaming_context_tIlEEEEvT0_T1_T2_T3_T4_T5_T6_T7_T8_iT9_E12temp_storage+16];
	add.s64 	%rd862, %rd858, %rd860;
	setp.eq.s32 	%p198, %r887, 3;
	selp.b64 	%rd863, %rd862, %rd859, %p198;
	add.s64 	%rd864, %rd862, %rd861;
	setp.eq.s32 	%p199, %r887, 4;
	selp.b64 	%rd865, %rd864, %rd863, %p199;
	ld.shared.v2.u64 	{%rd866, %rd867}, [_ZZN3cub18CUB_300001_SM_10006detail19three_way_partition29DeviceThreeWayPartitionKernelINS2_10policy_hubIjiE10Policy1000EN6thrust24THRUST_300001_SM_1000_NS17counting_iteratorIjNS8_11use_defaultESA_SA_EEPjSC_NS8_16reverse_iteratorISC_EESC_NS0_13ScanTileStateImLb1EEENS0_21DispatchSegmentedSortILNS0_9SortOrderE0EjNS0_8NullTypeElPmSK_NS1_14segmented_sort10policy_hubIjSJ_EEE22LargeSegmentsSelectorTENSO_22SmallSegmentsSelectorTEiNS2_19streaming_context_tIlEEEEvT0_T1_T2_T3_T4_T5_T6_T7_T8_iT9_E12temp_storage+32];
	add.s64 	%rd868, %rd864, %rd866;
	setp.eq.s32 	%p200, %r887, 5;
	selp.b64 	%rd869, %rd868, %rd865, %p200;
	add.s64 	%rd870, %rd868, %rd867;
	setp.eq.s32 	%p201, %r887, 6;
	selp.b64 	%rd871, %rd870, %rd869, %p201;
	ld.shared.v2.u64 	{%rd872, %rd873}, [_ZZN3cub18CUB_300001_SM_10006detail19three_way_partition29DeviceThreeWayPartitionKernelINS2_10policy_hubIjiE10Policy1000EN6thrust24THRUST_300001_SM_1000_NS17counting_iteratorIjNS8_11use_defaultESA_SA_EEPjSC_NS8_16reverse_iteratorISC_EESC_NS0_13ScanTileStateImLb1EEENS0_21DispatchSegmentedSortILNS0_9SortOrderE0EjNS0_8NullTypeElPmSK_NS1_14segmented_sort10policy_hubIjSJ_EEE22LargeSegmentsSelectorTENSO_22SmallSegmentsSelectorTEiNS2_19streaming_context_tIlEEEEvT0_T1_T2_T3_T4_T5_T6_T7_T8_iT9_E12temp_storage+48];
	add.s64 	%rd874, %rd870, %rd872;
	setp.eq.s32 	%p202, %r887, 7;
	selp.b64 	%rd875, %rd874, %rd871, %p202;
	add.s64 	%rd876, %rd874, %rd873;
	setp.eq.s32 	%p203, %r887, 8;
	selp.b64 	%rd877, %rd876, %rd875, %p203;
	ld.shared.v2.u64 	{%rd878, %rd879}, [_ZZN3cub18CUB_300001_SM_10006detail19three_way_partition29DeviceThreeWayPartitionKernelINS2_10policy_hubIjiE10Policy1000EN6thrust24THRUST_300001_SM_1000_NS17counting_iteratorIjNS8_11use_defaultESA_SA_EEPjSC_NS8_16reverse_iteratorISC_EESC_NS0_13ScanTileStateImLb1EEENS0_21DispatchSegmentedSortILNS0_9SortOrderE0EjNS0_8NullTypeElPmSK_NS1_14segmented_sort10policy_hubIjSJ_EEE22LargeSegmentsSelectorTENSO_22SmallSegmentsSelectorTEiNS2_19streaming_context_tIlEEEEvT0_T1_T2_T3_T4_T5_T6_T7_T8_iT9_E12temp_storage+64];
	add.s64 	%rd880, %rd876, %rd878;
	setp.eq.s32 	%p204, %r887, 9;
	selp.b64 	%rd881, %rd880, %rd877, %p204;
	add.s64 	%rd882, %rd880, %rd879;
	setp.eq.s32 	%p205, %r887, 10;
	selp.b64 	%rd883, %rd882, %rd881, %p205;
	ld.shared.v2.u64 	{%rd884, %rd885}, [_ZZN3cub18CUB_300001_SM_10006detail19three_way_partition29DeviceThreeWayPartitionKernelINS2_10policy_hubIjiE10Policy1000EN6thrust24THRUST_300001_SM_1000_NS17counting_iteratorIjNS8_11use_defaultESA_SA_EEPjSC_NS8_16reverse_iteratorISC_EESC_NS0_13ScanTileStateImLb1EEENS0_21DispatchSegmentedSortILNS0_9SortOrderE0EjNS0_8NullTypeElPmSK_NS1_14segmented_sort10policy_hubIjSJ_EEE22LargeSegmentsSelectorTENSO_22SmallSegmentsSelectorTEiNS2_19streaming_context_tIlEEEEvT0_T1_T2_T3_T4_T5_T6_T7_T8_iT9_E12temp_storage+80];
	add.s64 	%rd886, %rd882, %rd884;
	setp.eq.s32 	%p206, %r887, 11;
	selp.b64 	%rd887, %rd886, %rd883, %p206;
	add.s64 	%rd888, %rd886, %rd885;
	setp.eq.s32 	%p207, %r887, 12;
	selp.b64 	%rd889, %rd888, %rd887, %p207;
	ld.shared.v2.u64 	{%rd890, %rd891}, [_ZZN3cub18CUB_300001_SM_10006detail19three_way_partition29DeviceThreeWayPartitionKernelINS2_10policy_hubIjiE10Policy1000EN6thrust24THRUST_300001_SM_1000_NS17counting_iteratorIjNS8_11use_defaultESA_SA_EEPjSC_NS8_16reverse_iteratorISC_EESC_NS0_13ScanTileStateImLb1EEENS0_21DispatchSegmentedSortILNS0_9SortOrderE0EjNS0_8NullTypeElPmSK_NS1_14segmented_sort10policy_hubIjSJ_EEE22LargeSegmentsSelectorTENSO_22SmallSegmentsSelectorTEiNS2_19streaming_context_tIlEEEEvT0_T1_T2_T3_T4_T5_T6_T7_T8_iT9_E12temp_storage+96];
	add.s64 	%rd892, %rd888, %rd890;
	setp.eq.s32 	%p208, %r887, 13;
	selp.b64 	%rd893, %rd892, %rd889, %p208;
	add.s64 	%rd894, %rd892, %rd891;
	setp.eq.s32 	%p209, %r887, 14;
	selp.b64 	%rd895, %rd894, %rd893, %p209;
	ld.shared.v2.u64 	{%rd896, %rd897}, [_ZZN3cub18CUB_300001_SM_10006detail19three_way_partition29DeviceThreeWayPartitionKernelINS2_10policy_hubIjiE10Policy1000EN6thrust24THRUST_300001_SM_1000_NS17counting_iteratorIjNS8_11use_defaultESA_SA_EEPjSC_NS8_16reverse_iteratorISC_EESC_NS0_13ScanTileStateImLb1EEENS0_21DispatchSegmentedSortILNS0_9SortOrderE0EjNS0_8NullTypeElPmSK_NS1_14segmented_sort10policy_hubIjSJ_EEE22LargeSegmentsSelectorTENSO_22SmallSegmentsSelectorTEiNS2_19streaming_context_tIlEEEEvT0_T1_T2_T3_T4_T5_T6_T7_T8_iT9_E12temp_storage+112];
	add.s64 	%rd898, %rd894, %rd896;
	setp.eq.s32 	%p210, %r887, 15;
	selp.b64 	%rd899, %rd898, %rd895, %p210;
	add.s64 	%rd192, %rd898, %rd897;
	setp.lt.u32 	%p211, %r882, 32;
	selp.b64 	%rd900, 0, %rd899, %p211;
	setp.eq.s32 	%p212, %r826, 0;
	add.s64 	%rd901, %rd1627, %rd190;
	sub.s64 	%rd902, %rd191, %rd901;
	selp.b64 	%rd903, 0, %rd902, %p212;
	add.s64 	%rd193, %rd900, %rd903;
	bar.sync 	0;
	@%p196 bra 	$L__BB11_331;
	{ .reg .b32 tmp; mov.b64 {tmp, %r1466}, %rd193; }
	setp.gt.u64 	%p213, %rd1617, 4294967295;
	@%p213 bra 	$L__BB11_330;
	setp.eq.s64 	%p214, %rd1617, 0;
	@%p214 bra 	$L__BB11_329;
	ld.param.u32 	%r1433, [_ZN3cub18CUB_300001_SM_10006detail19three_way_partition29DeviceThreeWayPartitionKernelINS2_10policy_hubIjiE10Policy1000EN6thrust24THRUST_300001_SM_1000_NS17counting_iteratorIjNS8_11use_defaultESA_SA_EEPjSC_NS8_16reverse_iteratorISC_EESC_NS0_13ScanTileStateImLb1EEENS0_21DispatchSegmentedSortILNS0_9SortOrderE0EjNS0_8NullTypeElPmSK_NS1_14segmented_sort10policy_hubIjSJ_EEE22LargeSegmentsSelectorTENSO_22SmallSegmentsSelectorTEiNS2_19streaming_context_tIlEEEEvT0_T1_T2_T3_T4_T5_T6_T7_T8_iT9__param_8];
	cvt.u32.u64 	%r888, %rd193;
	{ .reg .b32 tmp; mov.b64 {tmp, %r889}, %rd192; }
	mov.u32 	%r890, %ctaid.x;
	mul.lo.s32 	%r891, %r890, 5632;
	sub.s32 	%r892, %r891, %r1433;
	add.s32 	%r893, %r892, 5632;
	sub.s32 	%r894, %r889, %r893;
	cvt.u64.u32 	%rd904, %r894;
	shl.b64 	%rd905, %rd904, 32;
	cvt.u32.u64 	%r895, %rd192;
	sub.s32 	%r896, %r895, %r893;
	cvt.s64.s32 	%rd906, %r896;
	or.b64  	%rd907, %rd905, %rd906;
	{ .reg .b32 tmp; mov.b64 {tmp, %r897}, %rd907; }
	add.s32 	%r1466, %r888, %r897;
	bra.uni 	$L__BB11_330;
$L__BB11_329:
	ld.param.u32 	%r1434, [_ZN3cub18CUB_300001_SM_10006detail19three_way_partition29DeviceThreeWayPartitionKernelINS2_10policy_hubIjiE10Policy1000EN6thrust24THRUST_300001_SM_1000_NS17counting_iteratorIjNS8_11use_defaultESA_SA_EEPjSC_NS8_16reverse_iteratorISC_EESC_NS0_13ScanTileStateImLb1EEENS0_21DispatchSegmentedSortILNS0_9SortOrderE0EjNS0_8NullTypeElPmSK_NS1_14segmented_sort10policy_hubIjSJ_EEE22LargeSegmentsSelectorTENSO_22SmallSegmentsSelectorTEiNS2_19streaming_context_tIlEEEEvT0_T1_T2_T3_T4_T5_T6_T7_T8_iT9__param_8];
	mov.u32 	%r898, %tid.x;
	cvt.u32.u64 	%r899, %rd192;
	mov.u32 	%r900, %ctaid.x;
	mul.lo.s32 	%r901, %r900, 5632;
	sub.s32 	%r902, %r901, %r1434;
	add.s32 	%r903, %r902, 5632;
	sub.s32 	%r904, %r899, %r903;
	{ .reg .b32 tmp; mov.b64 {tmp, %r905}, %rd192; }
	sub.s32 	%r906, %r905, %r903;
	cvt.u64.u32 	%rd908, %r906;
	shl.b64 	%rd909, %rd908, 32;
	cvt.s64.s32 	%rd910, %r904;
	or.b64  	%rd911, %rd909, %rd910;
	{ .reg .b32 tmp; mov.b64 {tmp, %r907}, %rd911; }
	add.s32 	%r908, %r904, %r907;
	mad.lo.s32 	%r909, %r898, 11, %r908;
	cvt.u32.u64 	%r910, %rd193;
	{ .reg .b32 tmp; mov.b64 {tmp, %r911}, %rd193; }
	add.s32 	%r912, %r910, %r911;
	sub.s32 	%r1466, %r909, %r912;
$L__BB11_330:
	shl.b32 	%r913, %r1466, 2;
	mov.u32 	%r914, _ZZN3cub18CUB_300001_SM_10006detail19three_way_partition29DeviceThreeWayPartitionKernelINS2_10policy_hubIjiE10Policy1000EN6thrust24THRUST_300001_SM_1000_NS17counting_iteratorIjNS8_11use_defaultESA_SA_EEPjSC_NS8_16reverse_iteratorISC_EESC_NS0_13ScanTileStateImLb1EEENS0_21DispatchSegmentedSortILNS0_9SortOrderE0EjNS0_8NullTypeElPmSK_NS1_14segmented_sort10policy_hubIjSJ_EEE22LargeSegmentsSelectorTENSO_22SmallSegmentsSelectorTEiNS2_19streaming_context_tIlEEEEvT0_T1_T2_T3_T4_T5_T6_T7_T8_iT9_E12temp_storage;
	add.s32 	%r915, %r914, %r913;
	st.shared.u32 	[%r915], %r218;
$L__BB11_331:
	ld.param.u32 	%r1435, [_ZN3cub18CUB_300001_SM_10006detail19three_way_partition29DeviceThreeWayPartitionKernelINS2_10policy_hubIjiE10Policy1000EN6thrust24THRUST_300001_SM_1000_NS17counting_iteratorIjNS8_11use_defaultESA_SA_EEPjSC_NS8_16reverse_iteratorISC_EESC_NS0_13ScanTileStateImLb1EEENS0_21DispatchSegmentedSortILNS0_9SortOrderE0EjNS0_8NullTypeElPmSK_NS1_14segmented_sort10policy_hubIjSJ_EEE22LargeSegmentsSelectorTENSO_22SmallSegmentsSelectorTEiNS2_19streaming_context_tIlEEEEvT0_T1_T2_T3_T4_T5_T6_T7_T8_iT9__param_8];
	add.s64 	%rd912, %rd193, %rd1617;
	mov.u32 	%r916, %tid.x;
	mad.lo.s32 	%r917, %r916, 11, 1;
	mov.u32 	%r918, %ctaid.x;
	mul.lo.s32 	%r919, %r918, 5632;
	sub.s32 	%r240, %r1435, %r919;
	setp.ge.s32 	%p215, %r917, %r240;
	{ .reg .b32 tmp; mov.b64 {tmp, %r1467}, %rd912; }
	cvt.u32.u64 	%r242, %rd912;
	@%p215 bra 	$L__BB11_337;
	setp.gt.u64 	%p216, %rd1618, 4294967295;
	@%p216 bra 	$L__BB11_336;
	setp.eq.s64 	%p217, %rd1618, 0;
	@%p217 bra 	$L__BB11_335;
	{ .reg .b32 tmp; mov.b64 {tmp, %r920}, %rd192; }
	sub.s32 	%r921, 5632, %r240;
	sub.s32 	%r922, %r920, %r921;
	cvt.u64.u32 	%rd913, %r922;
	shl.b64 	%rd914, %rd913, 32;
	cvt.u32.u64 	%r923, %rd192;
	sub.s32 	%r924, %r923, %r921;
	cvt.s64.s32 	%rd915, %r924;
	or.b64  	%rd916, %rd914, %rd915;
	{ .reg .b32 tmp; mov.b64 {tmp, %r925}, %rd916; }
	add.s32 	%r1467, %r242, %r925;
	bra.uni 	$L__BB11_336;
$L__BB11_335:
	mov.u32 	%r926, %tid.x;
	cvt.u32.u64 	%r927, %rd192;
	sub.s32 	%r928, 5632, %r240;
	sub.s32 	%r929, %r927, %r928;
	{ .reg .b32 tmp; mov.b64 {tmp, %r930}, %rd192; }
	sub.s32 	%r931, %r930, %r928;
	cvt.u64.u32 	%rd917, %r931;
	shl.b64 	%rd918, %rd917, 32;
	cvt.s64.s32 	%rd919, %r929;
	or.b64  	%rd920, %rd918, %rd919;
	{ .reg .b32 tmp; mov.b64 {tmp, %r932}, %rd920; }
	add.s32 	%r933, %r929, %r932;
	mad.lo.s32 	%r934, %r926, 11, %r933;
	add.s32 	%r935, %r242, %r1467;
	sub.s32 	%r936, %r934, %r935;
	add.s32 	%r1467, %r936, 1;
$L__BB11_336:
	shl.b32 	%r937, %r1467, 2;
	mov.u32 	%r938, _ZZN3cub18CUB_300001_SM_10006detail19three_way_partition29DeviceThreeWayPartitionKernelINS2_10policy_hubIjiE10Policy1000EN6thrust24THRUST_300001_SM_1000_NS17counting_iteratorIjNS8_11use_defaultESA_SA_EEPjSC_NS8_16reverse_iteratorISC_EESC_NS0_13ScanTileStateImLb1EEENS0_21DispatchSegmentedSortILNS0_9SortOrderE0EjNS0_8NullTypeElPmSK_NS1_14segmented_sort10policy_hubIjSJ_EEE22LargeSegmentsSelectorTENSO_22SmallSegmentsSelectorTEiNS2_19streaming_context_tIlEEEEvT0_T1_T2_T3_T4_T5_T6_T7_T8_iT9_E12temp_storage;
	add.s32 	%r939, %r938, %r937;
	st.shared.u32 	[%r939], %r220;
$L__BB11_337:
	cvt.u32.u64 	%r940, %rd192;
	sub.s32 	%r941, 5632, %r240;
	sub.s32 	%r942, %r940, %r941;
	{ .reg .b32 tmp; mov.b64 {tmp, %r943}, %rd192; }
	sub.s32 	%r944, %r943, %r941;
	cvt.u64.u32 	%rd921, %r944;
	shl.b64 	%rd922, %rd921, 32;
	cvt.s64.s32 	%rd923, %r942;
	or.b64  	%rd1652, %rd922, %rd923;
	{ .reg .b32 tmp; mov.b64 {tmp, %r247}, %rd1652; }
	add.s32 	%r246, %r942, %r247;
	add.s64 	%rd924, %rd182, %rd193;
	mov.u32 	%r248, %tid.x;
	mad.lo.s32 	%r945, %r248, 11, 2;
	setp.ge.s32 	%p218, %r945, %r240;
	{ .reg .b32 tmp; mov.b64 {tmp, %r1468}, %rd924; }
	cvt.u32.u64 	%r250, %rd924;
	@%p218 bra 	$L__BB11_343;
	setp.gt.u64 	%p219, %rd1619, 4294967295;
	@%p219 bra 	$L__BB11_342;
	setp.eq.s64 	%p220, %rd1619, 0;
	@%p220 bra 	$L__BB11_341;
	add.s32 	%r1468, %r250, %r247;
	bra.uni 	$L__BB11_342;
$L__BB11_341:
	mad.lo.s32 	%r946, %r248, 11, %r246;
	add.s32 	%r947, %r250, %r1468;
	sub.s32 	%r948, %r946, %r947;
	add.s32 	%r1468, %r948, 2;
$L__BB11_342:
	shl.b32 	%r949, %r1468, 2;
	mov.u32 	%r950, _ZZN3cub18CUB_300001_SM_10006detail19three_way_partition29DeviceThreeWayPartitionKernelINS2_10policy_hubIjiE10Policy1000EN6thrust24THRUST_300001_SM_1000_NS17counting_iteratorIjNS8_11use_defaultESA_SA_EEPjSC_NS8_16reverse_iteratorISC_EESC_NS0_13ScanTileStateImLb1EEENS0_21DispatchSegmentedSortILNS0_9SortOrderE0EjNS0_8NullTypeElPmSK_NS1_14segmented_sort10policy_hubIjSJ_EEE22LargeSegmentsSelectorTENSO_22SmallSegmentsSelectorTEiNS2_19streaming_context_tIlEEEEvT0_T1_T2_T3_T4_T5_T6_T7_T8_iT9_E12temp_storage;
	add.s32 	%r951, %r950, %r949;
	st.shared.u32 	[%r951], %r222;
$L__BB11_343:
	add.s64 	%rd925, %rd183, %rd193;
	mad.lo.s32 	%r254, %r248, 11, 3;
	setp.ge.s32 	%p221, %r254, %r240;
	{ .reg .b32 tmp; mov.b64 {tmp, %r1469}, %rd925; }
	cvt.u32.u64 	%r256, %rd925;
	@%p221 bra 	$L__BB11_349;
	setp.gt.u64 	%p222, %rd1620, 4294967295;
	@%p222 bra 	$L__BB11_348;
	setp.eq.s64 	%p223, %rd1620, 0;
	@%p223 bra 	$L__BB11_347;
	add.s32 	%r1469, %r256, %r247;
	bra.uni 	$L__BB11_348;
$L__BB11_347:
	add.s32 	%r952, %r254, %r246;
	add.s32 	%r953, %r256, %r1469;
	sub.s32 	%r1469, %r952, %r953;
$L__BB11_348:
	shl.b32 	%r954, %r1469, 2;
	mov.u32 	%r955, _ZZN3cub18CUB_300001_SM_10006detail19three_way_partition29DeviceThreeWayPartitionKernelINS2_10policy_hubIjiE10Policy1000EN6thrust24THRUST_300001_SM_1000_NS17counting_iteratorIjNS8_11use_defaultESA_SA_EEPjSC_NS8_16reverse_iteratorISC_EESC_NS0_13ScanTileStateImLb1EEENS0_21DispatchSegmentedSortILNS0_9SortOrderE0EjNS0_8NullTypeElPmSK_NS1_14segmented_sort10policy_hubIjSJ_EEE22LargeSegmentsSelectorTENSO_22SmallSegmentsSelectorTEiNS2_19streaming_context_tIlEEEEvT0_T1_T2_T3_T4_T5_T6_T7_T8_iT9_E12temp_storage;
	add.s32 	%r956, %r955, %r954;
	st.shared.u32 	[%r956], %r224;
$L__BB11_349:
	add.s64 	%rd926, %rd184, %rd193;
	mad.lo.s32 	%r260, %r248, 11, 4;
	setp.ge.s32 	%p224, %r260, %r240;
	{ .reg .b32 tmp; mov.b64 {tmp, %r1470}, %rd926; }
	cvt.u32.u64 	%r262, %rd926;
	@%p224 bra 	$L__BB11_355;
	setp.gt.u64 	%p225, %rd1621, 4294967295;
	@%p225 bra 	$L__BB11_354;
	setp.eq.s64 	%p226, %rd1621, 0;
	@%p226 bra 	$L__BB11_353;
	add.s32 	%r1470, %r262, %r247;
	bra.uni 	$L__BB11_354;
$L__BB11_353:
	add.s32 	%r957, %r260, %r246;
	add.s32 	%r958, %r262, %r1470;
	sub.s32 	%r1470, %r957, %r958;
$L__BB11_354:
	shl.b32 	%r959, %r1470, 2;
	mov.u32 	%r960, _ZZN3cub18CUB_300001_SM_10006detail19three_way_partition29DeviceThreeWayPartitionKernelINS2_10policy_hubIjiE10Policy1000EN6thrust24THRUST_300001_SM_1000_NS17counting_iteratorIjNS8_11use_defaultESA_SA_EEPjSC_NS8_16reverse_iteratorISC_EESC_NS0_13ScanTileStateImLb1EEENS0_21DispatchSegmentedSortILNS0_9SortOrderE0EjNS0_8NullTypeElPmSK_NS1_14segmented_sort10policy_hubIjSJ_EEE22LargeSegmentsSelectorTENSO_22SmallSegmentsSelectorTEiNS2_19streaming_context_tIlEEEEvT0_T1_T2_T3_T4_T5_T6_T7_T8_iT9_E12temp_storage;
	add.s32 	%r961, %r960, %r959;
	st.shared.u32 	[%r961], %r226;
$L__BB11_355:
	add.s64 	%rd927, %rd185, %rd193;
	mad.lo.s32 	%r266, %r248, 11, 5;
	setp.ge.s32 	%p227, %r266, %r240;
	{ .reg .b32 tmp; mov.b64 {tmp, %r1471}, %rd927; }
	cvt.u32.u64 	%r268, %rd927;
	@%p227 bra 	$L__BB11_361;
	setp.gt.u64 	%p228, %rd1622, 4294967295;
	@%p228 bra 	$L__BB11_360;
	setp.eq.s64 	%p229, %rd1622, 0;
	@%p229 bra 	$L__BB11_359;
	add.s32 	%r1471, %r268, %r247;
	bra.uni 	$L__BB11_360;
$L__BB11_359:
	add.s32 	%r962, %r266, %r246;
	add.s32 	%r963, %r268, %r1471;
	sub.s32 	%r1471, %r962, %r963;
$L__BB11_360:
	shl.b32 	%r964, %r1471, 2;
	mov.u32 	%r965, _ZZN3cub18CUB_300001_SM_10006detail19three_way_partition29DeviceThreeWayPartitionKernelINS2_10policy_hubIjiE10Policy1000EN6thrust24THRUST_300001_SM_1000_NS17counting_iteratorIjNS8_11use_defaultESA_SA_EEPjSC_NS8_16reverse_iteratorISC_EESC_NS0_13ScanTileStateImLb1EEENS0_21DispatchSegmentedSortILNS0_9SortOrderE0EjNS0_8NullTypeElPmSK_NS1_14segmented_sort10policy_hubIjSJ_EEE22LargeSegmentsSelectorTENSO_22SmallSegmentsSelectorTEiNS2_19streaming_context_tIlEEEEvT0_T1_T2_T3_T4_T5_T6_T7_T8_iT9_E12temp_storage;
	add.s32 	%r966, %r965, %r964;
	st.shared.u32 	[%r966], %r228;
$L__BB11_361:
	add.s64 	%rd928, %rd186, %rd193;
	mad.lo.s32 	%r272, %r248, 11, 6;
	setp.ge.s32 	%p230, %r272, %r240;
	{ .reg .b32 tmp; mov.b64 {tmp, %r1472}, %rd928; }
	cvt.u32.u64 	%r274, %rd928;
	@%p230 bra 	$L__BB11_367;
	setp.gt.u64 	%p231, %rd1623, 4294967295;
	@%p231 bra 	$L__BB11_366;
	setp.eq.s64 	%p232, %rd1623, 0;
	@%p232 bra 	$L__BB11_365;
	add.s32 	%r1472, %r274, %r247;
	bra.uni 	$L__BB11_366;
$L__BB11_365:
	add.s32 	%r967, %r272, %r246;
	add.s32 	%r968, %r274, %r1472;
	sub.s32 	%r1472, %r967, %r968;
$L__BB11_366:
	shl.b32 	%r969, %r1472, 2;
	mov.u32 	%r970, _ZZN3cub18CUB_300001_SM_10006detail19three_way_partition29DeviceThreeWayPartitionKernelINS2_10policy_hubIjiE10Policy1000EN6thrust24THRUST_300001_SM_1000_NS17counting_iteratorIjNS8_11use_defaultESA_SA_EEPjSC_NS8_16reverse_iteratorISC_EESC_NS0_13ScanTileStateImLb1EEENS0_21DispatchSegmentedSortILNS0_9SortOrderE0EjNS0_8NullTypeElPmSK_NS1_14segmented_sort10policy_hubIjSJ_EEE22LargeSegmentsSelectorTENSO_22SmallSegmentsSelectorTEiNS2_19streaming_context_tIlEEEEvT0_T1_T2_T3_T4_T5_T6_T7_T8_iT9_E12temp_storage;
	add.s32 	%r971, %r970, %r969;
	st.shared.u32 	[%r971], %r230;
$L__BB11_367:
	add.s64 	%rd929, %rd187, %rd193;
	mad.lo.s32 	%r278, %r248, 11, 7;
	setp.ge.s32 	%p233, %r278, %r240;
	{ .reg .b32 tmp; mov.b64 {tmp, %r1473}, %rd929; }
	cvt.u32.u64 	%r280, %rd929;
	@%p233 bra 	$L__BB11_373;
	setp.gt.u64 	%p234, %rd1624, 4294967295;
	@%p234 bra 	$L__BB11_372;
	setp.eq.s64 	%p235, %rd1624, 0;
	@%p235 bra 	$L__BB11_371;
	add.s32 	%r1473, %r280, %r247;
	bra.uni 	$L__BB11_372;
$L__BB11_371:
	add.s32 	%r972, %r278, %r246;
	add.s32 	%r973, %r280, %r1473;
	sub.s32 	%r1473, %r972, %r973;
$L__BB11_372:
	shl.b32 	%r974, %r1473, 2;
	mov.u32 	%r975, _ZZN3cub18CUB_300001_SM_10006detail19three_way_partition29DeviceThreeWayPartitionKernelINS2_10policy_hubIjiE10Policy1000EN6thrust24THRUST_300001_SM_1000_NS17counting_iteratorIjNS8_11use_defaultESA_SA_EEPjSC_NS8_16reverse_iteratorISC_EESC_NS0_13ScanTileStateImLb1EEENS0_21DispatchSegmentedSortILNS0_9SortOrderE0EjNS0_8NullTypeElPmSK_NS1_14segmented_sort10policy_hubIjSJ_EEE22LargeSegmentsSelectorTENSO_22SmallSegmentsSelectorTEiNS2_19streaming_context_tIlEEEEvT0_T1_T2_T3_T4_T5_T6_T7_T8_iT9_E12temp_storage;
	add.s32 	%r976, %r975, %r974;
	st.shared.u32 	[%r976], %r231;
$L__BB11_373:
	add.s64 	%rd930, %rd188, %rd193;
	mad.lo.s32 	%r284, %r248, 11, 8;
	setp.ge.s32 	%p236, %r284, %r240;
	{ .reg .b32 tmp; mov.b64 {tmp, %r1474}, %rd930; }
	cvt.u32.u64 	%r286, %rd930;
	@%p236 bra 	$L__BB11_379;
	setp.gt.u64 	%p237, %rd1625, 4294967295;
	@%p237 bra 	$L__BB11_378;
	setp.eq.s64 	%p238, %rd1625, 0;
	@%p238 bra 	$L__BB11_377;
	add.s32 	%r1474, %r286, %r247;
	bra.uni 	$L__BB11_378;
$L__BB11_377:
	add.s32 	%r977, %r284, %r246;
	add.s32 	%r978, %r286, %r1474;
	sub.s32 	%r1474, %r977, %r978;
$L__BB11_378:
	shl.b32 	%r979, %r1474, 2;
	mov.u32 	%r980, _ZZN3cub18CUB_300001_SM_10006detail19three_way_partition29DeviceThreeWayPartitionKernelINS2_10policy_hubIjiE10Policy1000EN6thrust24THRUST_300001_SM_1000_NS17counting_iteratorIjNS8_11use_defaultESA_SA_EEPjSC_NS8_16reverse_iteratorISC_EESC_NS0_13ScanTileStateImLb1EEENS0_21DispatchSegmentedSortILNS0_9SortOrderE0EjNS0_8NullTypeElPmSK_NS1_14segmented_sort10policy_hubIjSJ_EEE22LargeSegmentsSelectorTENSO_22SmallSegmentsSelectorTEiNS2_19streaming_context_tIlEEEEvT0_T1_T2_T3_T4_T5_T6_T7_T8_iT9_E12temp_storage;
	add.s32 	%r981, %r980, %r979;
	st.shared.u32 	[%r981], %r232;
$L__BB11_379:
	add.s64 	%rd931, %rd189, %rd193;
	mad.lo.s32 	%r290, %r248, 11, 9;
	setp.ge.s32 	%p239, %r290, %r240;
	{ .reg .b32 tmp; mov.b64 {tmp, %r1475}, %rd931; }
	cvt.u32.u64 	%r292, %rd931;
	@%p239 bra 	$L__BB11_385;
	setp.gt.u64 	%p240, %rd1626, 4294967295;
	@%p240 bra 	$L__BB11_384;
	setp.eq.s64 	%p241, %rd1626, 0;
	@%p241 bra 	$L__BB11_383;
	add.s32 	%r1475, %r292, %r247;
	bra.uni 	$L__BB11_384;
$L__BB11_383:
	add.s32 	%r982, %r290, %r246;
	add.s32 	%r983, %r292, %r1475;
	sub.s32 	%r1475, %r982, %r983;
$L__BB11_384:
	shl.b32 	%r984, %r1475, 2;
	mov.u32 	%r985, _ZZN3cub18CUB_300001_SM_10006detail19three_way_partition29DeviceThreeWayPartitionKernelINS2_10policy_hubIjiE10Policy1000EN6thrust24THRUST_300001_SM_1000_NS17counting_iteratorIjNS8_11use_defaultESA_SA_EEPjSC_NS8_16reverse_iteratorISC_EESC_NS0_13ScanTileStateImLb1EEENS0_21DispatchSegmentedSortILNS0_9SortOrderE0EjNS0_8NullTypeElPmSK_NS1_14segmented_sort10policy_hubIjSJ_EEE22LargeSegmentsSelectorTENSO_22SmallSegmentsSelectorTEiNS2_19streaming_context_tIlEEEEvT0_T1_T2_T3_T4_T5_T6_T7_T8_iT9_E12temp_storage;
	add.s32 	%r986, %r985, %r984;
	st.shared.u32 	[%r986], %r233;
$L__BB11_385:
	add.s64 	%rd932, %rd190, %rd193;
	mad.lo.s32 	%r296, %r248, 11, 10;
	setp.ge.s32 	%p242, %r296, %r240;
	{ .reg .b32 tmp; mov.b64 {tmp, %r1476}, %rd932; }
	cvt.u32.u64 	%r298, %rd932;
	@%p242 bra 	$L__BB11_391;
	setp.gt.u64 	%p243, %rd1627, 4294967295;
	@%p243 bra 	$L__BB11_390;
	setp.eq.s64 	%p244, %rd1627, 0;
	@%p244 bra 	$L__BB11_389;
	add.s32 	%r1476, %r298, %r247;
	bra.uni 	$L__BB11_390;
$L__BB11_389:
	add.s32 	%r987, %r296, %r246;
	add.s32 	%r988, %r298, %r1476;
	sub.s32 	%r1476, %r987, %r988;
$L__BB11_390:
	shl.b32 	%r989, %r1476, 2;
	mov.u32 	%r990, _ZZN3cub18CUB_300001_SM_10006detail19three_way_partition29DeviceThreeWayPartitionKernelINS2_10policy_hubIjiE10Policy1000EN6thrust24THRUST_300001_SM_1000_NS17counting_iteratorIjNS8_11use_defaultESA_SA_EEPjSC_NS8_16reverse_iteratorISC_EESC_NS0_13ScanTileStateImLb1EEENS0_21DispatchSegmentedSortILNS0_9SortOrderE0EjNS0_8NullTypeElPmSK_NS1_14segmented_sort10policy_hubIjSJ_EEE22LargeSegmentsSelectorTENSO_22SmallSegmentsSelectorTEiNS2_19streaming_context_tIlEEEEvT0_T1_T2_T3_T4_T5_T6_T7_T8_iT9_E12temp_storage;
	add.s32 	%r991, %r990, %r989;
	st.shared.u32 	[%r991], %r234;
$L__BB11_391:
	bar.sync 	0;
	mov.u64 	%rd195, %rd313;
	ld.param.u8 	%rs6, [%rd195];
	setp.ne.s16 	%p245, %rs6, 0;
	mov.b64 	%rd1628, 0;
	@%p245 bra 	$L__BB11_393;
	ld.param.u64 	%rd934, [%rd195+16];
	cvta.to.global.u64 	%rd935, %rd934;
	ld.global.u64 	%rd1628, [%rd935];
$L__BB11_393:
	setp.ne.s16 	%p246, %rs6, 0;
	mov.b64 	%rd1629, 0;
	@%p246 bra 	$L__BB11_395;
	ld.param.u64 	%rd937, [%rd195+16];
	cvta.to.global.u64 	%rd938, %rd937;
	ld.global.u64 	%rd1629, [%rd938+8];
$L__BB11_395:
	setp.ne.s16 	%p247, %rs6, 0;
	mov.b64 	%rd1630, 0;
	@%p247 bra 	$L__BB11_397;
	ld.param.u64 	%rd940, [%rd195+16];
	cvta.to.global.u64 	%rd941, %rd940;
	ld.global.u64 	%rd1630, [%rd941+16];
$L__BB11_397:
	ld.param.u64 	%rd1578, [_ZN3cub18CUB_300001_SM_10006detail19three_way_partition29DeviceThreeWayPartitionKernelINS2_10policy_hubIjiE10Policy1000EN6thrust24THRUST_300001_SM_1000_NS17counting_iteratorIjNS8_11use_defaultESA_SA_EEPjSC_NS8_16reverse_iteratorISC_EESC_NS0_13ScanTileStateImLb1EEENS0_21DispatchSegmentedSortILNS0_9SortOrderE0EjNS0_8NullTypeElPmSK_NS1_14segmented_sort10policy_hubIjSJ_EEE22LargeSegmentsSelectorTENSO_22SmallSegmentsSelectorTEiNS2_19streaming_context_tIlEEEEvT0_T1_T2_T3_T4_T5_T6_T7_T8_iT9__param_2];
	ld.param.u64 	%rd1574, [_ZN3cub18CUB_300001_SM_10006detail19three_way_partition29DeviceThreeWayPartitionKernelINS2_10policy_hubIjiE10Policy1000EN6thrust24THRUST_300001_SM_1000_NS17counting_iteratorIjNS8_11use_defaultESA_SA_EEPjSC_NS8_16reverse_iteratorISC_EESC_NS0_13ScanTileStateImLb1EEENS0_21DispatchSegmentedSortILNS0_9SortOrderE0EjNS0_8NullTypeElPmSK_NS1_14segmented_sort10policy_hubIjSJ_EEE22LargeSegmentsSelectorTENSO_22SmallSegmentsSelectorTEiNS2_19streaming_context_tIlEEEEvT0_T1_T2_T3_T4_T5_T6_T7_T8_iT9__param_1];
	add.s64 	%rd202, %rd3, -4;
	setp.ge.s32 	%p248, %r248, %r240;
	shl.b32 	%r992, %r248, 2;
	mov.u32 	%r993, _ZZN3cub18CUB_300001_SM_10006detail19three_way_partition29DeviceThreeWayPartitionKernelINS2_10policy_hubIjiE10Policy1000EN6thrust24THRUST_300001_SM_1000_NS17counting_iteratorIjNS8_11use_defaultESA_SA_EEPjSC_NS8_16reverse_iteratorISC_EESC_NS0_13ScanTileStateImLb1EEENS0_21DispatchSegmentedSortILNS0_9SortOrderE0EjNS0_8NullTypeElPmSK_NS1_14segmented_sort10policy_hubIjSJ_EEE22LargeSegmentsSelectorTENSO_22SmallSegmentsSelectorTEiNS2_19streaming_context_tIlEEEEvT0_T1_T2_T3_T4_T5_T6_T7_T8_iT9_E12temp_storage;
	add.s32 	%r302, %r993, %r992;
	cvt.u64.u32 	%rd203, %r248;
	add.s64 	%rd942, %rd1628, %rd203;
	cvta.to.global.u64 	%rd943, %rd1574;
	shl.b64 	%rd944, %rd942, 2;
	add.s64 	%rd204, %rd943, %rd944;
	sub.s32 	%r994, %r248, %r247;
	cvt.s64.s32 	%rd945, %r994;
	add.s64 	%rd946, %rd1629, %rd945;
	cvta.to.global.u64 	%rd947, %rd1578;
	shl.b64 	%rd948, %rd946, 2;
	add.s64 	%rd205, %rd947, %rd948;
	@%p248 bra 	$L__BB11_403;
	ld.shared.u32 	%r303, [%r302];
	setp.ge.s32 	%p249, %r248, %r247;
	@%p249 bra 	$L__BB11_400;
	st.global.u32 	[%rd204], %r303;
	bra.uni 	$L__BB11_403;
$L__BB11_400:
	setp.ge.s32 	%p250, %r248, %r246;
	@%p250 bra 	$L__BB11_402;
	st.global.u32 	[%rd205], %r303;
	bra.uni 	$L__BB11_403;
$L__BB11_402:
	shr.s64 	%rd949, %rd1652, 32;
	cvt.s64.s32 	%rd950, %rd192;
	cvt.s64.s32 	%rd951, %r240;
	add.s64 	%rd952, %rd950, %rd951;
	add.s64 	%rd953, %rd952, %rd949;
	add.s64 	%rd954, %rd1630, %rd203;
	sub.s64 	%rd955, %rd953, %rd954;
	shl.b64 	%rd956, %rd955, 2;
	add.s64 	%rd957, %rd202, %rd956;
	st.global.u32 	[%rd957+-22528], %r303;
$L__BB11_403:
	add.s32 	%r304, %r248, 512;
	setp.ge.s32 	%p251, %r304, %r240;
	cvt.s64.s32 	%rd958, %r246;
	add.s64 	%rd959, %rd1630, %rd203;
	sub.s64 	%rd960, %rd958, %rd959;
	shl.b64 	%rd961, %rd960, 2;
	add.s64 	%rd206, %rd202, %rd961;
	@%p251 bra 	$L__BB11_409;
	ld.shared.u32 	%r305, [%r302+2048];
	setp.lt.s32 	%p252, %r304, %r247;
	@%p252 bra 	$L__BB11_408;
	setp.lt.s32 	%p253, %r304, %r246;
	@%p253 bra 	$L__BB11_407;
	st.global.u32 	[%rd206+-2048], %r305;
	bra.uni 	$L__BB11_409;
$L__BB11_407:
	st.global.u32 	[%rd205+2048], %r305;
	bra.uni 	$L__BB11_409;
$L__BB11_408:
	st.global.u32 	[%rd204+2048], %r305;
$L__BB11_409:
	or.b32  	%r306, %r248, 1024;
	setp.ge.s32 	%p254, %r306, %r240;
	@%p254 bra 	$L__BB11_415;
	ld.shared.u32 	%r307, [%r302+4096];
	setp.lt.s32 	%p255, %r306, %r247;
	@%p255 bra 	$L__BB11_414;
	setp.lt.s32 	%p256, %r306, %r246;
	@%p256 bra 	$L__BB11_413;
	st.global.u32 	[%rd206+-4096], %r307;
	bra.uni 	$L__BB11_415;
$L__BB11_413:
	st.global.u32 	[%rd205+4096], %r307;
	bra.uni 	$L__BB11_415;
$L__BB11_414:
	st.global.u32 	[%rd204+4096], %r307;
$L__BB11_415:
	add.s32 	%r308, %r248, 1536;
	setp.ge.s32 	%p257, %r308, %r240;
	@%p257 bra 	$L__BB11_421;
	ld.shared.u32 	%r309, [%r302+6144];
	setp.lt.s32 	%p258, %r308, %r247;
	@%p258 bra 	$L__BB11_420;
	setp.lt.s32 	%p259, %r308, %r246;
	@%p259 bra 	$L__BB11_419;
	st.global.u32 	[%rd206+-6144], %r309;
	bra.uni 	$L__BB11_421;
$L__BB11_419:
	st.global.u32 	[%rd205+6144], %r309;
	bra.uni 	$L__BB11_421;
$L__BB11_420:
	st.global.u32 	[%rd204+6144], %r309;
$L__BB11_421:
	or.b32  	%r310, %r248, 2048;
	setp.ge.s32 	%p260, %r310, %r240;
	@%p260 bra 	$L__BB11_427;
	ld.shared.u32 	%r311, [%r302+8192];
	setp.lt.s32 	%p261, %r310, %r247;
	@%p261 bra 	$L__BB11_426;
	setp.lt.s32 	%p262, %r310, %r246;
	@%p262 bra 	$L__BB11_425;
	st.global.u32 	[%rd206+-8192], %r311;
	bra.uni 	$L__BB11_427;
$L__BB11_425:
	st.global.u32 	[%rd205+8192], %r311;
	bra.uni 	$L__BB11_427;
$L__BB11_426:
	st.global.u32 	[%rd204+8192], %r311;
$L__BB11_427:
	add.s32 	%r312, %r248, 2560;
	setp.ge.s32 	%p263, %r312, %r240;
	@%p263 bra 	$L__BB11_433;
	ld.shared.u32 	%r313, [%r302+10240];
	setp.lt.s32 	%p264, %r312, %r247;
	@%p264 bra 	$L__BB11_432;
	setp.lt.s32 	%p265, %r312, %r246;
	@%p265 bra 	$L__BB11_431;
	st.global.u32 	[%rd206+-10240], %r313;
	bra.uni 	$L__BB11_433;
$L__BB11_431:
	st.global.u32 	[%rd205+10240], %r313;
	bra.uni 	$L__BB11_433;
$L__BB11_432:
	st.global.u32 	[%rd204+10240], %r313;
$L__BB11_433:
	or.b32  	%r314, %r248, 3072;
	setp.ge.s32 	%p266, %r314, %r240;
	@%p266 bra 	$L__BB11_439;
	ld.shared.u32 	%r315, [%r302+12288];
	setp.lt.s32 	%p267, %r314, %r247;
	@%p267 bra 	$L__BB11_438;
	setp.lt.s32 	%p268, %r314, %r246;
	@%p268 bra 	$L__BB11_437;
	st.global.u32 	[%rd206+-12288], %r315;
	bra.uni 	$L__BB11_439;
$L__BB11_437:
	st.global.u32 	[%rd205+12288], %r315;
	bra.uni 	$L__BB11_439;
$L__BB11_438:
	st.global.u32 	[%rd204+12288], %r315;
$L__BB11_439:
	add.s32 	%r316, %r248, 3584;
	setp.ge.s32 	%p269, %r316, %r240;
	@%p269 bra 	$L__BB11_445;
	ld.shared.u32 	%r317, [%r302+14336];
	setp.lt.s32 	%p270, %r316, %r247;
	@%p270 bra 	$L__BB11_444;
	setp.lt.s32 	%p271, %r316, %r246;
	@%p271 bra 	$L__BB11_443;
	st.global.u32 	[%rd206+-14336], %r317;
	bra.uni 	$L__BB11_445;
$L__BB11_443:
	st.global.u32 	[%rd205+14336], %r317;
	bra.uni 	$L__BB11_445;
$L__BB11_444:
	st.global.u32 	[%rd204+14336], %r317;
$L__BB11_445:
	or.b32  	%r318, %r248, 4096;
	setp.ge.s32 	%p272, %r318, %r240;
	@%p272 bra 	$L__BB11_451;
	ld.shared.u32 	%r319, [%r302+16384];
	setp.lt.s32 	%p273, %r318, %r247;
	@%p273 bra 	$L__BB11_450;
	setp.lt.s32 	%p274, %r318, %r246;
	@%p274 bra 	$L__BB11_449;
	st.global.u32 	[%rd206+-16384], %r319;
	bra.uni 	$L__BB11_451;
$L__BB11_449:
	st.global.u32 	[%rd205+16384], %r319;
	bra.uni 	$L__BB11_451;
$L__BB11_450:
	st.global.u32 	[%rd204+16384], %r319;
$L__BB11_451:
	add.s32 	%r320, %r248, 4608;
	setp.ge.s32 	%p275, %r320, %r240;
	@%p275 bra 	$L__BB11_457;
	ld.shared.u32 	%r321, [%r302+18432];
	setp.lt.s32 	%p276, %r320, %r247;
	@%p276 bra 	$L__BB11_456;
	setp.lt.s32 	%p277, %r320, %r246;
	@%p277 bra 	$L__BB11_455;
	st.global.u32 	[%rd206+-18432], %r321;
	bra.uni 	$L__BB11_457;
$L__BB11_455:
	st.global.u32 	[%rd205+18432], %r321;
	bra.uni 	$L__BB11_457;
$L__BB11_456:
	st.global.u32 	[%rd204+18432], %r321;
$L__BB11_457:
	or.b32  	%r322, %r248, 5120;
	setp.ge.s32 	%p278, %r322, %r240;
	@%p278 bra 	$L__BB11_663;
	ld.shared.u32 	%r323, [%r302+20480];
	setp.lt.s32 	%p279, %r322, %r247;
	@%p279 bra 	$L__BB11_462;
	setp.lt.s32 	%p280, %r322, %r246;
	@%p280 bra 	$L__BB11_461;
	st.global.u32 	[%rd206+-20480], %r323;
	bra.uni 	$L__BB11_663;
$L__BB11_461:
	st.global.u32 	[%rd205+20480], %r323;
	bra.uni 	$L__BB11_663;
$L__BB11_462:
	st.global.u32 	[%rd204+20480], %r323;
	bra.uni 	$L__BB11_663;
$L__BB11_463:
	ld.param.u8 	%rs1, [%rd1];
	setp.eq.s16 	%p3, %rs1, 0;
	ld.param.u32 	%r469, [%rd1+8];
	selp.b32 	%r470, %r469, 0, %p3;
	mov.u32 	%r324, %tid.x;
	mul.lo.s32 	%r471, %r324, 11;
	add.s32 	%r472, %r1, %r3;
	add.s32 	%r473, %r472, %r470;
	setp.ge.s32 	%p4, %r471, %r216;
	add.s32 	%r325, %r473, %r471;
	add.s32 	%r326, %r471, 1;
	add.s32 	%r327, %r325, 1;
	add.s32 	%r328, %r471, 2;
	add.s32 	%r329, %r325, 2;
	add.s32 	%r330, %r471, 3;
	add.s32 	%r331, %r325, 3;
	add.s32 	%r332, %r471, 4;
	add.s32 	%r333, %r325, 4;
	add.s32 	%r334, %r325, 5;
	add.s32 	%r335, %r325, 6;
	add.s32 	%r336, %r325, 7;
	add.s32 	%r337, %r325, 8;
	add.s32 	%r338, %r325, 9;
	add.s32 	%r339, %r325, 10;
	mov.b64 	%rd1631, 4294967297;
	@%p4 bra 	$L__BB11_466;
	cvt.u64.u32 	%rd207, %r325;
	add.s64 	%rd317, %rd308, %rd207;
	shl.b64 	%rd318, %rd317, 3;
	add.s64 	%rd319, %rd6, %rd318;
	ld.global.u64 	%rd320, [%rd319];
	add.s64 	%rd321, %rd5, %rd318;
	ld.global.u64 	%rd322, [%rd321];
	sub.s64 	%rd323, %rd320, %rd322;
	setp.gt.s64 	%p5, %rd323, %rd305;
	mov.b64 	%rd1631, 4294967296;
	@%p5 bra 	$L__BB11_466;
	add.s64 	%rd324, %rd312, %rd207;
	shl.b64 	%rd325, %rd324, 3;
	add.s64 	%rd326, %rd10, %rd325;
	ld.global.u64 	%rd327, [%rd326];
	add.s64 	%rd328, %rd9, %rd325;
	ld.global.u64 	%rd329, [%rd328];
	sub.s64 	%rd330, %rd327, %rd329;
	setp.lt.s64 	%p6, %rd330, %rd309;
	selp.u64 	%rd1631, 1, 0, %p6;
$L__BB11_466:
	setp.ge.s32 	%p7, %r326, %r216;
	mov.b64 	%rd1632, 4294967297;
	@%p7 bra 	$L__BB11_469;
	cvt.u64.u32 	%rd210, %r327;
	add.s64 	%rd333, %rd308, %rd210;
	shl.b64 	%rd334, %rd333, 3;
	add.s64 	%rd335, %rd6, %rd334;
	ld.global.u64 	%rd336, [%rd335];
	add.s64 	%rd337, %rd5, %rd334;
	ld.global.u64 	%rd338, [%rd337];
	sub.s64 	%rd339, %rd336, %rd338;
	setp.gt.s64 	%p8, %rd339, %rd305;
	mov.b64 	%rd1632, 4294967296;
	@%p8 bra 	$L__BB11_469;
	add.s64 	%rd340, %rd312, %rd210;
	shl.b64 	%rd341, %rd340, 3;
	add.s64 	%rd342, %rd10, %rd341;
	ld.global.u64 	%rd343, [%rd342];
	add.s64 	%rd344, %rd9, %rd341;
	ld.global.u64 	%rd345, [%rd344];
	sub.s64 	%rd346, %rd343, %rd345;
	setp.lt.s64 	%p9, %rd346, %rd309;
	selp.u64 	%rd1632, 1, 0, %p9;
$L__BB11_469:
	setp.ge.s32 	%p10, %r328, %r216;
	mov.b64 	%rd1633, 4294967297;
	@%p10 bra 	$L__BB11_472;
	cvt.u64.u32 	%rd213, %r329;
	add.s64 	%rd349, %rd308, %rd213;
	shl.b64 	%rd350, %rd349, 3;
	add.s64 	%rd351, %rd6, %rd350;
	ld.global.u64 	%rd352, [%rd351];
	add.s64 	%rd353, %rd5, %rd350;
	ld.global.u64 	%rd354, [%rd353];
	sub.s64 	%rd355, %rd352, %rd354;
	setp.gt.s64 	%p11, %rd355, %rd305;
	mov.b64 	%rd1633, 4294967296;
	@%p11 bra 	$L__BB11_472;
	add.s64 	%rd356, %rd312, %rd213;
	shl.b64 	%rd357, %rd356, 3;
	add.s64 	%rd358, %rd10, %rd357;
	ld.global.u64 	%rd359, [%rd358];
	add.s64 	%rd360, %rd9, %rd357;
	ld.global.u64 	%rd361, [%rd360];
	sub.s64 	%rd362, %rd359, %rd361;
	setp.lt.s64 	%p12, %rd362, %rd309;
	selp.u64 	%rd1633, 1, 0, %p12;
$L__BB11_472:
	setp.ge.s32 	%p13, %r330, %r216;
	mov.b64 	%rd1634, 4294967297;
	@%p13 bra 	$L__BB11_475;
	cvt.u64.u32 	%rd216, %r331;
	add.s64 	%rd365, %rd308, %rd216;
	shl.b64 	%rd366, %rd365, 3;
	add.s64 	%rd367, %rd6, %rd366;
	ld.global.u64 	%rd368, [%rd367];
	add.s64 	%rd369, %rd5, %rd366;
	ld.global.u64 	%rd370, [%rd369];
	sub.s64 	%rd371, %rd368, %rd370;
	setp.gt.s64 	%p14, %rd371, %rd305;
	mov.b64 	%rd1634, 4294967296;
	@%p14 bra 	$L__BB11_475;
	add.s64 	%rd372, %rd312, %rd216;
	shl.b64 	%rd373, %rd372, 3;
	add.s64 	%rd374, %rd10, %rd373;
	ld.global.u64 	%rd375, [%rd374];
	add.s64 	%rd376, %rd9, %rd373;
	ld.global.u64 	%rd377, [%rd376];
	sub.s64 	%rd378, %rd375, %rd377;
	setp.lt.s64 	%p15, %rd378, %rd309;
	selp.u64 	%rd1634, 1, 0, %p15;
$L__BB11_475:
	setp.ge.s32 	%p16, %r332, %r216;
	mov.b64 	%rd1635, 4294967297;
	@%p16 bra 	$L__BB11_478;
	cvt.u64.u32 	%rd219, %r333;
	add.s64 	%rd381, %rd308, %rd219;
	shl.b64 	%rd382, %rd381, 3;
	add.s64 	%rd383, %rd6, %rd382;
	ld.global.u64 	%rd384, [%rd383];
	add.s64 	%rd385, %rd5, %rd382;
	ld.global.u64 	%rd386, [%rd385];
	sub.s64 	%rd387, %rd384, %rd386;
	setp.gt.s64 	%p17, %rd387, %rd305;
	mov.b64 	%rd1635, 4294967296;
	@%p17 bra 	$L__BB11_478;
	add.s64 	%rd388, %rd312, %rd219;
	shl.b64 	%rd389, %rd388, 3;
	add.s64 	%rd390, %rd10, %rd389;
	ld.global.u64 	%rd391, [%rd390];
	add.s64 	%rd392, %rd9, %rd389;
	ld.global.u64 	%rd393, [%rd392];
	sub.s64 	%rd394, %rd391, %rd393;
	setp.lt.s64 	%p18, %rd394, %rd309;
	selp.u64 	%rd1635, 1, 0, %p18;
$L__BB11_478:
	mad.lo.s32 	%r474, %r324, 11, 5;
	setp.ge.s32 	%p19, %r474, %r216;
	mov.b64 	%rd1636, 4294967297;
	@%p19 bra 	$L__BB11_481;
	cvt.u64.u32 	%rd222, %r334;
	add.s64 	%rd397, %rd308, %rd222;
	shl.b64 	%rd398, %rd397, 3;
	add.s64 	%rd399, %rd6, %rd398;
	ld.global.u64 	%rd400, [%rd399];
	add.s64 	%rd401, %rd5, %rd398;
	ld.global.u64 	%rd402, [%rd401];
	sub.s64 	%rd403, %rd400, %rd402;
	setp.gt.s64 	%p20, %rd403, %rd305;
	mov.b64 	%rd1636, 4294967296;
	@%p20 bra 	$L__BB11_481;
	add.s64 	%rd404, %rd312, %rd222;
	shl.b64 	%rd405, %rd404, 3;
	add.s64 	%rd406, %rd10, %rd405;
	ld.global.u64 	%rd407, [%rd406];
	add.s64 	%rd408, %rd9, %rd405;
	ld.global.u64 	%rd409, [%rd408];
	sub.s64 	%rd410, %rd407, %rd409;
	setp.lt.s64 	%p21, %rd410, %rd309;
	selp.u64 	%rd1636, 1, 0, %p21;
$L__BB11_481:
	mad.lo.s32 	%r475, %r324, 11, 6;
	setp.ge.s32 	%p22, %r475, %r216;
	mov.b64 	%rd1637, 4294967297;
	@%p22 bra 	$L__BB11_484;
	cvt.u64.u32 	%rd225, %r335;
	add.s64 	%rd413, %rd308, %rd225;
	shl.b64 	%rd414, %rd413, 3;
	add.s64 	%rd415, %rd6, %rd414;
	ld.global.u64 	%rd416, [%rd415];
	add.s64 	%rd417, %rd5, %rd414;
	ld.global.u64 	%rd418, [%rd417];
	sub.s64 	%rd419, %rd416, %rd418;
	setp.gt.s64 	%p23, %rd419, %rd305;
	mov.b64 	%rd1637, 4294967296;
	@%p23 bra 	$L__BB11_484;
	add.s64 	%rd420, %rd312, %rd225;
	shl.b64 	%rd421, %rd420, 3;
	add.s64 	%rd422, %rd10, %rd421;
	ld.global.u64 	%rd423, [%rd422];
	add.s64 	%rd424, %rd9, %rd421;
	ld.global.u64 	%rd425, [%rd424];
	sub.s64 	%rd426, %rd423, %rd425;
	setp.lt.s64 	%p24, %rd426, %rd309;
	selp.u64 	%rd1637, 1, 0, %p24;
$L__BB11_484:
	mad.lo.s32 	%r476, %r324, 11, 7;
	setp.ge.s32 	%p25, %r476, %r216;
	mov.b64 	%rd1638, 4294967297;
	@%p25 bra 	$L__BB11_487;
	cvt.u64.u32 	%rd228, %r336;
	add.s64 	%rd429, %rd308, %rd228;
	shl.b64 	%rd430, %rd429, 3;
	add.s64 	%rd431, %rd6, %rd430;
	ld.global.u64 	%rd432, [%rd431];
	add.s64 	%rd433, %rd5, %rd430;
	ld.global.u64 	%rd434, [%rd433];
	sub.s64 	%rd435, %rd432, %rd434;
	setp.gt.s64 	%p26, %rd435, %rd305;
	mov.b64 	%rd1638, 4294967296;
	@%p26 bra 	$L__BB11_487;
	add.s64 	%rd436, %rd312, %rd228;
	shl.b64 	%rd437, %rd436, 3;
	add.s64 	%rd438, %rd10, %rd437;
	ld.global.u64 	%rd439, [%rd438];
	add.s64 	%rd440, %rd9, %rd437;
	ld.global.u64 	%rd441, [%rd440];
	sub.s64 	%rd442, %rd439, %rd441;
	setp.lt.s64 	%p27, %rd442, %rd309;
	selp.u64 	%rd1638, 1, 0, %p27;
$L__BB11_487:
	mad.lo.s32 	%r477, %r324, 11, 8;
	setp.ge.s32 	%p28, %r477, %r216;
	mov.b64 	%rd1639, 4294967297;
	@%p28 bra 	$L__BB11_490;
	cvt.u64.u32 	%rd445, %r337;
	add.s64 	%rd446, %rd308, %rd445;
	shl.b64 	%rd447, %rd446, 3;
	add.s64 	%rd448, %rd6, %rd447;
	ld.global.u64 	%rd449, [%rd448];
	add.s64 	%rd450, %rd5, %rd447;
	ld.global.u64 	%rd451, [%rd450];
	sub.s64 	%rd452, %rd449, %rd451;
	setp.gt.s64 	%p29, %rd452, %rd305;
	mov.b64 	%rd1639, 4294967296;
	@%p29 bra 	$L__BB11_490;
	add.s64 	%rd454, %rd312, %rd445;
	shl.b64 	%rd455, %rd454, 3;
	add.s64 	%rd456, %rd10, %rd455;
	ld.global.u64 	%rd457, [%rd456];
	add.s64 	%rd458, %rd9, %rd455;
	ld.global.u64 	%rd459, [%rd458];
	sub.s64 	%rd460, %rd457, %rd459;
	setp.lt.s64 	%p30, %rd460, %rd309;
	selp.u64 	%rd1639, 1, 0, %p30;
$L__BB11_490:
	mad.lo.s32 	%r478, %r324, 11, 9;
	setp.ge.s32 	%p31, %r478, %r216;
	mov.b64 	%rd1640, 4294967297;
	@%p31 bra 	$L__BB11_493;
	cvt.u64.u32 	%rd463, %r338;
	add.s64 	%rd464, %rd308, %rd463;
	shl.b64 	%rd465, %rd464, 3;
	add.s64 	%rd466, %rd6, %rd465;
	ld.global.u64 	%rd467, [%rd466];
	add.s64 	%rd468, %rd5, %rd465;
	ld.global.u64 	%rd469, [%rd468];
	sub.s64 	%rd470, %rd467, %rd469;
	setp.gt.s64 	%p32, %rd470, %rd305;
	mov.b64 	%rd1640, 4294967296;
	@%p32 bra 	$L__BB11_493;
	add.s64 	%rd472, %rd312, %rd463;
	shl.b64 	%rd473, %rd472, 3;
	add.s64 	%rd474, %rd10, %rd473;
	ld.global.u64 	%rd475, [%rd474];
	add.s64 	%rd476, %rd9, %rd473;
	ld.global.u64 	%rd477, [%rd476];
	sub.s64 	%rd478, %rd475, %rd477;
	setp.lt.s64 	%p33, %rd478, %rd309;
	selp.u64 	%rd1640, 1, 0, %p33;
$L__BB11_493:
	mad.lo.s32 	%r479, %r324, 11, 10;
	setp.ge.s32 	%p34, %r479, %r216;
	mov.b64 	%rd1641, 4294967297;
	@%p34 bra 	$L__BB11_496;
	cvt.u64.u32 	%rd235, %r339;
	add.s64 	%rd481, %rd308, %rd235;
	shl.b64 	%rd482, %rd481, 3;
	add.s64 	%rd483, %rd6, %rd482;
	ld.global.u64 	%rd484, [%rd483];
	add.s64 	%rd485, %rd5, %rd482;
	ld.global.u64 	%rd486, [%rd485];
	sub.s64 	%rd487, %rd484, %rd486;
	setp.gt.s64 	%p35, %rd487, %rd305;
	mov.b64 	%rd1641, 4294967296;
	@%p35 bra 	$L__BB11_496;
	add.s64 	%rd488, %rd312, %rd235;
	shl.b64 	%rd489, %rd488, 3;
	add.s64 	%rd490, %rd10, %rd489;
	ld.global.u64 	%rd491, [%rd490];
	add.s64 	%rd492, %rd9, %rd489;
	ld.global.u64 	%rd493, [%rd492];
	sub.s64 	%rd494, %rd491, %rd493;
	setp.lt.s64 	%p36, %rd494, %rd309;
	selp.u64 	%rd1641, 1, 0, %p36;
$L__BB11_496:
	bar.sync 	0;
	add.s64 	%rd238, %rd1632, %rd1631;
	add.s64 	%rd239, %rd1633, %rd238;
	add.s64 	%rd240, %rd1634, %rd239;
	add.s64 	%rd241, %rd1635, %rd240;
	add.s64 	%rd242, %rd1636, %rd241;
	add.s64 	%rd243, %rd1637, %rd242;
	add.s64 	%rd244, %rd1638, %rd243;
	add.s64 	%rd245, %rd1639, %rd244;
	add.s64 	%rd246, %rd1640, %rd245;
	add.s64 	%rd495, %rd1641, %rd246;
	mov.b64 	{%r482, %r487}, %rd495;
	// begin inline asm
	mov.u32 %r480, %laneid;
	// end inline asm
	mov.b32 	%r488, 1;
	mov.b32 	%r529, 0;
	mov.b32 	%r530, -1;
	// begin inline asm
	shfl.sync.up.b32 %r481, %r482, %r488, %r529, %r530;
	// end inline asm
	// begin inline asm
	shfl.sync.up.b32 %r486, %r487, %r488, %r529, %r530;
	// end inline asm
	mov.b64 	%rd496, {%r481, %r486};
	setp.lt.s32 	%p37, %r480, 1;
	selp.b64 	%rd497, 0, %rd496, %p37;
	add.s64 	%rd498, %rd497, %rd495;
	mov.b64 	{%r492, %r497}, %rd498;
	mov.b32 	%r498, 2;
	// begin inline asm
	shfl.sync.up.b32 %r491, %r492, %r498, %r529, %r530;
	// end inline asm
	// begin inline asm
	shfl.sync.up.b32 %r496, %r497, %r498, %r529, %r530;
	// end inline asm
	mov.b64 	%rd499, {%r491, %r496};
	setp.lt.s32 	%p38, %r480, 2;
	selp.b64 	%rd500, 0, %rd499, %p38;
	add.s64 	%rd501, %rd500, %rd498;
	mov.b64 	{%r502, %r507}, %rd501;
	mov.b32 	%r508, 4;
	// begin inline asm
	shfl.sync.up.b32 %r501, %r502, %r508, %r529, %r530;
	// end inline asm
	// begin inline asm
	shfl.sync.up.b32 %r506, %r507, %r508, %r529, %r530;
	// end inline asm
	mov.b64 	%rd502, {%r501, %r506};
	setp.lt.s32 	%p39, %r480, 4;
	selp.b64 	%rd503, 0, %rd502, %p39;
	add.s64 	%rd504, %rd503, %rd501;
	mov.b64 	{%r512, %r517}, %rd504;
	mov.b32 	%r518, 8;
	// begin inline asm
	shfl.sync.up.b32 %r511, %r512, %r518, %r529, %r530;
	// end inline asm
	// begin inline asm
	shfl.sync.up.b32 %r516, %r517, %r518, %r529, %r530;
	// end inline asm
	mov.b64 	%rd505, {%r511, %r516};
	setp.lt.s32 	%p40, %r480, 8;
	selp.b64 	%rd506, 0, %rd505, %p40;
	add.s64 	%rd507, %rd506, %rd504;
	mov.b64 	{%r522, %r527}, %rd507;
	mov.b32 	%r528, 16;
	// begin inline asm
	shfl.sync.up.b32 %r521, %r522, %r528, %r529, %r530;
	// end inline asm
	// begin inline asm
	shfl.sync.up.b32 %r526, %r527, %r528, %r529, %r530;
	// end inline asm
	mov.b64 	%rd508, {%r521, %r526};
	setp.lt.s32 	%p41, %r480, 16;
	selp.b64 	%rd509, 0, %rd508, %p41;
	add.s64 	%rd247, %rd509, %rd507;
	setp.ne.s32 	%p42, %r480, 31;
	@%p42 bra 	$L__BB11_498;
	mov.u32 	%r531, %tid.x;
	shr.u32 	%r532, %r531, 2;
	and.b32  	%r533, %r532, 248;
	mov.u32 	%r534, _ZZN3cub18CUB_300001_SM_10006detail19three_way_partition29DeviceThreeWayPartitionKernelINS2_10policy_hubIjiE10Policy1000EN6thrust24THRUST_300001_SM_1000_NS17counting_iteratorIjNS8_11use_defaultESA_SA_EEPjSC_NS8_16reverse_iteratorISC_EESC_NS0_13ScanTileStateImLb1EEENS0_21DispatchSegmentedSortILNS0_9SortOrderE0EjNS0_8NullTypeElPmSK_NS1_14segmented_sort10policy_hubIjSJ_EEE22LargeSegmentsSelectorTENSO_22SmallSegmentsSelectorTEiNS2_19streaming_context_tIlEEEEvT0_T1_T2_T3_T4_T5_T6_T7_T8_iT9_E12temp_storage;
	add.s32 	%r535, %r534, %r533;
	st.shared.u64 	[%r535], %rd247;
$L__BB11_498:
	add.s64 	%rd510, %rd1641, %rd246;
	sub.s64 	%rd511, %rd247, %rd510;
	bar.sync 	0;
	ld.shared.v2.u64 	{%rd512, %rd513}, [_ZZN3cub18CUB_300001_SM_10006detail19three_way_partition29DeviceThreeWayPartitionKernelINS2_10policy_hubIjiE10Policy1000EN6thrust24THRUST_300001_SM_1000_NS17counting_iteratorIjNS8_11use_defaultESA_SA_EEPjSC_NS8_16reverse_iteratorISC_EESC_NS0_13ScanTileStateImLb1EEENS0_21DispatchSegmentedSortILNS0_9SortOrderE0EjNS0_8NullTypeElPmSK_NS1_14segmented_sort10policy_hubIjSJ_EEE22LargeSegmentsSelectorTENSO_22SmallSegmentsSelectorTEiNS2_19streaming_context_tIlEEEEvT0_T1_T2_T3_T4_T5_T6_T7_T8_iT9_E12temp_storage];
	mov.u32 	%r536, %tid.x;
	shr.u32 	%r537, %r536, 5;
	add.s64 	%rd514, %rd513, %rd512;
	setp.eq.s32 	%p43, %r537, 2;
	selp.b64 	%rd515, %rd514, %rd512, %p43;
	ld.shared.v2.u64 	{%rd516, %rd517}, [_ZZN3cub18CUB_300001_SM_10006detail19three_way_partition29DeviceThreeWayPartitionKernelINS2_10policy_hubIjiE10Policy1000EN6thrust24THRUST_300001_SM_1000_NS17counting_iteratorIjNS8_11use_defaultESA_SA_EEPjSC_NS8_16reverse_iteratorISC_EESC_NS0_13ScanTileStateImLb1EEENS0_21DispatchSegmentedSortILNS0_9SortOrderE0EjNS0_8NullTypeElPmSK_NS1_14segmented_sort10policy_hubIjSJ_EEE22LargeSegmentsSelectorTENSO_22SmallSegmentsSelectorTEiNS2_19streaming_context_tIlEEEEvT0_T1_T2_T3_T4_T5_T6_T7_T8_iT9_E12temp_storage+16];
	add.s64 	%rd518, %rd514, %rd516;
	setp.eq.s32 	%p44, %r537, 3;
	selp.b64 	%rd519, %rd518, %rd515, %p44;
	add.s64 	%rd520, %rd518, %rd517;
	setp.eq.s32 	%p45, %r537, 4;
	selp.b64 	%rd521, %rd520, %rd519, %p45;
	ld.shared.v2.u64 	{%rd522, %rd523}, [_ZZN3cub18CUB_300001_SM_10006detail19three_way_partition29DeviceThreeWayPartitionKernelINS2_10policy_hubIjiE10Policy1000EN6thrust24THRUST_300001_SM_1000_NS17counting_iteratorIjNS8_11use_defaultESA_SA_EEPjSC_NS8_16reverse_iteratorISC_EESC_NS0_13ScanTileStateImLb1EEENS0_21DispatchSegmentedSortILNS0_9SortOrderE0EjNS0_8NullTypeElPmSK_NS1_14segmented_sort10policy_hubIjSJ_EEE22LargeSegmentsSelectorTENSO_22SmallSegmentsSelectorTEiNS2_19streaming_context_tIlEEEEvT0_T1_T2_T3_T4_T5_T6_T7_T8_iT9_E12temp_storage+32];
	add.s64 	%rd524, %rd520, %rd522;
	setp.eq.s32 	%p46, %r537, 5;
	selp.b64 	%rd525, %rd524, %rd521, %p46;
	add.s64 	%rd526, %rd524, %rd523;
	setp.eq.s32 	%p47, %r537, 6;
	selp.b64 	%rd527, %rd526, %rd525, %p47;
	ld.shared.v2.u64 	{%rd528, %rd529}, [_ZZN3cub18CUB_300001_SM_10006detail19three_way_partition29DeviceThreeWayPartitionKernelINS2_10policy_hubIjiE10Policy1000EN6thrust24THRUST_300001_SM_1000_NS17counting_iteratorIjNS8_11use_defaultESA_SA_EEPjSC_NS8_16reverse_iteratorISC_EESC_NS0_13ScanTileStateImLb1EEENS0_21DispatchSegmentedSortILNS0_9SortOrderE0EjNS0_8NullTypeElPmSK_NS1_14segmented_sort10policy_hubIjSJ_EEE22LargeSegmentsSelectorTENSO_22SmallSegmentsSelectorTEiNS2_19streaming_context_tIlEEEEvT0_T1_T2_T3_T4_T5_T6_T7_T8_iT9_E12temp_storage+48];
	add.s64 	%rd530, %rd526, %rd528;
	setp.eq.s32 	%p48, %r537, 7;
	selp.b64 	%rd531, %rd530, %rd527, %p48;
	add.s64 	%rd532, %rd530, %rd529;
	setp.eq.s32 	%p49, %r537, 8;
	selp.b64 	%rd533, %rd532, %rd531, %p49;
	ld.shared.v2.u64 	{%rd534, %rd535}, [_ZZN3cub18CUB_300001_SM_10006detail19three_way_partition29DeviceThreeWayPartitionKernelINS2_10policy_hubIjiE10Policy1000EN6thrust24THRUST_300001_SM_1000_NS17counting_iteratorIjNS8_11use_defaultESA_SA_EEPjSC_NS8_16reverse_iteratorISC_EESC_NS0_13ScanTileStateImLb1EEENS0_21DispatchSegmentedSortILNS0_9SortOrderE0EjNS0_8NullTypeElPmSK_NS1_14segmented_sort10policy_hubIjSJ_EEE22LargeSegmentsSelectorTENSO_22SmallSegmentsSelectorTEiNS2_19streaming_context_tIlEEEEvT0_T1_T2_T3_T4_T5_T6_T7_T8_iT9_E12temp_storage+64];
	add.s64 	%rd536, %rd532, %rd534;
	setp.eq.s32 	%p50, %r537, 9;
	selp.b64 	%rd537, %rd536, %rd533, %p50;
	add.s64 	%rd538, %rd536, %rd535;
	setp.eq.s32 	%p51, %r537, 10;
	selp.b64 	%rd539, %rd538, %rd537, %p51;
	ld.shared.v2.u64 	{%rd540, %rd541}, [_ZZN3cub18CUB_300001_SM_10006detail19three_way_partition29DeviceThreeWayPartitionKernelINS2_10policy_hubIjiE10Policy1000EN6thrust24THRUST_300001_SM_1000_NS17counting_iteratorIjNS8_11use_defaultESA_SA_EEPjSC_NS8_16reverse_iteratorISC_EESC_NS0_13ScanTileStateImLb1EEENS0_21DispatchSegmentedSortILNS0_9SortOrderE0EjNS0_8NullTypeElPmSK_NS1_14segmented_sort10policy_hubIjSJ_EEE22LargeSegmentsSelectorTENSO_22SmallSegmentsSelectorTEiNS2_19streaming_context_tIlEEEEvT0_T1_T2_T3_T4_T5_T6_T7_T8_iT9_E12temp_storage+80];
	add.s64 	%rd542, %rd538, %rd540;
	setp.eq.s32 	%p52, %r537, 11;
	selp.b64 	%rd543, %rd542, %rd539, %p52;
	add.s64 	%rd544, %rd542, %rd541;
	setp.eq.s32 	%p53, %r537, 12;
	selp.b64 	%rd545, %rd544, %rd543, %p53;
	ld.shared.v2.u64 	{%rd546, %rd547}, [_ZZN3cub18CUB_300001_SM_10006detail19three_way_partition29DeviceThreeWayPartitionKernelINS2_10policy_hubIjiE10Policy1000EN6thrust24THRUST_300001_SM_1000_NS17counting_iteratorIjNS8_11use_defaultESA_SA_EEPjSC_NS8_16reverse_iteratorISC_EESC_NS0_13ScanTileStateImLb1EEENS0_21DispatchSegmentedSortILNS0_9SortOrderE0EjNS0_8NullTypeElPmSK_NS1_14segmented_sort10policy_hubIjSJ_EEE22LargeSegmentsSelectorTENSO_22SmallSegmentsSelectorTEiNS2_19streaming_context_tIlEEEEvT0_T1_T2_T3_T4_T5_T6_T7_T8_iT9_E12temp_storage+96];
	add.s64 	%rd548, %rd544, %rd546;
	setp.eq.s32 	%p54, %r537, 13;
	selp.b64 	%rd549, %rd548, %rd545, %p54;
	add.s64 	%rd550, %rd548, %rd547;
	setp.eq.s32 	%p55, %r537, 14;
	selp.b64 	%rd551, %rd550, %rd549, %p55;
	ld.shared.v2.u64 	{%rd552, %rd553}, [_ZZN3cub18CUB_300001_SM_10006detail19three_way_partition29DeviceThreeWayPartitionKernelINS2_10policy_hubIjiE10Policy1000EN6thrust24THRUST_300001_SM_1000_NS17counting_iteratorIjNS8_11use_defaultESA_SA_EEPjSC_NS8_16reverse_iteratorISC_EESC_NS0_13ScanTileStateImLb1EEENS0_21DispatchSegmentedSortILNS0_9SortOrderE0EjNS0_8NullTypeElPmSK_NS1_14segmented_sort10policy_hubIjSJ_EEE22LargeSegmentsSelectorTENSO_22SmallSegmentsSelectorTEiNS2_19streaming_context_tIlEEEEvT0_T1_T2_T3_T4_T5_T6_T7_T8_iT9_E12temp_storage+112];
	add.s64 	%rd554, %rd550, %rd552;
	setp.eq.s32 	%p56, %r537, 15;
	selp.b64 	%rd555, %rd554, %rd551, %p56;
	add.s64 	%rd248, %rd554, %rd553;
	setp.gt.u32 	%p57, %r536, 31;
	setp.lt.u32 	%p58, %r536, 32;
	setp.eq.s32 	%p59, %r480, 0;
	selp.b64 	%rd556, 0, %rd511, %p59;
	add.s64 	%rd1648, %rd555, %rd556;
	selp.b64 	%rd250, %rd511, %rd1648, %p58;
	@%p57 bra 	$L__BB11_514;
	mov.u32 	%r538, %tid.x;
	setp.ne.s32 	%p60, %r538, 0;
	mov.u32 	%r539, %ctaid.x;
	mul.wide.u32 	%rd557, %r539, 16;
	add.s64 	%rd251, %rd2, %rd557;
	@%p60 bra 	$L__BB11_501;
	st.shared.u64 	[_ZZN3cub18CUB_300001_SM_10006detail19three_way_partition29DeviceThreeWayPartitionKernelINS2_10policy_hubIjiE10Policy1000EN6thrust24THRUST_300001_SM_1000_NS17counting_iteratorIjNS8_11use_defaultESA_SA_EEPjSC_NS8_16reverse_iteratorISC_EESC_NS0_13ScanTileStateImLb1EEENS0_21DispatchSegmentedSortILNS0_9SortOrderE0EjNS0_8NullTypeElPmSK_NS1_14segmented_sort10policy_hubIjSJ_EEE22LargeSegmentsSelectorTENSO_22SmallSegmentsSelectorTEiNS2_19streaming_context_tIlEEEEvT0_T1_T2_T3_T4_T5_T6_T7_T8_iT9_E12temp_storage+184], %rd248;
	add.s64 	%rd558, %rd251, 512;
	mov.b64 	%rd559, 100;
	// begin inline asm
	st.relaxed.gpu.v2.u64 [%rd558], {%rd559, %rd248};
	// end inline asm
$L__BB11_501:
	mov.u32 	%r1482, %ctaid.x;
	mov.u32 	%r542, %tid.x;
	mov.b32 	%r540, 840;
	// begin inline asm
	nanosleep.u32 %r540;
	// end inline asm
	mul.wide.u32 	%rd564, %r542, 16;
	xor.b64  	%rd565, %rd564, -16;
	add.s64 	%rd566, %rd251, %rd565;
	add.s64 	%rd563, %rd566, 512;
	// begin inline asm
	ld.relaxed.gpu.v2.u64 {%rd1646, %rd1643}, [%rd563];
	// end inline asm
	mov.b32 	%r1478, 36;
$L__BB11_502:
	setp.eq.s64 	%p61, %rd1646, 99;
	mov.b32 	%r543, -1;
	vote.sync.any.pred 	%p62, %p61, %r543;
	not.pred 	%p63, %p62;
	@%p63 bra 	$L__BB11_504;
	mul.lo.s32 	%r814, %r1482, 16807;
	and.b32  	%r1482, %r814, 2147483647;
	add.s32 	%r815, %r1478, 1;
	rem.u32 	%r813, %r1482, %r815;
	// begin inline asm
	nanosleep.u32 %r813;
	// end inline asm
	shr.u32 	%r1478, %r1478, 1;
	mov.u32 	%r816, %tid.x;
	mul.wide.u32 	%rd660, %r816, 16;
	xor.b64  	%rd661, %rd660, -16;
	add.s64 	%rd662, %rd251, %rd661;
	add.s64 	%rd659, %rd662, 512;
	// begin inline asm
	ld.relaxed.gpu.v2.u64 {%rd1646, %rd1643}, [%rd659];
	// end inline asm
	bra.uni 	$L__BB11_502;
$L__BB11_504:
	setp.eq.s64 	%p64, %rd1646, 101;
	mov.b32 	%r595, -1;
	vote.sync.ballot.b32 	%r597, %p64, %r595;
	// begin inline asm
	mov.u32 %r545, %lanemask_ge;
	// end inline asm
	and.b32  	%r598, %r597, %r545;
	or.b32  	%r599, %r598, -2147483648;
	add.s32 	%r600, %r599, -1;
	not.b32 	%r601, %r599;
	and.b32  	%r602, %r601, %r600;
	popc.b32 	%r549, %r602;
	mov.b64 	{%r547, %r552}, %rd1643;
	mov.b32 	%r553, 1;
	// begin inline asm
	shfl.sync.down.b32 %r546, %r547, %r553, %r549, %r595;
	// end inline asm
	// begin inline asm
	shfl.sync.down.b32 %r551, %r552, %r553, %r549, %r595;
	// end inline asm
	mov.b64 	%rd567, {%r546, %r551};
	setp.lt.s32 	%p66, %r480, %r549;
	selp.b64 	%rd568, %rd567, 0, %p66;
	add.s64 	%rd569, %rd568, %rd1643;
	mov.b64 	{%r557, %r562}, %rd569;
	mov.b32 	%r563, 2;
	// begin inline asm
	shfl.sync.down.b32 %r556, %r557, %r563, %r549, %r595;
	// end inline asm
	// begin inline asm
	shfl.sync.down.b32 %r561, %r562, %r563, %r549, %r595;
	// end inline asm
	mov.b64 	%rd570, {%r556, %r561};
	add.s32 	%r603, %r480, 2;
	setp.gt.s32 	%p67, %r603, %r549;
	selp.b64 	%rd571, 0, %rd570, %p67;
	add.s64 	%rd572, %rd571, %rd569;
	mov.b64 	{%r567, %r572}, %rd572;
	mov.b32 	%r573, 4;
	// begin inline asm
	shfl.sync.down.b32 %r566, %r567, %r573, %r549, %r595;
	// end inline asm
	// begin inline asm
	shfl.sync.down.b32 %r571, %r572, %r573, %r549, %r595;
	// end inline asm
	mov.b64 	%rd573, {%r566, %r571};
	add.s32 	%r604, %r480, 4;
	setp.gt.s32 	%p68, %r604, %r549;
	selp.b64 	%rd574, 0, %rd573, %p68;
	add.s64 	%rd575, %rd574, %rd572;
	mov.b64 	{%r577, %r582}, %rd575;
	mov.b32 	%r583, 8;
	// begin inline asm
	shfl.sync.down.b32 %r576, %r577, %r583, %r549, %r595;
	// end inline asm
	// begin inline asm
	shfl.sync.down.b32 %r581, %r582, %r583, %r549, %r595;
	// end inline asm
	mov.b64 	%rd576, {%r576, %r581};
	add.s32 	%r605, %r480, 8;
	setp.gt.s32 	%p69, %r605, %r549;
	selp.b64 	%rd577, 0, %rd576, %p69;
	add.s64 	%rd578, %rd577, %rd575;
	mov.b64 	{%r587, %r592}, %rd578;
	mov.b32 	%r593, 16;
	// begin inline asm
	shfl.sync.down.b32 %r586, %r587, %r593, %r549, %r595;
	// end inline asm
	// begin inline asm
	shfl.sync.down.b32 %r591, %r592, %r593, %r549, %r595;
	// end inline asm
	mov.b64 	%rd579, {%r586, %r591};
	add.s32 	%r606, %r480, 16;
	setp.gt.s32 	%p70, %r606, %r549;
	selp.b64 	%rd580, 0, %rd579, %p70;
	add.s64 	%rd1644, %rd580, %rd578;
	add.s64 	%rd261, %rd2, 512;
	mov.u32 	%r607, %tid.x;
	not.b32 	%r608, %r607;
	mov.u32 	%r609, %ctaid.x;
	add.s32 	%r1481, %r609, %r608;
	mov.b32 	%r1480, 36;
$L__BB11_505:
	setp.ne.s64 	%p71, %rd1646, 101;
	mov.b32 	%r610, -1;
	vote.sync.all.pred 	%p72, %p71, %r610;
	not.pred 	%p73, %p72;
	@%p73 bra 	$L__BB11_510;
	shr.u32 	%r1480, %r1480, 1;
	mul.wide.s32 	%rd635, %r1481, 16;
	add.s64 	%rd636, %rd261, %rd635;
	add.s64 	%rd634, %rd636, -512;
	// begin inline asm
	ld.relaxed.gpu.v2.u64 {%rd1646, %rd1647}, [%rd634];
	// end inline asm
	mov.u32 	%r1483, %r1480;
$L__BB11_507:
	setp.eq.s64 	%p146, %rd1646, 99;
	mov.b32 	%r748, -1;
	vote.sync.any.pred 	%p147, %p146, %r748;
	not.pred 	%p148, %p147;
	@%p148 bra 	$L__BB11_509;
	mul.lo.s32 	%r811, %r1482, 16807;
	and.b32  	%r1482, %r811, 2147483647;
	add.s32 	%r812, %r1483, 1;
	rem.u32 	%r810, %r1482, %r812;
	// begin inline asm
	nanosleep.u32 %r810;
	// end inline asm
	shr.u32 	%r1483, %r1483, 1;
	mul.wide.s32 	%rd655, %r1481, 16;
	add.s64 	%rd656, %rd261, %rd655;
	add.s64 	%rd654, %rd656, -512;
	// begin inline asm
	ld.relaxed.gpu.v2.u64 {%rd1646, %rd1647}, [%rd654];
	// end inline asm
	bra.uni 	$L__BB11_507;
$L__BB11_509:
	setp.eq.s64 	%p149, %rd1646, 101;
	mov.b32 	%r799, -1;
	vote.sync.ballot.b32 	%r800, %p149, %r799;
	and.b32  	%r801, %r800, %r545;
	or.b32  	%r802, %r801, -2147483648;
	add.s32 	%r803, %r802, -1;
	not.b32 	%r804, %r802;
	and.b32  	%r805, %r804, %r803;
	popc.b32 	%r753, %r805;
	mov.b64 	{%r751, %r756}, %rd1647;
	mov.b32 	%r757, 1;
	// begin inline asm
	shfl.sync.down.b32 %r750, %r751, %r757, %r753, %r799;
	// end inline asm
	// begin inline asm
	shfl.sync.down.b32 %r755, %r756, %r757, %r753, %r799;
	// end inline asm
	mov.b64 	%rd637, {%r750, %r755};
	setp.lt.s32 	%p151, %r480, %r753;
	selp.b64 	%rd638, %rd637, 0, %p151;
	add.s64 	%rd639, %rd638, %rd1647;
	mov.b64 	{%r761, %r766}, %rd639;
	mov.b32 	%r767, 2;
	// begin inline asm
	shfl.sync.down.b32 %r760, %r761, %r767, %r753, %r799;
	// end inline asm
	// begin inline asm
	shfl.sync.down.b32 %r765, %r766, %r767, %r753, %r799;
	// end inline asm
	mov.b64 	%rd640, {%r760, %r765};
	add.s32 	%r806, %r480, 2;
	setp.gt.s32 	%p152, %r806, %r753;
	selp.b64 	%rd641, 0, %rd640, %p152;
	add.s64 	%rd642, %rd639, %rd641;
	mov.b64 	{%r771, %r776}, %rd642;
	mov.b32 	%r777, 4;
	// begin inline asm
	shfl.sync.down.b32 %r770, %r771, %r777, %r753, %r799;
	// end inline asm
	// begin inline asm
	shfl.sync.down.b32 %r775, %r776, %r777, %r753, %r799;
	// end inline asm
	mov.b64 	%rd643, {%r770, %r775};
	add.s32 	%r807, %r480, 4;
	setp.gt.s32 	%p153, %r807, %r753;
	selp.b64 	%rd644, 0, %rd643, %p153;
	add.s64 	%rd645, %rd644, %rd642;
	mov.b64 	{%r781, %r786}, %rd645;
	mov.b32 	%r787, 8;
	// begin inline asm
	shfl.sync.down.b32 %r780, %r781, %r787, %r753, %r799;
	// end inline asm
	// begin inline asm
	shfl.sync.down.b32 %r785, %r786, %r787, %r753, %r799;
	// end inline asm
	mov.b64 	%rd646, {%r780, %r785};
	add.s32 	%r808, %r480, 8;
	setp.gt.s32 	%p154, %r808, %r753;
	selp.b64 	%rd647, 0, %rd646, %p154;
	add.s64 	%rd648, %rd647, %rd645;
	mov.b64 	{%r791, %r796}, %rd648;
	mov.b32 	%r797, 16;
	// begin inline asm
	shfl.sync.down.b32 %r790, %r791, %r797, %r753, %r799;
	// end inline asm
	// begin inline asm
	shfl.sync.down.b32 %r795, %r796, %r797, %r753, %r799;
	// end inline asm
	mov.b64 	%rd649, {%r790, %r795};
	add.s32 	%r809, %r480, 16;
	setp.gt.s32 	%p155, %r809, %r753;
	selp.b64 	%rd650, 0, %rd649, %p155;
	add.s64 	%rd651, %rd648, %rd1644;
	add.s64 	%rd1644, %rd651, %rd650;
	add.s32 	%r1481, %r1481, -32;
	bra.uni 	$L__BB11_505;
$L__BB11_510:
	mov.u32 	%r612, %tid.x;
	setp.ne.s32 	%p74, %r612, 0;
	@%p74 bra 	$L__BB11_512;
	add.s64 	%rd583, %rd1644, %rd248;
	add.s64 	%rd581, %rd251, 512;
	mov.b64 	%rd582, 101;
	// begin inline asm
	st.relaxed.gpu.v2.u64 [%rd581], {%rd582, %rd583};
	// end inline asm
	st.shared.u64 	[_ZZN3cub18CUB_300001_SM_10006detail19three_way_partition29DeviceThreeWayPartitionKernelINS2_10policy_hubIjiE10Policy1000EN6thrust24THRUST_300001_SM_1000_NS17counting_iteratorIjNS8_11use_defaultESA_SA_EEPjSC_NS8_16reverse_iteratorISC_EESC_NS0_13ScanTileStateImLb1EEENS0_21DispatchSegmentedSortILNS0_9SortOrderE0EjNS0_8NullTypeElPmSK_NS1_14segmented_sort10policy_hubIjSJ_EEE22LargeSegmentsSelectorTENSO_22SmallSegmentsSelectorTEiNS2_19streaming_context_tIlEEEEvT0_T1_T2_T3_T4_T5_T6_T7_T8_iT9_E12temp_storage+168], %rd1644;
	st.shared.u64 	[_ZZN3cub18CUB_300001_SM_10006detail19three_way_partition29DeviceThreeWayPartitionKernelINS2_10policy_hubIjiE10Policy1000EN6thrust24THRUST_300001_SM_1000_NS17counting_iteratorIjNS8_11use_defaultESA_SA_EEPjSC_NS8_16reverse_iteratorISC_EESC_NS0_13ScanTileStateImLb1EEENS0_21DispatchSegmentedSortILNS0_9SortOrderE0EjNS0_8NullTypeElPmSK_NS1_14segmented_sort10policy_hubIjSJ_EEE22LargeSegmentsSelectorTENSO_22SmallSegmentsSelectorTEiNS2_19streaming_context_tIlEEEEvT0_T1_T2_T3_T4_T5_T6_T7_T8_iT9_E12temp_storage+176], %rd583;
$L__BB11_512:
	setp.ne.s32 	%p75, %r480, 0;
	mov.u64 	%rd1648, %rd250;
	@%p75 bra 	$L__BB11_514;
	st.shared.u64 	[_ZZN3cub18CUB_300001_SM_10006detail19three_way_partition29DeviceThreeWayPartitionKernelINS2_10policy_hubIjiE10Policy1000EN6thrust24THRUST_300001_SM_1000_NS17counting_iteratorIjNS8_11use_defaultESA_SA_EEPjSC_NS8_16reverse_iteratorISC_EESC_NS0_13ScanTileStateImLb1EEENS0_21DispatchSegmentedSortILNS0_9SortOrderE0EjNS0_8NullTypeElPmSK_NS1_14segmented_sort10policy_hubIjSJ_EEE22LargeSegmentsSelectorTENSO_22SmallSegmentsSelectorTEiNS2_19streaming_context_tIlEEEEvT0_T1_T2_T3_T4_T5_T6_T7_T8_iT9_E12temp_storage+144], %rd1644;
	mov.u64 	%rd1648, %rd1644;
$L__BB11_514:
	ld.param.u32 	%r1427, [_ZN3cub18CUB_300001_SM_10006detail19three_way_partition29DeviceThreeWayPartitionKernelINS2_10policy_hubIjiE10Policy1000EN6thrust24THRUST_300001_SM_1000_NS17counting_iteratorIjNS8_11use_defaultESA_SA_EEPjSC_NS8_16reverse_iteratorISC_EESC_NS0_13ScanTileStateImLb1EEENS0_21DispatchSegmentedSortILNS0_9SortOrderE0EjNS0_8NullTypeElPmSK_NS1_14segmented_sort10policy_hubIjSJ_EEE22LargeSegmentsSelectorTENSO_22SmallSegmentsSelectorTEiNS2_19streaming_context_tIlEEEEvT0_T1_T2_T3_T4_T5_T6_T7_T8_iT9__param_8];
	mov.u32 	%r613, %tid.x;
	mul.lo.s32 	%r614, %r613, 11;
	mov.u32 	%r615, %ctaid.x;
	mul.lo.s32 	%r616, %r615, 5632;
	sub.s32 	%r617, %r1427, %r616;
	setp.ge.s32 	%p76, %r614, %r617;
	bar.sync 	0;
	setp.eq.s32 	%p77, %r613, 0;
	ld.shared.u64 	%rd584, [_ZZN3cub18CUB_300001_SM_10006detail19three_way_partition29DeviceThreeWayPartitionKernelINS2_10policy_hubIjiE10Policy1000EN6thrust24THRUST_300001_SM_1000_NS17counting_iteratorIjNS8_11use_defaultESA_SA_EEPjSC_NS8_16reverse_iteratorISC_EESC_NS0_13ScanTileStateImLb1EEENS0_21DispatchSegmentedSortILNS0_9SortOrderE0EjNS0_8NullTypeElPmSK_NS1_14segmented_sort10policy_hubIjSJ_EEE22LargeSegmentsSelectorTENSO_22SmallSegmentsSelectorTEiNS2_19streaming_context_tIlEEEEvT0_T1_T2_T3_T4_T5_T6_T7_T8_iT9_E12temp_storage+144];
	selp.b64 	%rd585, 0, %rd584, %p77;
	add.s64 	%rd274, %rd585, %rd1648;
	ld.shared.u64 	%rd275, [_ZZN3cub18CUB_300001_SM_10006detail19three_way_partition29DeviceThreeWayPartitionKernelINS2_10policy_hubIjiE10Policy1000EN6thrust24THRUST_300001_SM_1000_NS17counting_iteratorIjNS8_11use_defaultESA_SA_EEPjSC_NS8_16reverse_iteratorISC_EESC_NS0_13ScanTileStateImLb1EEENS0_21DispatchSegmentedSortILNS0_9SortOrderE0EjNS0_8NullTypeElPmSK_NS1_14segmented_sort10policy_hubIjSJ_EEE22LargeSegmentsSelectorTENSO_22SmallSegmentsSelectorTEiNS2_19streaming_context_tIlEEEEvT0_T1_T2_T3_T4_T5_T6_T7_T8_iT9_E12temp_storage+168];
	ld.shared.v4.u32 	{%r618, %r619, %r359, %r620}, [_ZZN3cub18CUB_300001_SM_10006detail19three_way_partition29DeviceThreeWayPartitionKernelINS2_10policy_hubIjiE10Policy1000EN6thrust24THRUST_300001_SM_1000_NS17counting_iteratorIjNS8_11use_defaultESA_SA_EEPjSC_NS8_16reverse_iteratorISC_EESC_NS0_13ScanTileStateImLb1EEENS0_21DispatchSegmentedSortILNS0_9SortOrderE0EjNS0_8NullTypeElPmSK_NS1_14segmented_sort10policy_hubIjSJ_EEE22LargeSegmentsSelectorTENSO_22SmallSegmentsSelectorTEiNS2_19streaming_context_tIlEEEEvT0_T1_T2_T3_T4_T5_T6_T7_T8_iT9_E12temp_storage+176];
	bar.sync 	0;
	sub.s32 	%r621, 5632, %r617;
	sub.s32 	%r357, %r619, %r621;
	sub.s32 	%r358, %r618, %r621;
	sub.s32 	%r622, %r620, %r621;
	sub.s32 	%r623, %r359, %r621;
	bar.sync 	0;
	shr.s32 	%r624, %r623, 31;
	or.b32  	%r360, %r624, %r622;
	@%p76 bra 	$L__BB11_521;
	setp.lt.u64 	%p78, %rd1631, 4294967296;
	@%p78 bra 	$L__BB11_517;
	{ .reg .b32 tmp; mov.b64 {tmp, %r625}, %rd274; }
	{ .reg .b32 tmp; mov.b64 {tmp, %r626}, %rd275; }
	sub.s32 	%r1484, %r625, %r626;
	bra.uni 	$L__BB11_520;
$L__BB11_517:
	setp.eq.s64 	%p79, %rd1631, 0;
	@%p79 bra 	$L__BB11_519;
	cvt.u32.u64 	%r627, %rd274;
	cvt.u32.u64 	%r628, %rd275;
	sub.s32 	%r629, %r360, %r628;
	add.s32 	%r1484, %r629, %r627;
	bra.uni 	$L__BB11_520;
$L__BB11_519:
	ld.param.u32 	%r1428, [_ZN3cub18CUB_300001_SM_10006detail19three_way_partition29DeviceThreeWayPartitionKernelINS2_10policy_hubIjiE10Policy1000EN6thrust24THRUST_300001_SM_1000_NS17counting_iteratorIjNS8_11use_defaultESA_SA_EEPjSC_NS8_16reverse_iteratorISC_EESC_NS0_13ScanTileStateImLb1EEENS0_21DispatchSegmentedSortILNS0_9SortOrderE0EjNS0_8NullTypeElPmSK_NS1_14segmented_sort10policy_hubIjSJ_EEE22LargeSegmentsSelectorTENSO_22SmallSegmentsSelectorTEiNS2_19streaming_context_tIlEEEEvT0_T1_T2_T3_T4_T5_T6_T7_T8_iT9__param_8];
	mov.u32 	%r630, %tid.x;
	cvt.u32.u64 	%r631, %rd275;
	{ .reg .b32 tmp; mov.b64 {tmp, %r632}, %rd275; }
	add.s32 	%r633, %r631, %r632;
	mov.u32 	%r634, %ctaid.x;
	mul.lo.s32 	%r635, %r634, 5632;
	sub.s32 	%r636, %r1428, %r635;
	add.s32 	%r637, %r636, %r359;
	add.s32 	%r638, %r637, %r360;
	add.s32 	%r639, %r638, %r633;
	mad.lo.s32 	%r640, %r630, 11, %r639;
	cvt.u32.u64 	%r641, %rd274;
	{ .reg .b32 tmp; mov.b64 {tmp, %r642}, %rd274; }
	add.s32 	%r643, %r641, %r642;
	sub.s32 	%r644, %r640, %r643;
	add.s32 	%r1484, %r644, -5632;
$L__BB11_520:
	shl.b32 	%r645, %r1484, 2;
	mov.u32 	%r646, _ZZN3cub18CUB_300001_SM_10006detail19three_way_partition29DeviceThreeWayPartitionKernelINS2_10policy_hubIjiE10Policy1000EN6thrust24THRUST_300001_SM_1000_NS17counting_iteratorIjNS8_11use_defaultESA_SA_EEPjSC_NS8_16reverse_iteratorISC_EESC_NS0_13ScanTileStateImLb1EEENS0_21DispatchSegmentedSortILNS0_9SortOrderE0EjNS0_8NullTypeElPmSK_NS1_14segmented_sort10policy_hubIjSJ_EEE22LargeSegmentsSelectorTENSO_22SmallSegmentsSelectorTEiNS2_19streaming_context_tIlEEEEvT0_T1_T2_T3_T4_T5_T6_T7_T8_iT9_E12temp_storage;
	add.s32 	%r647, %r646, %r645;
	st.shared.u32 	[%r647], %r325;
$L__BB11_521:
	ld.param.u32 	%r1429, [_ZN3cub18CUB_300001_SM_10006detail19three_way_partition29DeviceThreeWayPartitionKernelINS2_10policy_hubIjiE10Policy1000EN6thrust24THRUST_300001_SM_1000_NS17counting_iteratorIjNS8_11use_defaultESA_SA_EEPjSC_NS8_16reverse_iteratorISC_EESC_NS0_13ScanTileStateImLb1EEENS0_21DispatchSegmentedSortILNS0_9SortOrderE0EjNS0_8NullTypeElPmSK_NS1_14segmented_sort10policy_hubIjSJ_EEE22LargeSegmentsSelectorTENSO_22SmallSegmentsSelectorTEiNS2_19streaming_context_tIlEEEEvT0_T1_T2_T3_T4_T5_T6_T7_T8_iT9__param_8];
	add.s64 	%rd586, %rd274, %rd1631;
	mov.u32 	%r648, %tid.x;
	mad.lo.s32 	%r649, %r648, 11, 1;
	mov.u32 	%r650, %ctaid.x;
	mul.lo.s32 	%r651, %r650, 5632;
	sub.s32 	%r652, %r1429, %r651;
	setp.ge.s32 	%p80, %r649, %r652;
	{ .reg .b32 tmp; mov.b64 {tmp, %r365}, %rd586; }
	cvt.u32.u64 	%r366, %rd586;
	@%p80 bra 	$L__BB11_528;
	setp.lt.u64 	%p81, %rd1632, 4294967296;
	@%p81 bra 	$L__BB11_524;
	{ .reg .b32 tmp; mov.b64 {tmp, %r653}, %rd275; }
	sub.s32 	%r1485, %r365, %r653;
	bra.uni 	$L__BB11_527;
$L__BB11_524:
	setp.eq.s64 	%p82, %rd1632, 0;
	@%p82 bra 	$L__BB11_526;
	cvt.u32.u64 	%r654, %rd275;
	sub.s32 	%r655, %r360, %r654;
	add.s32 	%r1485, %r655, %r366;
	bra.uni 	$L__BB11_527;
$L__BB11_526:
	ld.param.u32 	%r1430, [_ZN3cub18CUB_300001_SM_10006detail19three_way_partition29DeviceThreeWayPartitionKernelINS2_10policy_hubIjiE10Policy1000EN6thrust24THRUST_300001_SM_1000_NS17counting_iteratorIjNS8_11use_defaultESA_SA_EEPjSC_NS8_16reverse_iteratorISC_EESC_NS0_13ScanTileStateImLb1EEENS0_21DispatchSegmentedSortILNS0_9SortOrderE0EjNS0_8NullTypeElPmSK_NS1_14segmented_sort10policy_hubIjSJ_EEE22LargeSegmentsSelectorTENSO_22SmallSegmentsSelectorTEiNS2_19streaming_context_tIlEEEEvT0_T1_T2_T3_T4_T5_T6_T7_T8_iT9__param_8];
	mov.u32 	%r656, %tid.x;
	cvt.u32.u64 	%r657, %rd275;
	{ .reg .b32 tmp; mov.b64 {tmp, %r658}, %rd275; }
	add.s32 	%r659, %r657, %r658;
	mov.u32 	%r660, %ctaid.x;
	mul.lo.s32 	%r661, %r660, 5632;
	sub.s32 	%r662, %r1430, %r661;
	add.s32 	%r663, %r662, %r359;
	add.s32 	%r664, %r663, %r360;
	add.s32 	%r665, %r664, %r659;
	mad.lo.s32 	%r666, %r656, 11, %r665;
	add.s32 	%r667, %r366, %r365;
	sub.s32 	%r668, %r666, %r667;
	add.s32 	%r1485, %r668, -5631;
$L__BB11_527:
	shl.b32 	%r669, %r1485, 2;
	mov.u32 	%r670, _ZZN3cub18CUB_300001_SM_10006detail19three_way_partition29DeviceThreeWayPartitionKernelINS2_10policy_hubIjiE10Policy1000EN6thrust24THRUST_300001_SM_1000_NS17counting_iteratorIjNS8_11use_defaultESA_SA_EEPjSC_NS8_16reverse_iteratorISC_EESC_NS0_13ScanTileStateImLb1EEENS0_21DispatchSegmentedSortILNS0_9SortOrderE0EjNS0_8NullTypeElPmSK_NS1_14segmented_sort10policy_hubIjSJ_EEE22LargeSegmentsSelectorTENSO_22SmallSegmentsSelectorTEiNS2_19streaming_context_tIlEEEEvT0_T1_T2_T3_T4_T5_T6_T7_T8_iT9_E12temp_storage;
	add.s32 	%r671, %r670, %r669;
	st.shared.u32 	[%r671], %r327;
$L__BB11_528:
	ld.param.u32 	%r1431, [_ZN3cub18CUB_300001_SM_10006detail19three_way_partition29DeviceThreeWayPartitionKernelINS2_10policy_hubIjiE10Policy1000EN6thrust24THRUST_300001_SM_1000_NS17counting_iteratorIjNS8_11use_defaultESA_SA_EEPjSC_NS8_16reverse_iteratorISC_EESC_NS0_13ScanTileStateImLb1EEENS0_21DispatchSegmentedSortILNS0_9SortOrderE0EjNS0_8NullTypeElPmSK_NS1_14segmented_sort10policy_hubIjSJ_EEE22LargeSegmentsSelectorTENSO_22SmallSegmentsSelectorTEiNS2_19streaming_context_tIlEEEEvT0_T1_T2_T3_T4_T5_T6_T7_T8_iT9__param_8];
	mov.u32 	%r672, %ctaid.x;
	mul.lo.s32 	%r673, %r672, 5632;
	sub.s32 	%r371, %r1431, %r673;
	add.s32 	%r674, %r371, %r359;
	add.s32 	%r675, %r674, %r360;
	add.s32 	%r372, %r675, -5632;
	add.s64 	%rd587, %rd238, %rd274;
	mov.u32 	%r676, %tid.x;
	mad.lo.s32 	%r677, %r676, 11, 2;
	setp.ge.s32 	%p83, %r677, %r371;
	{ .reg .b32 tmp; mov.b64 {tmp, %r373}, %rd587; }
	cvt.u32.u64 	%r374, %rd587;
	@%p83 bra 	$L__BB11_535;
	setp.lt.u64 	%p84, %rd1633, 4294967296;
	@%p84 bra 	$L__BB11_531;
	{ .reg .b32 tmp; mov.b64 {tmp, %r678}, %rd275; }
	sub.s32 	%r1486, %r373, %r678;
	bra.uni 	$L__BB11_534;
$L__BB11_531:
	setp.eq.s64 	%p85, %rd1633, 0;
	@%p85 bra 	$L__BB11_533;
	cvt.u32.u64 	%r679, %rd275;
	sub.s32 	%r680, %r360, %r679;
	add.s32 	%r1486, %r680, %r374;
	bra.uni 	$L__BB11_534;
$L__BB11_533:
	cvt.u32.u64 	%r682, %rd275;
	{ .reg .b32 tmp; mov.b64 {tmp, %r683}, %rd275; }
	add.s32 	%r684, %r682, %r683;
	add.s32 	%r685, %r684, %r372;
	mad.lo.s32 	%r686, %r676, 11, %r685;
	add.s32 	%r687, %r374, %r373;
	sub.s32 	%r688, %r686, %r687;
	add.s32 	%r1486, %r688, 2;
$L__BB11_534:
	shl.b32 	%r689, %r1486, 2;
	mov.u32 	%r690, _ZZN3cub18CUB_300001_SM_10006detail19three_way_partition29DeviceThreeWayPartitionKernelINS2_10policy_hubIjiE10Policy1000EN6thrust24THRUST_300001_SM_1000_NS17counting_iteratorIjNS8_11use_defaultESA_SA_EEPjSC_NS8_16reverse_iteratorISC_EESC_NS0_13ScanTileStateImLb1EEENS0_21DispatchSegmentedSortILNS0_9SortOrderE0EjNS0_8NullTypeElPmSK_NS1_14segmented_sort10policy_hubIjSJ_EEE22LargeSegmentsSelectorTENSO_22SmallSegmentsSelectorTEiNS2_19streaming_context_tIlEEEEvT0_T1_T2_T3_T4_T5_T6_T7_T8_iT9_E12temp_storage;
	add.s32 	%r691, %r690, %r689;
	st.shared.u32 	[%r691], %r329;
$L__BB11_535:
	cvt.u32.u64 	%r692, %rd275;
	{ .reg .b32 tmp; mov.b64 {tmp, %r379}, %rd275; }
	add.s32 	%r693, %r692, %r379;
	add.s32 	%r380, %r693, %r372;
	add.s64 	%rd588, %rd239, %rd274;
	mad.lo.s32 	%r694, %r676, 11, 3;
	setp.ge.s32 	%p86, %r694, %r371;
	{ .reg .b32 tmp; mov.b64 {tmp, %r382}, %rd588; }
	cvt.u32.u64 	%r383, %rd588;
	@%p86 bra 	$L__BB11_542;
	setp.lt.u64 	%p87, %rd1634, 4294967296;
	@%p87 bra 	$L__BB11_538;
	sub.s32 	%r1487, %r382, %r379;
	bra.uni 	$L__BB11_541;
$L__BB11_538:
	setp.eq.s64 	%p88, %rd1634, 0;
	@%p88 bra 	$L__BB11_540;
	sub.s32 	%r696, %r360, %r692;
	add.s32 	%r1487, %r696, %r383;
	bra.uni 	$L__BB11_541;
$L__BB11_540:
	mad.lo.s32 	%r697, %r676, 11, %r380;
	add.s32 	%r698, %r383, %r382;
	sub.s32 	%r699, %r697, %r698;
	add.s32 	%r1487, %r699, 3;
$L__BB11_541:
	shl.b32 	%r700, %r1487, 2;
	mov.u32 	%r701, _ZZN3cub18CUB_300001_SM_10006detail19three_way_partition29DeviceThreeWayPartitionKernelINS2_10policy_hubIjiE10Policy1000EN6thrust24THRUST_300001_SM_1000_NS17counting_iteratorIjNS8_11use_defaultESA_SA_EEPjSC_NS8_16reverse_iteratorISC_EESC_NS0_13ScanTileStateImLb1EEENS0_21DispatchSegmentedSortILNS0_9SortOrderE0EjNS0_8NullTypeElPmSK_NS1_14segmented_sort10policy_hubIjSJ_EEE22LargeSegmentsSelectorTENSO_22SmallSegmentsSelectorTEiNS2_19streaming_context_tIlEEEEvT0_T1_T2_T3_T4_T5_T6_T7_T8_iT9_E12temp_storage;
	add.s32 	%r702, %r701, %r700;
	st.shared.u32 	[%r702], %r331;
$L__BB11_542:
	sub.s32 	%r388, %r360, %r692;
	add.s64 	%rd589, %rd240, %rd274;
	mad.lo.s32 	%r389, %r676, 11, 4;
	setp.ge.s32 	%p89, %r389, %r371;
	{ .reg .b32 tmp; mov.b64 {tmp, %r390}, %rd589; }
	cvt.u32.u64 	%r391, %rd589;
	@%p89 bra 	$L__BB11_549;
	setp.lt.u64 	%p90, %rd1635, 4294967296;
	@%p90 bra 	$L__BB11_545;
	sub.s32 	%r1488, %r390, %r379;
	bra.uni 	$L__BB11_548;
$L__BB11_545:
	setp.eq.s64 	%p91, %rd1635, 0;
	@%p91 bra 	$L__BB11_547;
	add.s32 	%r1488, %r388, %r391;
	bra.uni 	$L__BB11_548;
$L__BB11_547:
	add.s32 	%r704, %r380, %r389;
	add.s32 	%r705, %r391, %r390;
	sub.s32 	%r1488, %r704, %r705;
$L__BB11_548:
	shl.b32 	%r706, %r1488, 2;
	mov.u32 	%r707, _ZZN3cub18CUB_300001_SM_10006detail19three_way_partition29DeviceThreeWayPartitionKernelINS2_10policy_hubIjiE10Policy1000EN6thrust24THRUST_300001_SM_1000_NS17counting_iteratorIjNS8_11use_defaultESA_SA_EEPjSC_NS8_16reverse_iteratorISC_EESC_NS0_13ScanTileStateImLb1EEENS0_21DispatchSegmentedSortILNS0_9SortOrderE0EjNS0_8NullTypeElPmSK_NS1_14segmented_sort10policy_hubIjSJ_EEE22LargeSegmentsSelectorTENSO_22SmallSegmentsSelectorTEiNS2_19streaming_context_tIlEEEEvT0_T1_T2_T3_T4_T5_T6_T7_T8_iT9_E12temp_storage;
	add.s32 	%r708, %r707, %r706;
	st.shared.u32 	[%r708], %r333;
$L__BB11_549:
	add.s64 	%rd590, %rd241, %rd274;
	mad.lo.s32 	%r396, %r676, 11, 5;
	setp.ge.s32 	%p92, %r396, %r371;
	{ .reg .b32 tmp; mov.b64 {tmp, %r397}, %rd590; }
	cvt.u32.u64 	%r398, %rd590;
	@%p92 bra 	$L__BB11_556;
	setp.lt.u64 	%p93, %rd1636, 4294967296;
	@%p93 bra 	$L__BB11_552;
	sub.s32 	%r1489, %r397, %r379;
	bra.uni 	$L__BB11_555;
$L__BB11_552:
	setp.eq.s64 	%p94, %rd1636, 0;
	@%p94 bra 	$L__BB11_554;
	add.s32 	%r1489, %r388, %r398;
	bra.uni 	$L__BB11_555;
$L__BB11_554:
	add.s32 	%r709, %r380, %r396;
	add.s32 	%r710, %r398, %r397;
	sub.s32 	%r1489, %r709, %r710;
$L__BB11_555:
	shl.b32 	%r711, %r1489, 2;
	mov.u32 	%r712, _ZZN3cub18CUB_300001_SM_10006detail19three_way_partition29DeviceThreeWayPartitionKernelINS2_10policy_hubIjiE10Policy1000EN6thrust24THRUST_300001_SM_1000_NS17counting_iteratorIjNS8_11use_defaultESA_SA_EEPjSC_NS8_16reverse_iteratorISC_EESC_NS0_13ScanTileStateImLb1EEENS0_21DispatchSegmentedSortILNS0_9SortOrderE0EjNS0_8NullTypeElPmSK_NS1_14segmented_sort10policy_hubIjSJ_EEE22LargeSegmentsSelectorTENSO_22SmallSegmentsSelectorTEiNS2_19streaming_context_tIlEEEEvT0_T1_T2_T3_T4_T5_T6_T7_T8_iT9_E12temp_storage;
	add.s32 	%r713, %r712, %r711;
	st.shared.u32 	[%r713], %r334;
$L__BB11_556:
	add.s64 	%rd591, %rd242, %rd274;
	mad.lo.s32 	%r403, %r676, 11, 6;
	setp.ge.s32 	%p95, %r403, %r371;
	{ .reg .b32 tmp; mov.b64 {tmp, %r404}, %rd591; }
	cvt.u32.u64 	%r405, %rd591;
	@%p95 bra 	$L__BB11_563;
	setp.lt.u64 	%p96, %rd1637, 4294967296;
	@%p96 bra 	$L__BB11_559;
	sub.s32 	%r1490, %r404, %r379;
	bra.uni 	$L__BB11_562;
$L__BB11_559:
	setp.eq.s64 	%p97, %rd1637, 0;
	@%p97 bra 	$L__BB11_561;
	add.s32 	%r1490, %r388, %r405;
	bra.uni 	$L__BB11_562;
$L__BB11_561:
	add.s32 	%r714, %r380, %r403;
	add.s32 	%r715, %r405, %r404;
	sub.s32 	%r1490, %r714, %r715;
$L__BB11_562:
	shl.b32 	%r716, %r1490, 2;
	mov.u32 	%r717, _ZZN3cub18CUB_300001_SM_10006detail19three_way_partition29DeviceThreeWayPartitionKernelINS2_10policy_hubIjiE10Policy1000EN6thrust24THRUST_300001_SM_1000_NS17counting_iteratorIjNS8_11use_defaultESA_SA_EEPjSC_NS8_16reverse_iteratorISC_EESC_NS0_13ScanTileStateImLb1EEENS0_21DispatchSegmentedSortILNS0_9SortOrderE0EjNS0_8NullTypeElPmSK_NS1_14segmented_sort10policy_hubIjSJ_EEE22LargeSegmentsSelectorTENSO_22SmallSegmentsSelectorTEiNS2_19streaming_context_tIlEEEEvT0_T1_T2_T3_T4_T5_T6_T7_T8_iT9_E12temp_storage;
	add.s32 	%r718, %r717, %r716;
	st.shared.u32 	[%r718], %r335;
$L__BB11_563:
	add.s64 	%rd592, %rd243, %rd274;
	mad.lo.s32 	%r410, %r676, 11, 7;
	setp.ge.s32 	%p98, %r410, %r371;
	{ .reg .b32 tmp; mov.b64 {tmp, %r411}, %rd592; }
	cvt.u32.u64 	%r412, %rd592;
	@%p98 bra 	$L__BB11_570;
	setp.lt.u64 	%p99, %rd1638, 4294967296;
	@%p99 bra 	$L__BB11_566;
	sub.s32 	%r1491, %r411, %r379;
	bra.uni 	$L__BB11_569;
$L__BB11_566:
	setp.eq.s64 	%p100, %rd1638, 0;
	@%p100 bra 	$L__BB11_568;
	add.s32 	%r1491, %r388, %r412;
	bra.uni 	$L__BB11_569;
$L__BB11_568:
	add.s32 	%r719, %r380, %r410;
	add.s32 	%r720, %r412, %r411;
	sub.s32 	%r1491, %r719, %r720;
$L__BB11_569:
	shl.b32 	%r721, %r1491, 2;
	mov.u32 	%r722, _ZZN3cub18CUB_300001_SM_10006detail19three_way_partition29DeviceThreeWayPartitionKernelINS2_10policy_hubIjiE10Policy1000EN6thrust24THRUST_300001_SM_1000_NS17counting_iteratorIjNS8_11use_defaultESA_SA_EEPjSC_NS8_16reverse_iteratorISC_EESC_NS0_13ScanTileStateImLb1EEENS0_21DispatchSegmentedSortILNS0_9SortOrderE0EjNS0_8NullTypeElPmSK_NS1_14segmented_sort10policy_hubIjSJ_EEE22LargeSegmentsSelectorTENSO_22SmallSegmentsSelectorTEiNS2_19streaming_context_tIlEEEEvT0_T1_T2_T3_T4_T5_T6_T7_T8_iT9_E12temp_storage;
	add.s32 	%r723, %r722, %r721;
	st.shared.u32 	[%r723], %r336;
$L__BB11_570:
	add.s64 	%rd593, %rd244, %rd274;
	mad.lo.s32 	%r417, %r676, 11, 8;
	setp.ge.s32 	%p101, %r417, %r371;
	{ .reg .b32 tmp; mov.b64 {tmp, %r418}, %rd593; }
	cvt.u32.u64 	%r419, %rd593;
	@%p101 bra 	$L__BB11_577;
	setp.lt.u64 	%p102, %rd1639, 4294967296;
	@%p102 bra 	$L__BB11_573;
	sub.s32 	%r1492, %r418, %r379;
	bra.uni 	$L__BB11_576;
$L__BB11_573:
	setp.eq.s64 	%p103, %rd1639, 0;
	@%p103 bra 	$L__BB11_575;
	add.s32 	%r1492, %r388, %r419;
	bra.uni 	$L__BB11_576;
$L__BB11_575:
	add.s32 	%r724, %r380, %r417;
	add.s32 	%r725, %r419, %r418;
	sub.s32 	%r1492, %r724, %r725;
$L__BB11_576:
	shl.b32 	%r726, %r1492, 2;
	mov.u32 	%r727, _ZZN3cub18CUB_300001_SM_10006detail19three_way_partition29DeviceThreeWayPartitionKernelINS2_10policy_hubIjiE10Policy1000EN6thrust24THRUST_300001_SM_1000_NS17counting_iteratorIjNS8_11use_defaultESA_SA_EEPjSC_NS8_16reverse_iteratorISC_EESC_NS0_13ScanTileStateImLb1EEENS0_21DispatchSegmentedSortILNS0_9SortOrderE0EjNS0_8NullTypeElPmSK_NS1_14segmented_sort10policy_hubIjSJ_EEE22LargeSegmentsSelectorTENSO_22SmallSegmentsSelectorTEiNS2_19streaming_context_tIlEEEEvT0_T1_T2_T3_T4_T5_T6_T7_T8_iT9_E12temp_storage;
	add.s32 	%r728, %r727, %r726;
	st.shared.u32 	[%r728], %r337;
$L__BB11_577:
	add.s64 	%rd594, %rd245, %rd274;
	mad.lo.s32 	%r424, %r676, 11, 9;
	setp.ge.s32 	%p104, %r424, %r371;
	{ .reg .b32 tmp; mov.b64 {tmp, %r425}, %rd594; }
	cvt.u32.u64 	%r426, %rd594;
	@%p104 bra 	$L__BB11_584;
	setp.lt.u64 	%p105, %rd1640, 4294967296;
	@%p105 bra 	$L__BB11_580;
	sub.s32 	%r1493, %r425, %r379;
	bra.uni 	$L__BB11_583;
$L__BB11_580:
	setp.eq.s64 	%p106, %rd1640, 0;
	@%p106 bra 	$L__BB11_582;
	add.s32 	%r1493, %r388, %r426;
	bra.uni 	$L__BB11_583;
$L__BB11_582:
	add.s32 	%r729, %r380, %r424;
	add.s32 	%r730, %r426, %r425;
	sub.s32 	%r1493, %r729, %r730;
$L__BB11_583:
	shl.b32 	%r731, %r1493, 2;
	mov.u32 	%r732, _ZZN3cub18CUB_300001_SM_10006detail19three_way_partition29DeviceThreeWayPartitionKernelINS2_10policy_hubIjiE10Policy1000EN6thrust24THRUST_300001_SM_1000_NS17counting_iteratorIjNS8_11use_defaultESA_SA_EEPjSC_NS8_16reverse_iteratorISC_EESC_NS0_13ScanTileStateImLb1EEENS0_21DispatchSegmentedSortILNS0_9SortOrderE0EjNS0_8NullTypeElPmSK_NS1_14segmented_sort10policy_hubIjSJ_EEE22LargeSegmentsSelectorTENSO_22SmallSegmentsSelectorTEiNS2_19streaming_context_tIlEEEEvT0_T1_T2_T3_T4_T5_T6_T7_T8_iT9_E12temp_storage;
	add.s32 	%r733, %r732, %r731;
	st.shared.u32 	[%r733], %r338;
$L__BB11_584:
	add.s64 	%rd595, %rd246, %rd274;
	mad.lo.s32 	%r431, %r676, 11, 10;
	setp.ge.s32 	%p107, %r431, %r371;
	{ .reg .b32 tmp; mov.b64 {tmp, %r432}, %rd595; }
	cvt.u32.u64 	%r433, %rd595;
	@%p107 bra 	$L__BB11_591;
	setp.lt.u64 	%p108, %rd1641, 4294967296;
	@%p108 bra 	$L__BB11_587;
	sub.s32 	%r1494, %r432, %r379;
	bra.uni 	$L__BB11_590;
$L__BB11_587:
	setp.eq.s64 	%p109, %rd1641, 0;
	@%p109 bra 	$L__BB11_589;
	add.s32 	%r1494, %r388, %r433;
	bra.uni 	$L__BB11_590;
$L__BB11_589:
	add.s32 	%r734, %r380, %r431;
	add.s32 	%r735, %r433, %r432;
	sub.s32 	%r1494, %r734, %r735;
$L__BB11_590:
	shl.b32 	%r736, %r1494, 2;
	mov.u32 	%r737, _ZZN3cub18CUB_300001_SM_10006detail19three_way_partition29DeviceThreeWayPartitionKernelINS2_10policy_hubIjiE10Policy1000EN6thrust24THRUST_300001_SM_1000_NS17counting_iteratorIjNS8_11use_defaultESA_SA_EEPjSC_NS8_16reverse_iteratorISC_EESC_NS0_13ScanTileStateImLb1EEENS0_21DispatchSegmentedSortILNS0_9SortOrderE0EjNS0_8NullTypeElPmSK_NS1_14segmented_sort10policy_hubIjSJ_EEE22LargeSegmentsSelectorTENSO_22SmallSegmentsSelectorTEiNS2_19streaming_context_tIlEEEEvT0_T1_T2_T3_T4_T5_T6_T7_T8_iT9_E12temp_storage;
	add.s32 	%r738, %r737, %r736;
	st.shared.u32 	[%r738], %r339;
$L__BB11_591:
	bar.sync 	0;
	mov.u64 	%rd276, %rd313;
	ld.param.u8 	%rs2, [%rd276];
	setp.ne.s16 	%p110, %rs2, 0;
	mov.b64 	%rd1649, 0;
	@%p110 bra 	$L__BB11_593;
	ld.param.u64 	%rd597, [%rd276+16];
	cvta.to.global.u64 	%rd598, %rd597;
	ld.global.u64 	%rd1649, [%rd598];
$L__BB11_593:
	setp.ne.s16 	%p111, %rs2, 0;
	mov.b64 	%rd1650, 0;
	@%p111 bra 	$L__BB11_595;
	ld.param.u64 	%rd600, [%rd276+16];
	cvta.to.global.u64 	%rd601, %rd600;
	ld.global.u64 	%rd1650, [%rd601+8];
$L__BB11_595:
	cvt.s64.s32 	%rd603, %rd275;
	add.s64 	%rd281, %rd1650, %rd603;
	setp.ne.s16 	%p112, %rs2, 0;
	mov.b64 	%rd1651, 0;
	@%p112 bra 	$L__BB11_597;
	ld.param.u64 	%rd604, [%rd276+16];
	cvta.to.global.u64 	%rd605, %rd604;
	ld.global.u64 	%rd1651, [%rd605+16];
$L__BB11_597:
	ld.param.u64 	%rd1577, [_ZN3cub18CUB_300001_SM_10006detail19three_way_partition29DeviceThreeWayPartitionKernelINS2_10policy_hubIjiE10Policy1000EN6thrust24THRUST_300001_SM_1000_NS17counting_iteratorIjNS8_11use_defaultESA_SA_EEPjSC_NS8_16reverse_iteratorISC_EESC_NS0_13ScanTileStateImLb1EEENS0_21DispatchSegmentedSortILNS0_9SortOrderE0EjNS0_8NullTypeElPmSK_NS1_14segmented_sort10policy_hubIjSJ_EEE22LargeSegmentsSelectorTENSO_22SmallSegmentsSelectorTEiNS2_19streaming_context_tIlEEEEvT0_T1_T2_T3_T4_T5_T6_T7_T8_iT9__param_2];
	ld.param.u64 	%rd1573, [_ZN3cub18CUB_300001_SM_10006detail19three_way_partition29DeviceThreeWayPartitionKernelINS2_10policy_hubIjiE10Policy1000EN6thrust24THRUST_300001_SM_1000_NS17counting_iteratorIjNS8_11use_defaultESA_SA_EEPjSC_NS8_16reverse_iteratorISC_EESC_NS0_13ScanTileStateImLb1EEENS0_21DispatchSegmentedSortILNS0_9SortOrderE0EjNS0_8NullTypeElPmSK_NS1_14segmented_sort10policy_hubIjSJ_EEE22LargeSegmentsSelectorTENSO_22SmallSegmentsSelectorTEiNS2_19streaming_context_tIlEEEEvT0_T1_T2_T3_T4_T5_T6_T7_T8_iT9__param_1];
	sub.s32 	%r744, %r673, %r693;
	cvt.s64.s32 	%rd606, %r744;
	add.s64 	%rd284, %rd1651, %rd606;
	add.s64 	%rd285, %rd3, -4;
	setp.ge.s32 	%p113, %r676, %r371;
	shl.b32 	%r745, %r676, 2;
	mov.u32 	%r746, _ZZN3cub18CUB_300001_SM_10006detail19three_way_partition29DeviceThreeWayPartitionKernelINS2_10policy_hubIjiE10Policy1000EN6thrust24THRUST_300001_SM_1000_NS17counting_iteratorIjNS8_11use_defaultESA_SA_EEPjSC_NS8_16reverse_iteratorISC_EESC_NS0_13ScanTileStateImLb1EEENS0_21DispatchSegmentedSortILNS0_9SortOrderE0EjNS0_8NullTypeElPmSK_NS1_14segmented_sort10policy_hubIjSJ_EEE22LargeSegmentsSelectorTENSO_22SmallSegmentsSelectorTEiNS2_19streaming_context_tIlEEEEvT0_T1_T2_T3_T4_T5_T6_T7_T8_iT9_E12temp_storage;
	add.s32 	%r438, %r746, %r745;
	cvt.u64.u32 	%rd286, %r676;
	shr.s64 	%rd607, %rd275, 32;
	add.s64 	%rd608, %rd1649, %rd607;
	add.s64 	%rd609, %rd608, %rd286;
	cvta.to.global.u64 	%rd610, %rd1573;
	shl.b64 	%rd611, %rd609, 2;
	add.s64 	%rd287, %rd610, %rd611;
	sub.s32 	%r747, %r676, %r360;
	cvt.s64.s32 	%rd612, %r747;
	add.s64 	%rd613, %rd281, %rd612;
	cvta.to.global.u64 	%rd614, %rd1577;
	shl.b64 	%rd615, %rd613, 2;
	add.s64 	%rd288, %rd614, %rd615;
	@%p113 bra 	$L__BB11_603;
	ld.shared.u32 	%r439, [%r438];
	setp.ge.s32 	%p114, %r676, %r360;
	@%p114 bra 	$L__BB11_600;
	st.global.u32 	[%rd287], %r439;
	bra.uni 	$L__BB11_603;
$L__BB11_600:
	setp.ge.s32 	%p115, %r676, %r372;
	@%p115 bra 	$L__BB11_602;
	st.global.u32 	[%rd288], %r439;
	bra.uni 	$L__BB11_603;
$L__BB11_602:
	cvt.s64.s32 	%rd616, %r360;
	cvt.s64.s32 	%rd617, %r359;
	cvt.s64.s32 	%rd618, %r371;
	add.s64 	%rd619, %rd617, %rd618;
	add.s64 	%rd620, %rd619, %rd616;
	add.s64 	%rd621, %rd284, %rd286;
	sub.s64 	%rd622, %rd620, %rd621;
	shl.b64 	%rd623, %rd622, 2;
	add.s64 	%rd624, %rd285, %rd623;
	st.global.u32 	[%rd624+-22528], %r439;
$L__BB11_603:
	add.s32 	%r440, %r676, 512;
	setp.ge.s32 	%p116, %r440, %r371;
	cvt.s64.s32 	%rd625, %r372;
	add.s64 	%rd626, %rd284, %rd286;
	sub.s64 	%rd627, %rd625, %rd626;
	shl.b64 	%rd628, %rd627, 2;
	add.s64 	%rd289, %rd285, %rd628;
	@%p116 bra 	$L__BB11_609;
	ld.shared.u32 	%r441, [%r438+2048];
	setp.lt.s32 	%p117, %r440, %r360;
	@%p117 bra 	$L__BB11_608;
	setp.lt.s32 	%p118, %r440, %r372;
	@%p118 bra 	$L__BB11_607;
	st.global.u32 	[%rd289+-2048], %r441;
	bra.uni 	$L__BB11_609;
$L__BB11_607:
	st.global.u32 	[%rd288+2048], %r441;
	bra.uni 	$L__BB11_609;
$L__BB11_608:
	st.global.u32 	[%rd287+2048], %r441;
$L__BB11_609:
	or.b32  	%r442, %r676, 1024;
	setp.ge.s32 	%p119, %r442, %r371;
	@%p119 bra 	$L__BB11_615;
	ld.shared.u32 	%r443, [%r438+4096];
	setp.lt.s32 	%p120, %r442, %r360;
	@%p120 bra 	$L__BB11_614;
	setp.lt.s32 	%p121, %r442, %r372;
	@%p121 bra 	$L__BB11_613;
	st.global.u32 	[%rd289+-4096], %r443;
	bra.uni 	$L__BB11_615;
$L__BB11_613:
	st.global.u32 	[%rd288+4096], %r443;
	bra.uni 	$L__BB11_615;
$L__BB11_614:
	st.global.u32 	[%rd287+4096], %r443;
$L__BB11_615:
	add.s32 	%r444, %r676, 1536;
	setp.ge.s32 	%p122, %r444, %r371;
	@%p122 bra 	$L__BB11_621;
	ld.shared.u32 	%r445, [%r438+6144];
	setp.lt.s32 	%p123, %r444, %r360;
	@%p123 bra 	$L__BB11_620;
	setp.lt.s32 	%p124, %r444, %r372;
	@%p124 bra 	$L__BB11_619;
	st.global.u32 	[%rd289+-6144], %r445;
	bra.uni 	$L__BB11_621;
$L__BB11_619:
	st.global.u32 	[%rd288+6144], %r445;
	bra.uni 	$L__BB11_621;
$L__BB11_620:
	st.global.u32 	[%rd287+6144], %r445;
$L__BB11_621:
	or.b32  	%r446, %r676, 2048;
	setp.ge.s32 	%p125, %r446, %r371;
	@%p125 bra 	$L__BB11_627;
	ld.shared.u32 	%r447, [%r438+8192];
	setp.lt.s32 	%p126, %r446, %r360;
	@%p126 bra 	$L__BB11_626;
	setp.lt.s32 	%p127, %r446, %r372;
	@%p127 bra 	$L__BB11_625;
	st.global.u32 	[%rd289+-8192], %r447;
	bra.uni 	$L__BB11_627;
$L__BB11_625:
	st.global.u32 	[%rd288+8192], %r447;
	bra.uni 	$L__BB11_627;
$L__BB11_626:
	st.global.u32 	[%rd287+8192], %r447;
$L__BB11_627:
	add.s32 	%r448, %r676, 2560;
	setp.ge.s32 	%p128, %r448, %r371;
	@%p128 bra 	$L__BB11_633;
	ld.shared.u32 	%r449, [%r438+10240];
	setp.lt.s32 	%p129, %r448, %r360;
	@%p129 bra 	$L__BB11_632;
	setp.lt.s32 	%p130, %r448, %r372;
	@%p130 bra 	$L__BB11_631;
	st.global.u32 	[%rd289+-10240], %r449;
	bra.uni 	$L__BB11_633;
$L__BB11_631:
	st.global.u32 	[%rd288+10240], %r449;
	bra.uni 	$L__BB11_633;
$L__BB11_632:
	st.global.u32 	[%rd287+10240], %r449;
$L__BB11_633:
	or.b32  	%r450, %r676, 3072;
	setp.ge.s32 	%p131, %r450, %r371;
	@%p131 bra 	$L__BB11_639;
	ld.shared.u32 	%r451, [%r438+12288];
	setp.lt.s32 	%p132, %r450, %r360;
	@%p132 bra 	$L__BB11_638;
	setp.lt.s32 	%p133, %r450, %r372;
	@%p133 bra 	$L__BB11_637;
	st.global.u32 	[%rd289+-12288], %r451;
	bra.uni 	$L__BB11_639;
$L__BB11_637:
	st.global.u32 	[%rd288+12288], %r451;
	bra.uni 	$L__BB11_639;
$L__BB11_638:
	st.global.u32 	[%rd287+12288], %r451;
$L__BB11_639:
	add.s32 	%r452, %r676, 3584;
	setp.ge.s32 	%p134, %r452, %r371;
	@%p134 bra 	$L__BB11_645;
	ld.shared.u32 	%r453, [%r438+14336];
	setp.lt.s32 	%p135, %r452, %r360;
	@%p135 bra 	$L__BB11_644;
	setp.lt.s32 	%p136, %r452, %r372;
	@%p136 bra 	$L__BB11_643;
	st.global.u32 	[%rd289+-14336], %r453;
	bra.uni 	$L__BB11_645;
$L__BB11_643:
	st.global.u32 	[%rd288+14336], %r453;
	bra.uni 	$L__BB11_645;
$L__BB11_644:
	st.global.u32 	[%rd287+14336], %r453;
$L__BB11_645:
	or.b32  	%r454, %r676, 4096;
	setp.ge.s32 	%p137, %r454, %r371;
	@%p137 bra 	$L__BB11_651;
	ld.shared.u32 	%r455, [%r438+16384];
	setp.lt.s32 	%p138, %r454, %r360;
	@%p138 bra 	$L__BB11_650;
	setp.lt.s32 	%p139, %r454, %r372;
	@%p139 bra 	$L__BB11_649;
	st.global.u32 	[%rd289+-16384], %r455;
	bra.uni 	$L__BB11_651;
$L__BB11_649:
	st.global.u32 	[%rd288+16384], %r455;
	bra.uni 	$L__BB11_651;
$L__BB11_650:
	st.global.u32 	[%rd287+16384], %r455;
$L__BB11_651:
	add.s32 	%r456, %r676, 4608;
	setp.ge.s32 	%p140, %r456, %r371;
	@%p140 bra 	$L__BB11_657;
	ld.shared.u32 	%r457, [%r438+18432];
	setp.lt.s32 	%p141, %r456, %r360;
	@%p141 bra 	$L__BB11_656;
	setp.lt.s32 	%p142, %r456, %r372;
	@%p142 bra 	$L__BB11_655;
	st.global.u32 	[%rd289+-18432], %r457;
	bra.uni 	$L__BB11_657;
$L__BB11_655:
	st.global.u32 	[%rd288+18432], %r457;
	bra.uni 	$L__BB11_657;
$L__BB11_656:
	st.global.u32 	[%rd287+18432], %r457;
$L__BB11_657:
	cvt.s64.s32 	%rd629, %r358;
	cvt.u64.u32 	%rd630, %r357;
	shl.b64 	%rd631, %rd630, 32;
	or.b64  	%rd1652, %rd631, %rd629;
	or.b32  	%r458, %r676, 5120;
	setp.ge.s32 	%p143, %r458, %r371;
	@%p143 bra 	$L__BB11_663;
	ld.shared.u32 	%r459, [%r438+20480];
	setp.lt.s32 	%p144, %r458, %r360;
	@%p144 bra 	$L__BB11_662;
	setp.lt.s32 	%p145, %r458, %r372;
	@%p145 bra 	$L__BB11_661;
	st.global.u32 	[%rd289+-20480], %r459;
	bra.uni 	$L__BB11_663;
$L__BB11_661:
	st.global.u32 	[%rd288+20480], %r459;
	bra.uni 	$L__BB11_663;
$L__BB11_662:
	st.global.u32 	[%rd287+20480], %r459;
$L__BB11_663:
	mov.u32 	%r995, %tid.x;
	setp.ne.s32 	%p281, %r995, 0;
	@%p281 bra 	$L__BB11_677;
	{ .reg .b32 tmp; mov.b64 {tmp, %r460}, %rd1652; }
	shr.s64 	%rd292, %rd1652, 32;
	cvt.u32.u64 	%r461, %rd1652;
	cvt.s64.s32 	%rd293, %rd1652;
	mov.u64 	%rd294, %rd313;
	ld.param.u8 	%rs9, [%rd294+1];
	setp.eq.s16 	%p282, %rs9, 0;
	@%p282 bra 	$L__BB11_670;
	ld.param.u8 	%rs10, [%rd294];
	setp.ne.s16 	%p283, %rs10, 0;
	mov.b32 	%r1495, 0;
	@%p283 bra 	$L__BB11_667;
	ld.param.u64 	%rd962, [%rd294+16];
	cvta.to.global.u64 	%rd963, %rd962;
	ld.global.u32 	%r1495, [%rd963];
$L__BB11_667:
	ld.param.u64 	%rd1581, [_ZN3cub18CUB_300001_SM_10006detail19three_way_partition29DeviceThreeWayPartitionKernelINS2_10policy_hubIjiE10Policy1000EN6thrust24THRUST_300001_SM_1000_NS17counting_iteratorIjNS8_11use_defaultESA_SA_EEPjSC_NS8_16reverse_iteratorISC_EESC_NS0_13ScanTileStateImLb1EEENS0_21DispatchSegmentedSortILNS0_9SortOrderE0EjNS0_8NullTypeElPmSK_NS1_14segmented_sort10policy_hubIjSJ_EEE22LargeSegmentsSelectorTENSO_22SmallSegmentsSelectorTEiNS2_19streaming_context_tIlEEEEvT0_T1_T2_T3_T4_T5_T6_T7_T8_iT9__param_4];
	add.s32 	%r998, %r1495, %r460;
	cvta.to.global.u64 	%rd295, %rd1581;
	st.global.u32 	[%rd295], %r998;
	setp.ne.s16 	%p284, %rs10, 0;
	mov.b32 	%r1496, 0;
	@%p284 bra 	$L__BB11_669;
	ld.param.u64 	%rd964, [%rd294+16];
	cvta.to.global.u64 	%rd965, %rd964;
	ld.global.u32 	%r1496, [%rd965+8];
$L__BB11_669:
	add.s32 	%r999, %r1496, %r461;
	st.global.u32 	[%rd295+4], %r999;
	bra.uni 	$L__BB11_677;
$L__BB11_670:
	ld.param.u8 	%rs12, [%rd294];
	setp.ne.s16 	%p285, %rs12, 0;
	mov.b64 	%rd1653, 0;
	@%p285 bra 	$L__BB11_672;
	ld.param.u64 	%rd967, [%rd294+16];
	cvta.to.global.u64 	%rd968, %rd967;
	ld.global.u64 	%rd1653, [%rd968];
$L__BB11_672:
	add.s64 	%rd970, %rd1653, %rd292;
	ld.param.u64 	%rd971, [%rd294+24];
	cvta.to.global.u64 	%rd972, %rd971;
	st.global.u64 	[%rd972], %rd970;
	setp.ne.s16 	%p286, %rs12, 0;
	mov.b64 	%rd1654, 0;
	@%p286 bra 	$L__BB11_674;
	ld.param.u64 	%rd973, [%rd294+16];
	cvta.to.global.u64 	%rd974, %rd973;
	ld.global.u64 	%rd1654, [%rd974+8];
$L__BB11_674:
	add.s64 	%rd976, %rd1654, %rd293;
	cvta.to.global.u64 	%rd978, %rd971;
	st.global.u64 	[%rd978+8], %rd976;
	setp.ne.s16 	%p287, %rs12, 0;
	mov.b64 	%rd1655, 0;
	@%p287 bra 	$L__BB11_676;
	ld.param.u64 	%rd979, [%rd294+16];
	cvta.to.global.u64 	%rd980, %rd979;
	ld.global.u64 	%rd1655, [%rd980+16];
$L__BB11_676:
	ld.param.u32 	%r1436, [_ZN3cub18CUB_300001_SM_10006detail19three_way_partition29DeviceThreeWayPartitionKernelINS2_10policy_hubIjiE10Policy1000EN6thrust24THRUST_300001_SM_1000_NS17counting_iteratorIjNS8_11use_defaultESA_SA_EEPjSC_NS8_16reverse_iteratorISC_EESC_NS0_13ScanTileStateImLb1EEENS0_21DispatchSegmentedSortILNS0_9SortOrderE0EjNS0_8NullTypeElPmSK_NS1_14segmented_sort10policy_hubIjSJ_EEE22LargeSegmentsSelectorTENSO_22SmallSegmentsSelectorTEiNS2_19streaming_context_tIlEEEEvT0_T1_T2_T3_T4_T5_T6_T7_T8_iT9__param_8];
	add.s64 	%rd981, %rd292, %rd293;
	cvt.s64.s32 	%rd982, %r1436;
	sub.s64 	%rd983, %rd982, %rd981;
	add.s64 	%rd984, %rd983, %rd1655;
	cvta.to.global.u64 	%rd986, %rd971;
	st.global.u64 	[%rd986+16], %rd984;
$L__BB11_677:
	ret;

}
	// .globl	_ZN3cub18CUB_300001_SM_10006detail14segmented_sort30DeviceSegmentedSortKernelLargeILNS0_9SortOrderE0ENS2_10policy_hubIjNS0_8NullTypeEE9Policy860EjS6_PmS9_lEEvPKjPKT1_PSC_NS1_20device_double_bufferISC_EEPKT2_PSI_NSG_ISI_EET3_T4_
.visible .entry _ZN3cub18CUB_300001_SM_10006detail14segmented_sort30DeviceSegmentedSortKernelLargeILNS0_9SortOrderE0ENS2_10policy_hubIjNS0_8NullTypeEE9Policy860EjS6_PmS9_lEEvPKjPKT1_PSC_NS1_20device_double_bufferISC_EEPKT2_PSI_NSG_ISI_EET3_T4_(
	.param .u64 .ptr .align 1 _ZN3cub18CUB_300001_SM_10006detail14segmented_sort30DeviceSegmentedSortKernelLargeILNS0_9SortOrderE0ENS2_10policy_hubIjNS0_8NullTypeEE9Policy860EjS6_PmS9_lEEvPKjPKT1_PSC_NS1_20device_double_bufferISC_EEPKT2_PSI_NSG_ISI_EET3_T4__param_0,
	.param .u64 .ptr .align 1 _ZN3cub18CUB_300001_SM_10006detail14segmented_sort30DeviceSegmentedSortKernelLargeILNS0_9SortOrderE0ENS2_10policy_hubIjNS0_8NullTypeEE9Policy860EjS6_PmS9_lEEvPKjPKT1_PSC_NS1_20device_double_bufferISC_EEPKT2_PSI_NSG_ISI_EET3_T4__param_1,
	.param .u64 .ptr .align 1 _ZN3cub18CUB_300001_SM_10006detail14segmented_sort30DeviceSegmentedSortKernelLargeILNS0_9SortOrderE0ENS2_10policy_hubIjNS0_8NullTypeEE9Policy860EjS6_PmS9_lEEvPKjPKT1_PSC_NS1_20device_double_bufferISC_EEPKT2_PSI_NSG_ISI_EET3_T4__param_2,
	.param .align 8 .b8 _ZN3cub18CUB_300001_SM_10006detail14segmented_sort30DeviceSegmentedSortKernelLargeILNS0_9SortOrderE0ENS2_10policy_hubIjNS0_8NullTypeEE9Policy860EjS6_PmS9_lEEvPKjPKT1_PSC_NS1_20device_double_bufferISC_EEPKT2_PSI_NSG_ISI_EET3_T4__param_3[16],
	.param .u64 .ptr .align 1 _ZN3cub18CUB_300001_SM_10006detail14segmented_sort30DeviceSegmentedSortKernelLargeILNS0_9SortOrderE0ENS2_10policy_hubIjNS0_8NullTypeEE9Policy860EjS6_PmS9_lEEvPKjPKT1_PSC_NS1_20device_double_bufferISC_EEPKT2_PSI_NSG_ISI_EET3_T4__param_4,
	.param .u64 .ptr .align 1 _ZN3cub18CUB_300001_SM_10006detail14segmented_sort30DeviceSegmentedSortKernelLargeILNS0_9SortOrderE0ENS2_10policy_hubIjNS0_8NullTypeEE9Policy860EjS6_PmS9_lEEvPKjPKT1_PSC_NS1_20device_double_bufferISC_EEPKT2_PSI_NSG_ISI_EET3_T4__param_5,
	.param .align 8 .b8 _ZN3cub18CUB_300001_SM_10006detail14segmented_sort30DeviceSegmentedSortKernelLargeILNS0_9SortOrderE0ENS2_10policy_hubIjNS0_8NullTypeEE9Policy860EjS6_PmS9_lEEvPKjPKT1_PSC_NS1_20device_double_bufferISC_EEPKT2_PSI_NSG_ISI_EET3_T4__param_6[16],
	.param .u64 .ptr .align 1 _ZN3cub18CUB_300001_SM_10006detail14segmented_sort30DeviceSegmentedSortKernelLargeILNS0_9SortOrderE0ENS2_10policy_hubIjNS0_8NullTypeEE9Policy860EjS6_PmS9_lEEvPKjPKT1_PSC_NS1_20device_double_bufferISC_EEPKT2_PSI_NSG_ISI_EET3_T4__param_7,
	.param .u64 .ptr .align 1 _ZN3cub18CUB_300001_SM_10006detail14segmented_sort30DeviceSegmentedSortKernelLargeILNS0_9SortOrderE0ENS2_10policy_hubIjNS0_8NullTypeEE9Policy860EjS6_PmS9_lEEvPKjPKT1_PSC_NS1_20device_double_bufferISC_EEPKT2_PSI_NSG_ISI_EET3_T4__param_8
)
.maxntid 256
{
	.reg .pred 	%p<376>;
	.reg .b16 	%rs<427>;
	.reg .b32 	%r<6104>;
	.reg .b64 	%rd<1752>;
	// demoted variable
	.shared .align 16 .b8 _ZZN3cub18CUB_300001_SM_10006detail14segmented_sort30DeviceSegmentedSortKernelLargeILNS0_9SortOrderE0ENS2_10policy_hubIjNS0_8NullTypeEE9Policy860EjS6_PmS9_lEEvPKjPKT1_PSC_NS1_20device_double_bufferISC_EEPKT2_PSI_NSG_ISI_EET3_T4_E7storage[33856];
	ld.param.u64 	%rd208, [_ZN3cub18CUB_300001_SM_10006detail14segmented_sort30DeviceSegmentedSortKernelLargeILNS0_9SortOrderE0ENS2_10policy_hubIjNS0_8NullTypeEE9Policy860EjS6_PmS9_lEEvPKjPKT1_PSC_NS1_20device_double_bufferISC_EEPKT2_PSI_NSG_ISI_EET3_T4__param_3+8];
	ld.param.u64 	%rd207, [_ZN3cub18CUB_300001_SM_10006detail14segmented_sort30DeviceSegmentedSortKernelLargeILNS0_9SortOrderE0ENS2_10policy_hubIjNS0_8NullTypeEE9Policy860EjS6_PmS9_lEEvPKjPKT1_PSC_NS1_20device_double_bufferISC_EEPKT2_PSI_NSG_ISI_EET3_T4__param_3];
	ld.param.u64 	%rd209, [_ZN3cub18CUB_300001_SM_10006detail14segmented_sort30DeviceSegmentedSortKernelLargeILNS0_9SortOrderE0ENS2_10policy_hubIjNS0_8NullTypeEE9Policy860EjS6_PmS9_lEEvPKjPKT1_PSC_NS1_20device_double_bufferISC_EEPKT2_PSI_NSG_ISI_EET3_T4__param_0];
	ld.param.u64 	%rd210, [_ZN3cub18CUB_300001_SM_10006detail14segmented_sort30DeviceSegmentedSortKernelLargeILNS0_9SortOrderE0ENS2_10policy_hubIjNS0_8NullTypeEE9Policy860EjS6_PmS9_lEEvPKjPKT1_PSC_NS1_20device_double_bufferISC_EEPKT2_PSI_NSG_ISI_EET3_T4__param_1];
	ld.param.u64 	%rd211, [_ZN3cub18CUB_300001_SM_10006detail14segmented_sort30DeviceSegmentedSortKernelLargeILNS0_9SortOrderE0ENS2_10policy_hubIjNS0_8NullTypeEE9Policy860EjS6_PmS9_lEEvPKjPKT1_PSC_NS1_20device_double_bufferISC_EEPKT2_PSI_NSG_ISI_EET3_T4__param_7];
	ld.param.u64 	%rd212, [_ZN3cub18CUB_300001_SM_10006detail14segmented_sort30DeviceSegmentedSortKernelLargeILNS0_9SortOrderE0ENS2_10policy_hubIjNS0_8NullTypeEE9Policy860EjS6_PmS9_lEEvPKjPKT1_PSC_NS1_20device_double_bufferISC_EEPKT2_PSI_NSG_ISI_EET3_T4__param_8];
	cvta.to.global.u64 	%rd213, %rd210;
	cvta.to.global.u64 	%rd214, %rd212;
	cvta.to.global.u64 	%rd215, %rd211;
	cvta.to.global.u64 	%rd216, %rd209;
	mov.u32 	%r1074, %ctaid.x;
	mul.wide.u32 	%rd217, %r1074, 4;
	add.s64 	%rd218, %rd216, %rd217;
	ld.global.u32 	%r1075, [%rd218];
	mul.wide.u32 	%rd219, %r1075, 8;
	add.s64 	%rd220, %rd215, %rd219;
	ld.global.u64 	%rd1, [%rd220];
	add.s64 	%rd221, %rd214, %rd219;
	ld.global.u64 	%rd222, [%rd221];
	sub.s64 	%rd2, %rd222, %rd1;
	shl.b64 	%rd223, %rd1, 2;
	add.s64 	%rd3, %rd213, %rd223;
	setp.gt.s64 	%p1, %rd2, 5887;
	@%p1 bra 	$L__BB12_99;
	cvt.u32.u64 	%r1, %rd2;
	mov.u32 	%r2, %tid.x;
	setp.ge.s32 	%p317, %r2, %r1;
	shl.b32 	%r5301, %r2, 2;
	cvt.u64.u32 	%rd1649, %r5301;
	add.s64 	%rd4, %rd3, %rd1649;
	mov.b32 	%r5886, -1;
	@%p317 bra 	$L__BB12_3;
	ld.global.u32 	%r5886, [%rd4];
$L__BB12_3:
	add.s32 	%r5303, %r2, 256;
	setp.ge.s32 	%p318, %r5303, %r1;
	mov.b32 	%r5887, -1;
	@%p318 bra 	$L__BB12_5;
	ld.global.u32 	%r5887, [%rd4+1024];
$L__BB12_5:
	add.s32 	%r5305, %r2, 512;
	setp.ge.s32 	%p319, %r5305, %r1;
	mov.b32 	%r5888, -1;
	@%p319 bra 	$L__BB12_7;
	ld.global.u32 	%r5888, [%rd4+2048];
$L__BB12_7:
	add.s32 	%r5307, %r2, 768;
	setp.ge.s32 	%p320, %r5307, %r1;
	mov.b32 	%r5889, -1;
	@%p320 bra 	$L__BB12_9;
	ld.global.u32 	%r5889, [%rd4+3072];
$L__BB12_9:
	or.b32  	%r5309, %r2, 1024;
	setp.ge.s32 	%p321, %r5309, %r1;
	mov.b32 	%r5890, -1;
	@%p321 bra 	$L__BB12_11;
	ld.global.u32 	%r5890, [%rd4+4096];
$L__BB12_11:
	add.s32 	%r5311, %r2, 1280;
	setp.ge.s32 	%p322, %r5311, %r1;
	mov.b32 	%r5891, -1;
	@%p322 bra 	$L__BB12_13;
	ld.global.u32 	%r5891, [%rd4+5120];
$L__BB12_13:
	add.s32 	%r5313, %r2, 1536;
	setp.ge.s32 	%p323, %r5313, %r1;
	mov.b32 	%r5892, -1;
	@%p323 bra 	$L__BB12_15;
	ld.global.u32 	%r5892, [%rd4+6144];
$L__BB12_15:
	add.s32 	%r5315, %r2, 1792;
	setp.ge.s32 	%p324, %r5315, %r1;
	mov.b32 	%r5893, -1;
	@%p324 bra 	$L__BB12_17;
	ld.global.u32 	%r5893, [%rd4+7168];
$L__BB12_17:
	or.b32  	%r5317, %r2, 2048;
	setp.ge.s32 	%p325, %r5317, %r1;
	mov.b32 	%r5894, -1;
	@%p325 bra 	$L__BB12_19;
	ld.global.u32 	%r5894, [%rd4+8192];
$L__BB12_19:
	add.s32 	%r5319, %r2, 2304;
	setp.ge.s32 	%p326, %r5319, %r1;
	mov.b32 	%r5895, -1;
	@%p326 bra 	$L__BB12_21;
	ld.global.u32 	%r5895, [%rd4+9216];
$L__BB12_21:
	add.s32 	%r5321, %r2, 2560;
	setp.ge.s32 	%p327, %r5321, %r1;
	mov.b32 	%r5896, -1;
	@%p327 bra 	$L__BB12_23;
	ld.global.u32 	%r5896, [%rd4+10240];
$L__BB12_23:
	add.s32 	%r5323, %r2, 2816;
	setp.ge.s32 	%p328, %r5323, %r1;
	mov.b32 	%r5897, -1;
	@%p328 bra 	$L__BB12_25;
	ld.global.u32 	%r5897, [%rd4+11264];
$L__BB12_25:
	or.b32  	%r5325, %r2, 3072;
	setp.ge.s32 	%p329, %r5325, %r1;
	mov.b32 	%r5898, -1;
	@%p329 bra 	$L__BB12_27;
	ld.global.u32 	%r5898, [%rd4+12288];
$L__BB12_27:
	add.s32 	%r5327, %r2, 3328;
	setp.ge.s32 	%p330, %r5327, %r1;
	mov.b32 	%r5899, -1;
	@%p330 bra 	$L__BB12_29;
	ld.global.u32 	%r5899, [%rd4+13312];
$L__BB12_29:
	add.s32 	%r5329, %r2, 3584;
	setp.ge.s32 	%p331, %r5329, %r1;
	mov.b32 	%r5900, -1;
	@%p331 bra 	$L__BB12_31;
	ld.global.u32 	%r5900, [%rd4+14336];
$L__BB12_31:
	add.s32 	%r5331, %r2, 3840;
	setp.ge.s32 	%p332, %r5331, %r1;
	mov.b32 	%r5901, -1;
	@%p332 bra 	$L__BB12_33;
	ld.global.u32 	%r5901, [%rd4+15360];
$L__BB12_33:
	or.b32  	%r5333, %r2, 4096;
	setp.ge.s32 	%p333, %r5333, %r1;
	mov.b32 	%r5902, -1;
	@%p333 bra 	$L__BB12_35;
	ld.global.u32 	%r5902, [%rd4+16384];
$L__BB12_35:
	add.s32 	%r5335, %r2, 4352;
	setp.ge.s32 	%p334, %r5335, %r1;
	mov.b32 	%r5903, -1;
	@%p334 bra 	$L__BB12_37;
	ld.global.u32 	%r5903, [%rd4+17408];
$L__BB12_37:
	add.s32 	%r5337, %r2, 4608;
	setp.ge.s32 	%p335, %r5337, %r1;
	mov.b32 	%r5904, -1;
	@%p335 bra 	$L__BB12_39;
	ld.global.u32 	%r5904, [%rd4+18432];
$L__BB12_39:
	add.s32 	%r5339, %r2, 4864;
	setp.ge.s32 	%p336, %r5339, %r1;
	mov.b32 	%r5905, -1;
	@%p336 bra 	$L__BB12_41;
	ld.global.u32 	%r5905, [%rd4+19456];
$L__BB12_41:
	or.b32  	%r5341, %r2, 5120;
	setp.ge.s32 	%p337, %r5341, %r1;
	mov.b32 	%r5906, -1;
	@%p337 bra 	$L__BB12_43;
	ld.global.u32 	%r5906, [%rd4+20480];
$L__BB12_43:
	add.s32 	%r5343, %r2, 5376;
	setp.ge.s32 	%p338, %r5343, %r1;
	mov.b32 	%r5907, -1;
	@%p338 bra 	$L__BB12_45;
	ld.global.u32 	%r5907, [%rd4+21504];
$L__BB12_45:
	add.s32 	%r5345, %r2, 5632;
	setp.ge.s32 	%p339, %r5345, %r1;
	mov.b32 	%r5908, -1;
	@%p339 bra 	$L__BB12_47;
	ld.global.u32 	%r5908, [%rd4+22528];
$L__BB12_47:
	// begin inline asm
	mov.u32 %r5346, %laneid;
	// end inline asm
	mov.u32 	%r5350, _ZZN3cub18CUB_300001_SM_10006detail14segmented_sort30DeviceSegmentedSortKernelLargeILNS0_9SortOrderE0ENS2_10policy_hubIjNS0_8NullTypeEE9Policy860EjS6_PmS9_lEEvPKjPKT1_PSC_NS1_20device_double_bufferISC_EEPKT2_PSI_NSG_ISI_EET3_T4_E7storage;
	add.s32 	%r5351, %r5350, %r5301;
	st.shared.u32 	[%r5351], %r5886;
	st.shared.u32 	[%r5351+1024], %r5887;
	st.shared.u32 	[%r5351+2048], %r5888;
	st.shared.u32 	[%r5351+3072], %r5889;
	st.shared.u32 	[%r5351+4096], %r5890;
	st.shared.u32 	[%r5351+5120], %r5891;
	st.shared.u32 	[%r5351+6144], %r5892;
	st.shared.u32 	[%r5351+7168], %r5893;
	st.shared.u32 	[%r5351+8192], %r5894;
	st.shared.u32 	[%r5351+9216], %r5895;
	st.shared.u32 	[%r5351+10240], %r5896;
	st.shared.u32 	[%r5351+11264], %r5897;
	st.shared.u32 	[%r5351+12288], %r5898;
	st.shared.u32 	[%r5351+13312], %r5899;
	st.shared.u32 	[%r5351+14336], %r5900;
	st.shared.u32 	[%r5351+15360], %r5901;
	st.shared.u32 	[%r5351+16384], %r5902;
	st.shared.u32 	[%r5351+17408], %r5903;
	st.shared.u32 	[%r5351+18432], %r5904;
	st.shared.u32 	[%r5351+19456], %r5905;
	st.shared.u32 	[%r5351+20480], %r5906;
	st.shared.u32 	[%r5351+21504], %r5907;
	st.shared.u32 	[%r5351+22528], %r5908;
	bar.sync 	0;
	mad.lo.s32 	%r5352, %r2, 88, %r5351;
	ld.shared.u32 	%r5932, [%r5352];
	ld.shared.u32 	%r5931, [%r5352+4];
	ld.shared.u32 	%r5930, [%r5352+8];
	ld.shared.u32 	%r5929, [%r5352+12];
	ld.shared.u32 	%r5928, [%r5352+16];
	ld.shared.u32 	%r5927, [%r5352+20];
	ld.shared.u32 	%r5926, [%r5352+24];
	ld.shared.u32 	%r5925, [%r5352+28];
	ld.shared.u32 	%r5924, [%r5352+32];
	ld.shared.u32 	%r5923, [%r5352+36];
	ld.shared.u32 	%r5922, [%r5352+40];
	ld.shared.u32 	%r5921, [%r5352+44];
	ld.shared.u32 	%r5920, [%r5352+48];
	ld.shared.u32 	%r5919, [%r5352+52];
	ld.shared.u32 	%r5918, [%r5352+56];
	ld.shared.u32 	%r5917, [%r5352+60];
	ld.shared.u32 	%r5916, [%r5352+64];
	ld.shared.u32 	%r5915, [%r5352+68];
	ld.shared.u32 	%r5914, [%r5352+72];
	ld.shared.u32 	%r5913, [%r5352+76];
	ld.shared.u32 	%r5912, [%r5352+80];
	ld.shared.u32 	%r5911, [%r5352+84];
	ld.shared.u32 	%r5910, [%r5352+88];
	bar.sync 	0;
	mov.b32 	%r5909, 0;
	mov.u32 	%r5934, %r5909;
$L__BB12_48:
	setp.ne.s32 	%p340, %r5346, 31;
	add.s32 	%r5455, %r5909, 32;
	min.u32 	%r5355, %r5455, 6;
	mov.u32 	%r99, %tid.x;
	shl.b32 	%r5456, %r99, 2;
	mov.u32 	%r5457, _ZZN3cub18CUB_300001_SM_10006detail14segmented_sort30DeviceSegmentedSortKernelLargeILNS0_9SortOrderE0ENS2_10policy_hubIjNS0_8NullTypeEE9Policy860EjS6_PmS9_lEEvPKjPKT1_PSC_NS1_20device_double_bufferISC_EEPKT2_PSI_NSG_ISI_EET3_T4_E7storage;
	add.s32 	%r5458, %r5457, %r5456;
	mad.lo.s32 	%r5459, %r99, 88, %r5458;
	mad.lo.s32 	%r5460, %r99, -88, %r5459;
	mov.b32 	%r5452, 0;
	st.shared.u32 	[%r5460], %r5452;
	st.shared.u32 	[%r5460+1024], %r5452;
	st.shared.u32 	[%r5460+2048], %r5452;
	st.shared.u32 	[%r5460+3072], %r5452;
	st.shared.u32 	[%r5460+4096], %r5452;
	st.shared.u32 	[%r5460+5120], %r5452;
	st.shared.u32 	[%r5460+6144], %r5452;
	st.shared.u32 	[%r5460+7168], %r5452;
	st.shared.u32 	[%r5460+8192], %r5452;
	st.shared.u32 	[%r5460+9216], %r5452;
	st.shared.u32 	[%r5460+10240], %r5452;
	st.shared.u32 	[%r5460+11264], %r5452;
	st.shared.u32 	[%r5460+12288], %r5452;
	st.shared.u32 	[%r5460+13312], %r5452;
	st.shared.u32 	[%r5460+14336], %r5452;
	st.shared.u32 	[%r5460+15360], %r5452;
	st.shared.u32 	[%r5460+16384], %r5452;
	st.shared.u32 	[%r5460+17408], %r5452;
	st.shared.u32 	[%r5460+18432], %r5452;
	st.shared.u32 	[%r5460+19456], %r5452;
	st.shared.u32 	[%r5460+20480], %r5452;
	st.shared.u32 	[%r5460+21504], %r5452;
	st.shared.u32 	[%r5460+22528], %r5452;
	st.shared.u32 	[%r5460+23552], %r5452;
	st.shared.u32 	[%r5460+24576], %r5452;
	st.shared.u32 	[%r5460+25600], %r5452;
	st.shared.u32 	[%r5460+26624], %r5452;
	st.shared.u32 	[%r5460+27648], %r5452;
	st.shared.u32 	[%r5460+28672], %r5452;
	st.shared.u32 	[%r5460+29696], %r5452;
	st.shared.u32 	[%r5460+30720], %r5452;
	st.shared.u32 	[%r5460+31744], %r5452;
	st.shared.u32 	[%r5460+32768], %r5452;
	// begin inline asm
	bmsk.clamp.b32 %r5353, %r5452, %r5355;
	// end inline asm
	// begin inline asm
	shr.b32 %r5356, %r5932, %r5934;
	// end inline asm
	and.b32  	%r5461, %r5353, %r5356;
	shl.b32 	%r5462, %r5461, 10;
	and.b32  	%r5463, %r5462, 31744;
	add.s32 	%r5464, %r5460, %r5463;
	shr.u32 	%r5465, %r5461, 4;
	and.b32  	%r5466, %r5465, 268435454;
	add.s32 	%r100, %r5464, %r5466;
	ld.shared.u16 	%rs1, [%r100];
	add.s16 	%rs404, %rs1, 1;
	st.shared.u16 	[%r100], %rs404;
	// begin inline asm
	shr.b32 %r5359, %r5931, %r5934;
	// end inline asm
	and.b32  	%r5467, %r5353, %r5359;
	shl.b32 	%r5468, %r5467, 10;
	and.b32  	%r5469, %r5468, 31744;
	add.s32 	%r5470, %r5460, %r5469;
	shr.u32 	%r5471, %r5467, 4;
	and.b32  	%r5472, %r5471, 268435454;
	add.s32 	%r101, %r5470, %r5472;
	ld.shared.u16 	%rs2, [%r101];
	add.s16 	%rs405, %rs2, 1;
	st.shared.u16 	[%r101], %rs405;
	// begin inline asm
	shr.b32 %r5362, %r5930, %r5934;
	// end inline asm
	and.b32  	%r5473, %r5353, %r5362;
	shl.b32 	%r5474, %r5473, 10;
	and.b32  	%r5475, %r5474, 31744;
	add.s32 	%r5476, %r5460, %r5475;
	shr.u32 	%r5477, %r5473, 4;
	and.b32  	%r5478, %r5477, 268435454;
	add.s32 	%r102, %r5476, %r5478;
	ld.shared.u16 	%rs3, [%r102];
	add.s16 	%rs406, %rs3, 1;
	st.shared.u16 	[%r102], %rs406;
	// begin inline asm
	shr.b32 %r5365, %r5929, %r5934;
	// end inline asm
	and.b32  	%r5479, %r5353, %r5365;
	shl.b32 	%r5480, %r5479, 10;
	and.b32  	%r5481, %r5480, 31744;
	add.s32 	%r5482, %r5460, %r5481;
	shr.u32 	%r5483, %r5479, 4;
	and.b32  	%r5484, %r5483, 268435454;
	add.s32 	%r103, %r5482, %r5484;
	ld.shared.u16 	%rs4, [%r103];
	add.s16 	%rs407, %rs4, 1;
	st.shared.u16 	[%r103], %rs407;
	// begin inline asm
	shr.b32 %r5368, %r5928, %r5934;
	// end inline asm
	and.b32  	%r5485, %r5353, %r5368;
	shl.b32 	%r5486, %r5485, 10;
	and.b32  	%r5487, %r5486, 31744;
	add.s32 	%r5488, %r5460, %r5487;
	shr.u32 	%r5489, %r5485, 4;
	and.b32  	%r5490, %r5489, 268435454;
	add.s32 	%r104, %r5488, %r5490;
	ld.shared.u16 	%rs5, [%r104];
	add.s16 	%rs408, %rs5, 1;
	st.shared.u16 	[%r104], %rs408;
	// begin inline asm
	shr.b32 %r5371, %r5927, %r5934;
	// end inline asm
	and.b32  	%r5491, %r5353, %r5371;
	shl.b32 	%r5492, %r5491, 10;
	and.b32  	%r5493, %r5492, 31744;
	add.s32 	%r5494, %r5460, %r5493;
	shr.u32 	%r5495, %r5491, 4;
	and.b32  	%r5496, %r5495, 268435454;
	add.s32 	%r105, %r5494, %r5496;
	ld.shared.u16 	%rs6, [%r105];
	add.s16 	%rs409, %rs6, 1;
	st.shared.u16 	[%r105], %rs409;
	// begin inline asm
	shr.b32 %r5374, %r5926, %r5934;
	// end inline asm
	and.b32  	%r5497, %r5353, %r5374;
	shl.b32 	%r5498, %r5497, 10;
	and.b32  	%r5499, %r5498, 31744;
	add.s32 	%r5500, %r5460, %r5499;
	shr.u32 	%r5501, %r5497, 4;
	and.b32  	%r5502, %r5501, 268435454;
	add.s32 	%r106, %r5500, %r5502;
	ld.shared.u16 	%rs7, [%r106];
	add.s16 	%rs410, %rs7, 1;
	st.shared.u16 	[%r106], %rs410;
	// begin inline asm
	shr.b32 %r5377, %r5925, %r5934;
	// end inline asm
	and.b32  	%r5503, %r5353, %r5377;
	shl.b32 	%r5504, %r5503, 10;
	and.b32  	%r5505, %r5504, 31744;
	add.s32 	%r5506, %r5460, %r5505;
	shr.u32 	%r5507, %r5503, 4;
	and.b32  	%r5508, %r5507, 268435454;
	add.s32 	%r107, %r5506, %r5508;
	ld.shared.u16 	%rs8, [%r107];
	add.s16 	%rs411, %rs8, 1;
	st.shared.u16 	[%r107], %rs411;
	// begin inline asm
	shr.b32 %r5380, %r5924, %r5934;
	// end inline asm
	and.b32  	%r5509, %r5353, %r5380;
	shl.b32 	%r5510, %r5509, 10;
	and.b32  	%r5511, %r5510, 31744;
	add.s32 	%r5512, %r5460, %r5511;
	shr.u32 	%r5513, %r5509, 4;
	and.b32  	%r5514, %r5513, 268435454;
	add.s32 	%r108, %r5512, %r5514;
	ld.shared.u16 	%rs9, [%r108];
	add.s16 	%rs412, %rs9, 1;
	st.shared.u16 	[%r108], %rs412;
	// begin inline asm
	shr.b32 %r5383, %r5923, %r5934;
	// end inline asm
	and.b32  	%r5515, %r5353, %r5383;
	shl.b32 	%r5516, %r5515, 10;
	and.b32  	%r5517, %r5516, 31744;
	add.s32 	%r5518, %r5460, %r5517;
	shr.u32 	%r5519, %r5515, 4;
	and.b32  	%r5520, %r5519, 268435454;
	add.s32 	%r109, %r5518, %r5520;
	ld.shared.u16 	%rs10, [%r109];
	add.s16 	%rs413, %rs10, 1;
	st.shared.u16 	[%r109], %rs413;
	// begin inline asm
	shr.b32 %r5386, %r5922, %r5934;
	// end inline asm
	and.b32  	%r5521, %r5353, %r5386;
	shl.b32 	%r5522, %r5521, 10;
	and.b32  	%r5523, %r5522, 31744;
	add.s32 	%r5524, %r5460, %r5523;
	shr.u32 	%r5525, %r5521, 4;
	and.b32  	%r5526, %r5525, 268435454;
	add.s32 	%r110, %r5524, %r5526;
	ld.shared.u16 	%rs11, [%r110];
	add.s16 	%rs414, %rs11, 1;
	st.shared.u16 	[%r110], %rs414;
	// begin inline asm
	shr.b32 %r5389, %r5921, %r5934;
	// end inline asm
	and.b32  	%r5527, %r5353, %r5389;
	shl.b32 	%r5528, %r5527, 10;
	and.b32  	%r5529, %r5528, 31744;
	add.s32 	%r5530, %r5460, %r5529;
	shr.u32 	%r5531, %r5527, 4;
	and.b32  	%r5532, %r5531, 268435454;
	add.s32 	%r111, %r5530, %r5532;
	ld.shared.u16 	%rs12, [%r111];
	add.s16 	%rs415, %rs12, 1;
	st.shared.u16 	[%r111], %rs415;
	// begin inline asm
	shr.b32 %r5392, %r5920, %r5934;
	// end inline asm
	and.b32  	%r5533, %r5353, %r5392;
	shl.b32 	%r5534, %r5533, 10;
	and.b32  	%r5535, %r5534, 31744;
	add.s32 	%r5536, %r5460, %r5535;
	shr.u32 	%r5537, %r5533, 4;
	and.b32  	%r5538, %r5537, 268435454;
	add.s32 	%r112, %r5536, %r5538;
	ld.shared.u16 	%rs13, [%r112];
	add.s16 	%rs416, %rs13, 1;
	st.shared.u16 	[%r112], %rs416;
	// begin inline asm
	shr.b32 %r5395, %r5919, %r5934;
	// end inline asm
	and.b32  	%r5539, %r5353, %r5395;
	shl.b32 	%r5540, %r5539, 10;
	and.b32  	%r5541, %r5540, 31744;
	add.s32 	%r5542, %r5460, %r5541;
	shr.u32 	%r5543, %r5539, 4;
	and.b32  	%r5544, %r5543, 268435454;
	add.s32 	%r113, %r5542, %r5544;
	ld.shared.u16 	%rs14, [%r113];
	add.s16 	%rs417, %rs14, 1;
	st.shared.u16 	[%r113], %rs417;
	// begin inline asm
	shr.b32 %r5398, %r5918, %r5934;
	// end inline asm
	and.b32  	%r5545, %r5353, %r5398;
	shl.b32 	%r5546, %r5545, 10;
	and.b32  	%r5547, %r5546, 31744;
	add.s32 	%r5548, %r5460, %r5547;
	shr.u32 	%r5549, %r5545, 4;
	and.b32  	%r5550, %r5549, 268435454;
	add.s32 	%r114, %r5548, %r5550;
	ld.shared.u16 	%rs15, [%r114];
	add.s16 	%rs418, %rs15, 1;
	st.shared.u16 	[%r114], %rs418;
	// begin inline asm
	shr.b32 %r5401, %r5917, %r5934;
	// end inline asm
	and.b32  	%r5551, %r5353, %r5401;
	shl.b32 	%r5552, %r5551, 10;
	and.b32  	%r5553, %r5552, 31744;
	add.s32 	%r5554, %r5460, %r5553;
	shr.u32 	%r5555, %r5551, 4;
	and.b32  	%r5556, %r5555, 268435454;
	add.s32 	%r115, %r5554, %r5556;
	ld.shared.u16 	%rs16, [%r115];
	add.s16 	%rs419, %rs16, 1;
	st.shared.u16 	[%r115], %rs419;
	// begin inline asm
	shr.b32 %r5404, %r5916, %r5934;
	// end inline asm
	and.b32  	%r5557, %r5353, %r5404;
	shl.b32 	%r5558, %r5557, 10;
	and.b32  	%r5559, %r5558, 31744;
	add.s32 	%r5560, %r5460, %r5559;
	shr.u32 	%r5561, %r5557, 4;
	and.b32  	%r5562, %r5561, 268435454;
	add.s32 	%r116, %r5560, %r5562;
	ld.shared.u16 	%rs17, [%r116];
	add.s16 	%rs420, %rs17, 1;
	st.shared.u16 	[%r116], %rs420;
	// begin inline asm
	shr.b32 %r5407, %r5915, %r5934;
	// end inline asm
	and.b32  	%r5563, %r5353, %r5407;
	shl.b32 	%r5564, %r5563, 10;
	and.b32  	%r5565, %r5564, 31744;
	add.s32 	%r5566, %r5460, %r5565;
	shr.u32 	%r5567, %r5563, 4;
	and.b32  	%r5568, %r5567, 268435454;
	add.s32 	%r117, %r5566, %r5568;
	ld.shared.u16 	%rs18, [%r117];
	add.s16 	%rs421, %rs18, 1;
	st.shared.u16 	[%r117], %rs421;
	// begin inline asm
	shr.b32 %r5410, %r5914, %r5934;
	// end inline asm
	and.b32  	%r5569, %r5353, %r5410;
	shl.b32 	%r5570, %r5569, 10;
	and.b32  	%r5571, %r5570, 31744;
	add.s32 	%r5572, %r5460, %r5571;
	shr.u32 	%r5573, %r5569, 4;
	and.b32  	%r5574, %r5573, 268435454;
	add.s32 	%r118, %r5572, %r5574;
	ld.shared.u16 	%rs19, [%r118];
	add.s16 	%rs422, %rs19, 1;
	st.shared.u16 	[%r118], %rs422;
	// begin inline asm
	shr.b32 %r5413, %r5913, %r5934;
	// end inline asm
	and.b32  	%r5575, %r5353, %r5413;
	shl.b32 	%r5576, %r5575, 10;
	and.b32  	%r5577, %r5576, 31744;
	add.s32 	%r5578, %r5460, %r5577;
	shr.u32 	%r5579, %r5575, 4;
	and.b32  	%r5580, %r5579, 268435454;
	add.s32 	%r119, %r5578, %r5580;
	ld.shared.u16 	%rs20, [%r119];
	add.s16 	%rs423, %rs20, 1;
	st.shared.u16 	[%r119], %rs423;
	// begin inline asm
	shr.b32 %r5416, %r5912, %r5934;
	// end inline asm
	and.b32  	%r5581, %r5353, %r5416;
	shl.b32 	%r5582, %r5581, 10;
	and.b32  	%r5583, %r5582, 31744;
	add.s32 	%r5584, %r5460, %r5583;
	shr.u32 	%r5585, %r5581, 4;
	and.b32  	%r5586, %r5585, 268435454;
	add.s32 	%r120, %r5584, %r5586;
	ld.shared.u16 	%rs21, [%r120];
	add.s16 	%rs424, %rs21, 1;
	st.shared.u16 	[%r120], %rs424;
	// begin inline asm
	shr.b32 %r5419, %r5911, %r5934;
	// end inline asm
	and.b32  	%r5587, %r5353, %r5419;
	shl.b32 	%r5588, %r5587, 10;
	and.b32  	%r5589, %r5588, 31744;
	add.s32 	%r5590, %r5460, %r5589;
	shr.u32 	%r5591, %r5587, 4;
	and.b32  	%r5592, %r5591, 268435454;
	add.s32 	%r121, %r5590, %r5592;
	ld.shared.u16 	%rs22, [%r121];
	add.s16 	%rs425, %rs22, 1;
	st.shared.u16 	[%r121], %rs425;
	// begin inline asm
	shr.b32 %r5422, %r5910, %r5934;
	// end inline asm
	and.b32  	%r5593, %r5353, %r5422;
	shl.b32 	%r5594, %r5593, 10;
	and.b32  	%r5595, %r5594, 31744;
	add.s32 	%r5596, %r5460, %r5595;
	shr.u32 	%r5597, %r5593, 4;
	and.b32  	%r5598, %r5597, 268435454;
	add.s32 	%r122, %r5596, %r5598;
	ld.shared.u16 	%rs23, [%r122];
	add.s16 	%rs426, %rs23, 1;
	st.shared.u16 	[%r122], %rs426;
	bar.sync 	0;
	shl.b32 	%r5599, %r99, 7;
	add.s32 	%r5600, %r5460, %r5599;
	ld.shared.u32 	%r123, [%r5600];
	ld.shared.u32 	%r5601, [%r5600+4];
	ld.shared.u32 	%r5602, [%r5600+8];
	ld.shared.u32 	%r5603, [%r5600+12];
	ld.shared.u32 	%r5604, [%r5600+16];
	ld.shared.u32 	%r5605, [%r5600+20];
	ld.shared.u32 	%r5606, [%r5600+24];
	ld.shared.u32 	%r5607, [%r5600+28];
	ld.shared.u32 	%r5608, [%r5600+32];
	ld.shared.u32 	%r5609, [%r5600+36];
	ld.shared.u32 	%r5610, [%r5600+40];
	ld.shared.u32 	%r5611, [%r5600+44];
	ld.shared.u32 	%r5612, [%r5600+48];
	ld.shared.u32 	%r5613, [%r5600+52];
	ld.shared.u32 	%r5614, [%r5600+56];
	ld.shared.u32 	%r5615, [%r5600+60];
	ld.shared.u32 	%r5616, [%r5600+64];
	ld.shared.u32 	%r5617, [%r5600+68];
	ld.shared.u32 	%r5618, [%r5600+72];
	ld.shared.u32 	%r5619, [%r5600+76];
	ld.shared.u32 	%r5620, [%r5600+80];
	ld.shared.u32 	%r5621, [%r5600+84];
	ld.shared.u32 	%r5622, [%r5600+88];
	ld.shared.u32 	%r5623, [%r5600+92];
	ld.shared.u32 	%r5624, [%r5600+96];
	ld.shared.u32 	%r5625, [%r5600+100];
	ld.shared.u32 	%r5626, [%r5600+104];
	ld.shared.u32 	%r5627, [%r5600+108];
	ld.shared.u32 	%r5628, [%r5600+112];
	ld.shared.u32 	%r5629, [%r5600+116];
	ld.shared.u32 	%r5630, [%r5600+120];
	ld.shared.u32 	%r5631, [%r5600+124];
	ld.shared.u32 	%r5632, [%r5600+128];
	add.s32 	%r124, %r5601, %r123;
	add.s32 	%r125, %r5602, %r124;
	add.s32 	%r126, %r5603, %r125;
	add.s32 	%r127, %r5604, %r126;
	add.s32 	%r128, %r5605, %r127;
	add.s32 	%r129, %r5606, %r128;
	add.s32 	%r130, %r5607, %r129;
	add.s32 	%r131, %r5608, %r130;
	add.s32 	%r132, %r5609, %r131;
	add.s32 	%r133, %r5610, %r132;
	add.s32 	%r134, %r5611, %r133;
	add.s32 	%r135, %r5612, %r134;
	add.s32 	%r136, %r5613, %r135;
	add.s32 	%r137, %r5614, %r136;
	add.s32 	%r138, %r5615, %r137;
	add.s32 	%r139, %r5616, %r138;
	add.s32 	%r140, %r5617, %r139;
	add.s32 	%r141, %r5618, %r140;
	add.s32 	%r142, %r5619, %r141;
	add.s32 	%r143, %r5620, %r142;
	add.s32 	%r144, %r5621, %r143;
	add.s32 	%r145, %r5622, %r144;
	add.s32 	%r146, %r5623, %r145;
	add.s32 	%r147, %r5624, %r146;
	add.s32 	%r148, %r5625, %r147;
	add.s32 	%r149, %r5626, %r148;
	add.s32 	%r150, %r5627, %r149;
	add.s32 	%r151, %r5628, %r150;
	add.s32 	%r152, %r5629, %r151;
	add.s32 	%r153, %r5630, %r152;
	add.s32 	%r154, %r5631, %r153;
	add.s32 	%r5429, %r5632, %r154;
	mov.b32 	%r5427, 1;
	mov.b32 	%r5454, -1;
	// begin inline asm
	{  .reg .u32 r0;  .reg .pred p;  shfl.sync.up.b32 r0|p, %r5429, %r5427, %r5452, %r5454;  @p add.u32 r0, r0, %r5429;  mov.u32 %r5425, r0;}
	// end inline asm
	mov.b32 	%r5433, 2;
	// begin inline asm
	{  .reg .u32 r0;  .reg .pred p;  shfl.sync.up.b32 r0|p, %r5425, %r5433, %r5452, %r5454;  @p add.u32 r0, r0, %r5425;  mov.u32 %r5431, r0;}
	// end inline asm
	mov.b32 	%r5439, 4;
	// begin inline asm
	{  .reg .u32 r0;  .reg .pred p;  shfl.sync.up.b32 r0|p, %r5431, %r5439, %r5452, %r5454;  @p add.u32 r0, r0, %r5431;  mov.u32 %r5437, r0;}
	// end inline asm
	mov.b32 	%r5445, 8;
	// begin inline asm
	{  .reg .u32 r0;  .reg .pred p;  shfl.sync.up.b32 r0|p, %r5437, %r5445, %r5452, %r5454;  @p add.u32 r0, r0, %r5437;  mov.u32 %r5443, r0;}
	// end inline asm
	mov.b32 	%r5451, 16;
	// begin inline asm
	{  .reg .u32 r0;  .reg .pred p;  shfl.sync.up.b32 r0|p, %r5443, %r5451, %r5452, %r5454;  @p add.u32 r0, r0, %r5443;  mov.u32 %r5449, r0;}
	// end inline asm
	@%p340 bra 	$L__BB12_50;
	shr.u32 	%r5633, %r99, 3;
	and.b32  	%r5634, %r5633, 124;
	add.s32 	%r5636, %r5457, %r5634;
	st.shared.u32 	[%r5636+33792], %r5449;
$L__BB12_50:
	sub.s32 	%r5637, %r5449, %r5429;
	setp.ne.s32 	%p341, %r5346, 0;
	mov.u32 	%r157, %tid.x;
	setp.gt.u32 	%p342, %r157, 31;
	shr.u32 	%r5638, %r157, 5;
	setp.eq.s32 	%p343, %r5638, 7;
	setp.eq.s32 	%p344, %r5638, 6;
	setp.eq.s32 	%p345, %r5638, 5;
	setp.eq.s32 	%p346, %r5638, 4;
	setp.eq.s32 	%p347, %r5638, 3;
	setp.eq.s32 	%p348, %r5638, 2;
	setp.eq.s32 	%p349, %r5638, 1;
	bar.sync 	0;
	ld.shared.v4.u32 	{%r5639, %r5640, %r5641, %r5642}, [_ZZN3cub18CUB_300001_SM_10006detail14segmented_sort30DeviceSegmentedSortKernelLargeILNS0_9SortOrderE0ENS2_10policy_hubIjNS0_8NullTypeEE9Policy860EjS6_PmS9_lEEvPKjPKT1_PSC_NS1_20device_double_bufferISC_EEPKT2_PSI_NSG_ISI_EET3_T4_E7storage+33792];
	selp.b32 	%r5643, %r5639, %r5933, %p349;
	add.s32 	%r5644, %r5640, %r5639;
	selp.b32 	%r5645, %r5644, %r5643, %p348;
	add.s32 	%r5646, %r5644, %r5641;
	selp.b32 	%r5647, %r5646, %r5645, %p347;
	add.s32 	%r5648, %r5646, %r5642;
	selp.b32 	%r5649, %r5648, %r5647, %p346;
	ld.shared.v4.u32 	{%r5650, %r5651, %r5652, %r5653}, [_ZZN3cub18CUB_300001_SM_10006detail14segmented_sort30DeviceSegmentedSortKernelLargeILNS0_9SortOrderE0ENS2_10policy_hubIjNS0_8NullTypeEE9Policy860EjS6_PmS9_lEEvPKjPKT1_PSC_NS1_20device_double_bufferISC_EEPKT2_PSI_NSG_ISI_EET3_T4_E7storage+33808];
	add.s32 	%r5654, %r5648, %r5650;
	selp.b32 	%r5655, %r5654, %r5649, %p345;
	add.s32 	%r5656, %r5654, %r5651;
	selp.b32 	%r5657, %r5656, %r5655, %p344;
	add.s32 	%r5658, %r5656, %r5652;
	selp.b32 	%r5933, %r5658, %r5657, %p343;
	add.s32 	%r159, %r5658, %r5653;
	selp.b32 	%r5659, %r5637, 0, %p341;
	add.s32 	%r5660, %r5933, %r5659;
	selp.b32 	%r5935, %r5660, %r5637, %p342;
	or.pred  	%p350, %p342, %p341;
	@%p350 bra 	$L__BB12_52;
	shl.b32 	%r5935, %r159, 16;
	st.shared.u32 	[_ZZN3cub18CUB_300001_SM_10006detail14segmented_sort30DeviceSegmentedSortKernelLargeILNS0_9SortOrderE0ENS2_10policy_hubIjNS0_8NullTypeEE9Policy860EjS6_PmS9_lEEvPKjPKT1_PSC_NS1_20device_double_bufferISC_EEPKT2_PSI_NSG_ISI_EET3_T4_E7storage+33832], %r5935;
$L__BB12_52:
	setp.eq.s32 	%p351, %r157, 0;
	bar.sync 	0;
	mov.u32 	%r5661, _ZZN3cub18CUB_300001_SM_10006detail14segmented_sort30DeviceSegmentedSortKernelLargeILNS0_9SortOrderE0ENS2_10policy_hubIjNS0_8NullTypeEE9Policy860EjS6_PmS9_lEEvPKjPKT1_PSC_NS1_20device_double_bufferISC_EEPKT2_PSI_NSG_ISI_EET3_T4_E7storage;
	ld.shared.u32 	%r5662, [_ZZN3cub18CUB_300001_SM_10006detail14segmented_sort30DeviceSegmentedSortKernelLargeILNS0_9SortOrderE0ENS2_10policy_hubIjNS0_8NullTypeEE9Policy860EjS6_PmS9_lEEvPKjPKT1_PSC_NS1_20device_double_bufferISC_EEPKT2_PSI_NSG_ISI_EET3_T4_E7storage+33832];
	selp.b32 	%r5663, 0, %r5662, %p351;
	add.s32 	%r5664, %r5935, %r5663;
	add.s32 	%r5665, %r123, %r5664;
	add.s32 	%r5666, %r124, %r5664;
	add.s32 	%r5667, %r125, %r5664;
	add.s32 	%r5668, %r126, %r5664;
	add.s32 	%r5669, %r127, %r5664;
	add.s32 	%r5670, %r128, %r5664;
	add.s32 	%r5671, %r129, %r5664;
	add.s32 	%r5672, %r130, %r5664;
	add.s32 	%r5673, %r131, %r5664;
	add.s32 	%r5674, %r132, %r5664;
	add.s32 	%r5675, %r133, %r5664;
	add.s32 	%r5676, %r134, %r5664;
	add.s32 	%r5677, %r135, %r5664;
	add.s32 	%r5678, %r136, %r5664;
	add.s32 	%r5679, %r137, %r5664;
	add.s32 	%r5680, %r138, %r5664;
	add.s32 	%r5681, %r139, %r5664;
	add.s32 	%r5682, %r140, %r5664;
	add.s32 	%r5683, %r141, %r5664;
	add.s32 	%r5684, %r142, %r5664;
	add.s32 	%r5685, %r143, %r5664;
	add.s32 	%r5686, %r144, %r5664;
	add.s32 	%r5687, %r145, %r5664;
	add.s32 	%r5688, %r146, %r5664;
	add.s32 	%r5689, %r147, %r5664;
	add.s32 	%r5690, %r148, %r5664;
	add.s32 	%r5691, %r149, %r5664;
	add.s32 	%r5692, %r150, %r5664;
	add.s32 	%r5693, %r151, %r5664;
	add.s32 	%r5694, %r152, %r5664;
	add.s32 	%r5695, %r153, %r5664;
	add.s32 	%r5696, %r154, %r5664;
	shl.b32 	%r5697, %r157, 7;
	shl.b32 	%r5698, %r157, 2;
	add.s32 	%r163, %r5661, %r5698;
	mad.lo.s32 	%r164, %r157, 88, %r163;
	mad.lo.s32 	%r5699, %r157, -88, %r164;
	add.s32 	%r5700, %r5699, %r5697;
	st.shared.u32 	[%r5700], %r5664;
	st.shared.u32 	[%r5700+4], %r5665;
	st.shared.u32 	[%r5700+8], %r5666;
	st.shared.u32 	[%r5700+12], %r5667;
	st.shared.u32 	[%r5700+16], %r5668;
	st.shared.u32 	[%r5700+20], %r5669;
	st.shared.u32 	[%r5700+24], %r5670;
	st.shared.u32 	[%r5700+28], %r5671;
	st.shared.u32 	[%r5700+32], %r5672;
	st.shared.u32 	[%r5700+36], %r5673;
	st.shared.u32 	[%r5700+40], %r5674;
	st.shared.u32 	[%r5700+44], %r5675;
	st.shared.u32 	[%r5700+48], %r5676;
	st.shared.u32 	[%r5700+52], %r5677;
	st.shared.u32 	[%r5700+56], %r5678;
	st.shared.u32 	[%r5700+60], %r5679;
	st.shared.u32 	[%r5700+64], %r5680;
	st.shared.u32 	[%r5700+68], %r5681;
	st.shared.u32 	[%r5700+72], %r5682;
	st.shared.u32 	[%r5700+76], %r5683;
	st.shared.u32 	[%r5700+80], %r5684;
	st.shared.u32 	[%r5700+84], %r5685;
	st.shared.u32 	[%r5700+88], %r5686;
	st.shared.u32 	[%r5700+92], %r5687;
	st.shared.u32 	[%r5700+96], %r5688;
	st.shared.u32 	[%r5700+100], %r5689;
	st.shared.u32 	[%r5700+104], %r5690;
	st.shared.u32 	[%r5700+108], %r5691;
	st.shared.u32 	[%r5700+112], %r5692;
	st.shared.u32 	[%r5700+116], %r5693;
	st.shared.u32 	[%r5700+120], %r5694;
	st.shared.u32 	[%r5700+124], %r5695;
	st.shared.u32 	[%r5700+128], %r5696;
	bar.sync 	0;
	cvt.u32.u16 	%r5701, %rs1;
	ld.shared.u16 	%r5702, [%r100];
	add.s32 	%r165, %r5702, %r5701;
	cvt.u32.u16 	%r5703, %rs2;
	ld.shared.u16 	%r5704, [%r101];
	add.s32 	%r166, %r5704, %r5703;
	cvt.u32.u16 	%r5705, %rs3;
	ld.shared.u16 	%r5706, [%r102];
	add.s32 	%r167, %r5706, %r5705;
	cvt.u32.u16 	%r5707, %rs4;
	ld.shared.u16 	%r5708, [%r103];
	add.s32 	%r168, %r5708, %r5707;
	cvt.u32.u16 	%r5709, %rs5;
	ld.shared.u16 	%r5710, [%r104];
	add.s32 	%r169, %r5710, %r5709;
	cvt.u32.u16 	%r5711, %rs6;
	ld.shared.u16 	%r5712, [%r105];
	add.s32 	%r170, %r5712, %r5711;
	cvt.u32.u16 	%r5713, %rs7;
	ld.shared.u16 	%r5714, [%r106];
	add.s32 	%r171, %r5714, %r5713;
	cvt.u32.u16 	%r5715, %rs8;
	ld.shared.u16 	%r5716, [%r107];
	add.s32 	%r172, %r5716, %r5715;
	cvt.u32.u16 	%r5717, %rs9;
	ld.shared.u16 	%r5718, [%r108];
	add.s32 	%r173, %r5718, %r5717;
	cvt.u32.u16 	%r5719, %rs10;
	ld.shared.u16 	%r5720, [%r109];
	add.s32 	%r174, %r5720, %r5719;
	cvt.u32.u16 	%r5721, %rs11;
	ld.shared.u16 	%r5722, [%r110];
	add.s32 	%r175, %r5722, %r5721;
	cvt.u32.u16 	%r5723, %rs12;
	ld.shared.u16 	%r5724, [%r111];
	add.s32 	%r176, %r5724, %r5723;
	cvt.u32.u16 	%r5725, %rs13;
	ld.shared.u16 	%r5726, [%r112];
	add.s32 	%r177, %r5726, %r5725;
	cvt.u32.u16 	%r5727, %rs14;
	ld.shared.u16 	%r5728, [%r113];
	add.s32 	%r178, %r5728, %r5727;
	cvt.u32.u16 	%r5729, %rs15;
	ld.shared.u16 	%r5730, [%r114];
	add.s32 	%r179, %r5730, %r5729;
	cvt.u32.u16 	%r5731, %rs16;
	ld.shared.u16 	%r5732, [%r115];
	add.s32 	%r180, %r5732, %r5731;
	cvt.u32.u16 	%r5733, %rs17;
	ld.shared.u16 	%r5734, [%r116];
	add.s32 	%r181, %r5734, %r5733;
	cvt.u32.u16 	%r5735, %rs18;
	ld.shared.u16 	%r5736, [%r117];
	add.s32 	%r182, %r5736, %r5735;
	cvt.u32.u16 	%r5737, %rs19;
	ld.shared.u16 	%r5738, [%r118];
	add.s32 	%r183, %r5738, %r5737;
	cvt.u32.u16 	%r5739, %rs20;
	ld.shared.u16 	%r5740, [%r119];
	add.s32 	%r184, %r5740, %r5739;
	cvt.u32.u16 	%r5741, %rs21;
	ld.shared.u16 	%r5742, [%r120];
	add.s32 	%r185, %r5742, %r5741;
	cvt.u32.u16 	%r5743, %rs22;
	ld.shared.u16 	%r5744, [%r121];
	add.s32 	%r186, %r5744, %r5743;
	cvt.u32.u16 	%r5745, %rs23;
	ld.shared.u16 	%r5746, [%r122];
	add.s32 	%r187, %r5746, %r5745;
	bar.sync 	0;
	setp.lt.u32 	%p352, %r5934, 26;
	@%p352 bra 	$L__BB12_582;
	ld.param.u64 	%rd1654, [_ZN3cub18CUB_300001_SM_10006detail14segmented_sort30DeviceSegmentedSortKernelLargeILNS0_9SortOrderE0ENS2_10policy_hubIjNS0_8NullTypeEE9Policy860EjS6_PmS9_lEEvPKjPKT1_PSC_NS1_20device_double_bufferISC_EEPKT2_PSI_NSG_ISI_EET3_T4__param_2];
	setp.lt.s32 	%p353, %r157, %r1;
	shl.b32 	%r5747, %r165, 2;
	add.s32 	%r5749, %r5661, %r5747;
	st.shared.u32 	[%r5749], %r5932;
	shl.b32 	%r5750, %r166, 2;
	add.s32 	%r5751, %r5661, %r5750;
	st.shared.u32 	[%r5751], %r5931;
	shl.b32 	%r5752, %r167, 2;
	add.s32 	%r5753, %r5661, %r5752;
	st.shared.u32 	[%r5753], %r5930;
	shl.b32 	%r5754, %r168, 2;
	add.s32 	%r5755, %r5661, %r5754;
	st.shared.u32 	[%r5755], %r5929;
	shl.b32 	%r5756, %r169, 2;
	add.s32 	%r5757, %r5661, %r5756;
	st.shared.u32 	[%r5757], %r5928;
	shl.b32 	%r5758, %r170, 2;
	add.s32 	%r5759, %r5661, %r5758;
	st.shared.u32 	[%r5759], %r5927;
	shl.b32 	%r5760, %r171, 2;
	add.s32 	%r5761, %r5661, %r5760;
	st.shared.u32 	[%r5761], %r5926;
	shl.b32 	%r5762, %r172, 2;
	add.s32 	%r5763, %r5661, %r5762;
	st.shared.u32 	[%r5763], %r5925;
	shl.b32 	%r5764, %r173, 2;
	add.s32 	%r5765, %r5661, %r5764;
	st.shared.u32 	[%r5765], %r5924;
	shl.b32 	%r5766, %r174, 2;
	add.s32 	%r5767, %r5661, %r5766;
	st.shared.u32 	[%r5767], %r5923;
	shl.b32 	%r5768, %r175, 2;
	add.s32 	%r5769, %r5661, %r5768;
	st.shared.u32 	[%r5769], %r5922;
	shl.b32 	%r5770, %r176, 2;
	add.s32 	%r5771, %r5661, %r5770;
	st.shared.u32 	[%r5771], %r5921;
	shl.b32 	%r5772, %r177, 2;
	add.s32 	%r5773, %r5661, %r5772;
	st.shared.u32 	[%r5773], %r5920;
	shl.b32 	%r5774, %r178, 2;
	add.s32 	%r5775, %r5661, %r5774;
	st.shared.u32 	[%r5775], %r5919;
	shl.b32 	%r5776, %r179, 2;
	add.s32 	%r5777, %r5661, %r5776;
	st.shared.u32 	[%r5777], %r5918;
	shl.b32 	%r5778, %r180, 2;
	add.s32 	%r5779, %r5661, %r5778;
	st.shared.u32 	[%r5779], %r5917;
	shl.b32 	%r5780, %r181, 2;
	add.s32 	%r5781, %r5661, %r5780;
	st.shared.u32 	[%r5781], %r5916;
	shl.b32 	%r5782, %r182, 2;
	add.s32 	%r5783, %r5661, %r5782;
	st.shared.u32 	[%r5783], %r5915;
	shl.b32 	%r5784, %r183, 2;
	add.s32 	%r5785, %r5661, %r5784;
	st.shared.u32 	[%r5785], %r5914;
	shl.b32 	%r5786, %r184, 2;
	add.s32 	%r5787, %r5661, %r5786;
	st.shared.u32 	[%r5787], %r5913;
	shl.b32 	%r5788, %r185, 2;
	add.s32 	%r5789, %r5661, %r5788;
	st.shared.u32 	[%r5789], %r5912;
	shl.b32 	%r5790, %r186, 2;
	add.s32 	%r5791, %r5661, %r5790;
	st.shared.u32 	[%r5791], %r5911;
	shl.b32 	%r5792, %r187, 2;
	add.s32 	%r5793, %r5661, %r5792;
	st.shared.u32 	[%r5793], %r5910;
	bar.sync 	0;
	ld.shared.u32 	%r188, [%r163+1024];
	ld.shared.u32 	%r189, [%r163+2048];
	ld.shared.u32 	%r190, [%r163+3072];
	ld.shared.u32 	%r191, [%r163+4096];
	ld.shared.u32 	%r192, [%r163+5120];
	ld.shared.u32 	%r193, [%r163+6144];
	ld.shared.u32 	%r194, [%r163+7168];
	ld.shared.u32 	%r195, [%r163+8192];
	ld.shared.u32 	%r196, [%r163+9216];
	ld.shared.u32 	%r197, [%r163+10240];
	ld.shared.u32 	%r198, [%r163+11264];
	ld.shared.u32 	%r199, [%r163+12288];
	ld.shared.u32 	%r200, [%r163+13312];
	ld.shared.u32 	%r201, [%r163+14336];
	ld.shared.u32 	%r202, [%r163+15360];
	ld.shared.u32 	%r203, [%r163+16384];
	ld.shared.u32 	%r204, [%r163+17408];
	ld.shared.u32 	%r205, [%r163+18432];
	ld.shared.u32 	%r206, [%r163+19456];
	ld.shared.u32 	%r207, [%r163+20480];
	ld.shared.u32 	%r208, [%r163+21504];
	ld.shared.u32 	%r209, [%r163+22528];
	cvt.u64.u32 	%rd1650, %r157;
	add.s64 	%rd1651, %rd1, %rd1650;
	cvta.to.global.u64 	%rd1652, %rd1654;
	shl.b64 	%rd1653, %rd1651, 2;
	add.s64 	%rd5, %rd1652, %rd1653;
	@%p353 bra 	$L__BB12_54;
	bra.uni 	$L__BB12_55;
$L__BB12_54:
	ld.shared.u32 	%r5794, [%r163];
	st.global.u32 	[%rd5], %r5794;
$L__BB12_55:
	add.s32 	%r5796, %r157, 256;
	setp.ge.s32 	%p354, %r5796, %r1;
	@%p354 bra 	$L__BB12_57;
	st.global.u32 	[%rd5+1024], %r188;
$L__BB12_57:
	add.s32 	%r5798, %r157, 512;
	setp.ge.s32 	%p355, %r5798, %r1;
	@%p355 bra 	$L__BB12_59;
	st.global.u32 	[%rd5+2048], %r189;
$L__BB12_59:
	add.s32 	%r5800, %r157, 768;
	setp.ge.s32 	%p356, %r5800, %r1;
	@%p356 bra 	$L__BB12_61;
	st.global.u32 	[%rd5+3072], %r190;
$L__BB12_61:
	or.b32  	%r5802, %r157, 1024;
	setp.ge.s32 	%p357, %r5802, %r1;
	@%p357 bra 	$L__BB12_63;
	st.global.u32 	[%rd5+4096], %r191;
$L__BB12_63:
	add.s32 	%r5804, %r157, 1280;
	setp.ge.s32 	%p358, %r5804, %r1;
	@%p358 bra 	$L__BB12_65;
	st.global.u32 	[%rd5+5120], %r192;
$L__BB12_65:
	add.s32 	%r5806, %r157, 1536;
	setp.ge.s32 	%p359, %r5806, %r1;
	@%p359 bra 	$L__BB12_67;
	st.global.u32 	[%rd5+6144], %r193;
$L__BB12_67:
	add.s32 	%r5808, %r157, 1792;
	setp.ge.s32 	%p360, %r5808, %r1;
	@%p360 bra 	$L__BB12_69;
	st.global.u32 	[%rd5+7168], %r194;
$L__BB12_69:
	or.b32  	%r5810, %r157, 2048;
	setp.ge.s32 	%p361, %r5810, %r1;
	@%p361 bra 	$L__BB12_71;
	st.global.u32 	[%rd5+8192], %r195;
$L__BB12_71:
	add.s32 	%r5812, %r157, 2304;
	setp.ge.s32 	%p362, %r5812, %r1;
	@%p362 bra 	$L__BB12_73;
	st.global.u32 	[%rd5+9216], %r196;
$L__BB12_73:
	add.s32 	%r5814, %r157, 2560;
	setp.ge.s32 	%p363, %r5814, %r1;
	@%p363 bra 	$L__BB12_75;
	st.global.u32 	[%rd5+10240], %r197;
$L__BB12_75:
	add.s32 	%r5816, %r157, 2816;
	setp.ge.s32 	%p364, %r5816, %r1;
	@%p364 bra 	$L__BB12_77;
	st.global.u32 	[%rd5+11264], %r198;
$L__BB12_77:
	or.b32  	%r5818, %r157, 3072;
	setp.ge.s32 	%p365, %r5818, %r1;
	@%p365 bra 	$L__BB12_79;
	st.global.u32 	[%rd5+12288], %r199;
$L__BB12_79:
	add.s32 	%r5820, %r157, 3328;
	setp.ge.s32 	%p366, %r5820, %r1;
	@%p366 bra 	$L__BB12_81;
	st.global.u32 	[%rd5+13312], %r200;
$L__BB12_81:
	add.s32 	%r5822, %r157, 3584;
	setp.ge.s32 	%p367, %r5822, %r1;
	@%p367 bra 	$L__BB12_83;
	st.global.u32 	[%rd5+14336], %r201;
$L__BB12_83:
	add.s32 	%r5824, %r157, 3840;
	setp.ge.s32 	%p368, %r5824, %r1;
	@%p368 bra 	$L__BB12_85;
	st.global.u32 	[%rd5+15360], %r202;
$L__BB12_85:
	or.b32  	%r5826, %r157, 4096;
	setp.ge.s32 	%p369, %r5826, %r1;
	@%p369 bra 	$L__BB12_87;
	st.global.u32 	[%rd5+16384], %r203;
$L__BB12_87:
	add.s32 	%r5828, %r157, 4352;
	setp.ge.s32 	%p370, %r5828, %r1;
	@%p370 bra 	$L__BB12_89;
	st.global.u32 	[%rd5+17408], %r204;
$L__BB12_89:
	add.s32 	%r5830, %r157, 4608;
	setp.ge.s32 	%p371, %r5830, %r1;
	@%p371 bra 	$L__BB12_91;
	st.global.u32 	[%rd5+18432], %r205;
$L__BB12_91:
	add.s32 	%r5832, %r157, 4864;
	setp.ge.s32 	%p372, %r5832, %r1;
	@%p372 bra 	$L__BB12_93;
	st.global.u32 	[%rd5+19456], %r206;
$L__BB12_93:
	or.b32  	%r5834, %r157, 5120;
	setp.ge.s32 	%p373, %r5834, %r1;
	@%p373 bra 	$L__BB12_95;
	st.global.u32 	[%rd5+20480], %r207;
$L__BB12_95:
	add.s32 	%r5836, %r157, 5376;
	setp.ge.s32 	%p374, %r5836, %r1;
	@%p374 bra 	$L__BB12_97;
	st.global.u32 	[%rd5+21504], %r208;
$L__BB12_97:
	add.s32 	%r5838, %r157, 5632;
	setp.ge.s32 	%p375, %r5838, %r1;
	@%p375 bra 	$L__BB12_581;
	st.global.u32 	[%rd5+22528], %r209;
	bra.uni 	$L__BB12_581;
$L__BB12_99:
	cvta.to.global.u64 	%rd225, %rd208;
	cvta.to.global.u64 	%rd226, %rd207;
	add.s64 	%rd1703, %rd226, %rd223;
	add.s64 	%rd1705, %rd225, %rd223;
	mov.u32 	%r1076, %tid.x;
	cvt.u64.u32 	%rd8, %r1076;
	shl.b32 	%r1077, %r1076, 2;
	mov.u32 	%r1078, _ZZN3cub18CUB_300001_SM_10006detail14segmented_sort30DeviceSegmentedSortKernelLargeILNS0_9SortOrderE0ENS2_10policy_hubIjNS0_8NullTypeEE9Policy860EjS6_PmS9_lEEvPKjPKT1_PSC_NS1_20device_double_bufferISC_EEPKT2_PSI_NSG_ISI_EET3_T4_E7storage;
	add.s32 	%r235, %r1078, %r1077;
	mov.b32 	%r1079, 0;
	st.shared.u32 	[%r235], %r1079;
	st.shared.u32 	[%r235+1024], %r1079;
	st.shared.u32 	[%r235+2048], %r1079;
	st.shared.u32 	[%r235+3072], %r1079;
	st.shared.u32 	[%r235+4096], %r1079;
	st.shared.u32 	[%r235+5120], %r1079;
	st.shared.u32 	[%r235+6144], %r1079;
	st.shared.u32 	[%r235+7168], %r1079;
	st.shared.u32 	[%r235+8192], %r1079;
	st.shared.u32 	[%r235+9216], %r1079;
	st.shared.u32 	[%r235+10240], %r1079;
	st.shared.u32 	[%r235+11264], %r1079;
	st.shared.u32 	[%r235+12288], %r1079;
	st.shared.u32 	[%r235+13312], %r1079;
	st.shared.u32 	[%r235+14336], %r1079;
	st.shared.u32 	[%r235+15360], %r1079;
	setp.lt.u64 	%p2, %rd2, 64768;
	mov.b64 	%rd1678, 0;
	mov.u64 	%rd1679, %rd1678;
	mov.u64 	%rd1680, %rd1678;
	mov.u64 	%rd1681, %rd1678;
	mov.u64 	%rd1659, %rd1678;
	mov.u64 	%rd1660, %rd1678;
	mov.u64 	%rd1661, %rd1678;
	mov.u64 	%rd1662, %rd1678;
	mov.u64 	%rd1663, %rd1678;
	@%p2 bra 	$L__BB12_108;
	cvt.u32.u64 	%r1080, %rd8;
	shl.b32 	%r1081, %r1080, 5;
	and.b32  	%r1082, %r1081, 31744;
	add.s32 	%r236, %r1078, %r1082;
	mov.b64 	%rd1678, 0;
$L__BB12_101:
	mov.b32 	%r5936, 0;
$L__BB12_102:
	add.s64 	%rd229, %rd1663, %rd8;
	shl.b64 	%rd230, %rd229, 2;
	add.s64 	%rd231, %rd3, %rd230;
	ld.global.u32 	%r1086, [%rd231];
	ld.global.u32 	%r1092, [%rd231+1024];
	ld.global.u32 	%r1095, [%rd231+2048];
	ld.global.u32 	%r1098, [%rd231+3072];
	ld.global.u32 	%r1101, [%rd231+4096];
	ld.global.u32 	%r1104, [%rd231+5120];
	ld.global.u32 	%r1107, [%rd231+6144];
	ld.global.u32 	%r1110, [%rd231+7168];
	ld.global.u32 	%r1113, [%rd231+8192];
	ld.global.u32 	%r1116, [%rd231+9216];
	ld.global.u32 	%r1119, [%rd231+10240];
	ld.global.u32 	%r1122, [%rd231+11264];
	ld.global.u32 	%r1125, [%rd231+12288];
	ld.global.u32 	%r1128, [%rd231+13312];
	ld.global.u32 	%r1131, [%rd231+14336];
	ld.global.u32 	%r1134, [%rd231+15360];
	ld.global.u32 	%r1137, [%rd231+16384];
	ld.global.u32 	%r1140, [%rd231+17408];
	ld.global.u32 	%r1143, [%rd231+18432];
	ld.global.u32 	%r1146, [%rd231+19456];
	ld.global.u32 	%r1149, [%rd231+20480];
	ld.global.u32 	%r1152, [%rd231+21504];
	ld.global.u32 	%r1155, [%rd231+22528];
	bar.sync 	0;
	mov.b32 	%r1156, 0;
	// begin inline asm
	shr.b32 %r1085, %r1086, %r1156;
	// end inline asm
	mov.b32 	%r1090, 6;
	// begin inline asm
	bmsk.clamp.b32 %r1088, %r1156, %r1090;
	// end inline asm
	and.b32  	%r1157, %r1088, %r1085;
	and.b32  	%r1158, %r1157, 3;
	shl.b32 	%r1159, %r1157, 8;
	and.b32  	%r1160, %r1159, -1024;
	add.s32 	%r1161, %r235, %r1160;
	add.s32 	%r1162, %r1161, %r1158;
	ld.shared.u8 	%rs116, [%r1162];
	add.s16 	%rs117, %rs116, 1;
	st.shared.u8 	[%r1162], %rs117;
	// begin inline asm
	shr.b32 %r1091, %r1092, %r1156;
	// end inline asm
	and.b32  	%r1163, %r1088, %r1091;
	and.b32  	%r1164, %r1163, 3;
	shl.b32 	%r1165, %r1163, 8;
	and.b32  	%r1166, %r1165, -1024;
	add.s32 	%r1167, %r235, %r1166;
	add.s32 	%r1168, %r1167, %r1164;
	ld.shared.u8 	%rs118, [%r1168];
	add.s16 	%rs119, %rs118, 1;
	st.shared.u8 	[%r1168], %rs119;
	// begin inline asm
	shr.b32 %r1094, %r1095, %r1156;
	// end inline asm
	and.b32  	%r1169, %r1088, %r1094;
	and.b32  	%r1170, %r1169, 3;
	shl.b32 	%r1171, %r1169, 8;
	and.b32  	%r1172, %r1171, -1024;
	add.s32 	%r1173, %r235, %r1172;
	add.s32 	%r1174, %r1173, %r1170;
	ld.shared.u8 	%rs120, [%r1174];
	add.s16 	%rs121, %rs120, 1;
	st.shared.u8 	[%r1174], %rs121;
	// begin inline asm
	shr.b32 %r1097, %r1098, %r1156;
	// end inline asm
	and.b32  	%r1175, %r1088, %r1097;
	and.b32  	%r1176, %r1175, 3;
	shl.b32 	%r1177, %r1175, 8;
	and.b32  	%r1178, %r1177, -1024;
	add.s32 	%r1179, %r235, %r1178;
	add.s32 	%r1180, %r1179, %r1176;
	ld.shared.u8 	%rs122, [%r1180];
	add.s16 	%rs123, %rs122, 1;
	st.shared.u8 	[%r1180], %rs123;
	// begin inline asm
	shr.b32 %r1100, %r1101, %r1156;
	// end inline asm
	and.b32  	%r1181, %r1088, %r1100;
	and.b32  	%r1182, %r1181, 3;
	shl.b32 	%r1183, %r1181, 8;
	and.b32  	%r1184, %r1183, -1024;
	add.s32 	%r1185, %r235, %r1184;
	add.s32 	%r1186, %r1185, %r1182;
	ld.shared.u8 	%rs124, [%r1186];
	add.s16 	%rs125, %rs124, 1;
	st.shared.u8 	[%r1186], %rs125;
	// begin inline asm
	shr.b32 %r1103, %r1104, %r1156;
	// end inline asm
	and.b32  	%r1187, %r1088, %r1103;
	and.b32  	%r1188, %r1187, 3;
	shl.b32 	%r1189, %r1187, 8;
	and.b32  	%r1190, %r1189, -1024;
	add.s32 	%r1191, %r235, %r1190;
	add.s32 	%r1192, %r1191, %r1188;
	ld.shared.u8 	%rs126, [%r1192];
	add.s16 	%rs127, %rs126, 1;
	st.shared.u8 	[%r1192], %rs127;
	// begin inline asm
	shr.b32 %r1106, %r1107, %r1156;
	// end inline asm
	and.b32  	%r1193, %r1088, %r1106;
	and.b32  	%r1194, %r1193, 3;
	shl.b32 	%r1195, %r1193, 8;
	and.b32  	%r1196, %r1195, -1024;
	add.s32 	%r1197, %r235, %r1196;
	add.s32 	%r1198, %r1197, %r1194;
	ld.shared.u8 	%rs128, [%r1198];
	add.s16 	%rs129, %rs128, 1;
	st.shared.u8 	[%r1198], %rs129;
	// begin inline asm
	shr.b32 %r1109, %r1110, %r1156;
	// end inline asm
	and.b32  	%r1199, %r1088, %r1109;
	and.b32  	%r1200, %r1199, 3;
	shl.b32 	%r1201, %r1199, 8;
	and.b32  	%r1202, %r1201, -1024;
	add.s32 	%r1203, %r235, %r1202;
	add.s32 	%r1204, %r1203, %r1200;
	ld.shared.u8 	%rs130, [%r1204];
	add.s16 	%rs131, %rs130, 1;
	st.shared.u8 	[%r1204], %rs131;
	// begin inline asm
	shr.b32 %r1112, %r1113, %r1156;
	// end inline asm
	and.b32  	%r1205, %r1088, %r1112;
	and.b32  	%r1206, %r1205, 3;
	shl.b32 	%r1207, %r1205, 8;
	and.b32  	%r1208, %r1207, -1024;
	add.s32 	%r1209, %r235, %r1208;
	add.s32 	%r1210, %r1209, %r1206;
	ld.shared.u8 	%rs132, [%r1210];
	add.s16 	%rs133, %rs132, 1;
	st.shared.u8 	[%r1210], %rs133;
	// begin inline asm
	shr.b32 %r1115, %r1116, %r1156;
	// end inline asm
	and.b32  	%r1211, %r1088, %r1115;
	and.b32  	%r1212, %r1211, 3;
	shl.b32 	%r1213, %r1211, 8;
	and.b32  	%r1214, %r1213, -1024;
	add.s32 	%r1215, %r235, %r1214;
	add.s32 	%r1216, %r1215, %r1212;
	ld.shared.u8 	%rs134, [%r1216];
	add.s16 	%rs135, %rs134, 1;
	st.shared.u8 	[%r1216], %rs135;
	// begin inline asm
	shr.b32 %r1118, %r1119, %r1156;
	// end inline asm
	and.b32  	%r1217, %r1088, %r1118;
	and.b32  	%r1218, %r1217, 3;
	shl.b32 	%r1219, %r1217, 8;
	and.b32  	%r1220, %r1219, -1024;
	add.s32 	%r1221, %r235, %r1220;
	add.s32 	%r1222, %r1221, %r1218;
	ld.shared.u8 	%rs136, [%r1222];
	add.s16 	%rs137, %rs136, 1;
	st.shared.u8 	[%r1222], %rs137;
	// begin inline asm
	shr.b32 %r1121, %r1122, %r1156;
	// end inline asm
	and.b32  	%r1223, %r1088, %r1121;
	and.b32  	%r1224, %r1223, 3;
	shl.b32 	%r1225, %r1223, 8;
	and.b32  	%r1226, %r1225, -1024;
	add.s32 	%r1227, %r235, %r1226;
	add.s32 	%r1228, %r1227, %r1224;
	ld.shared.u8 	%rs138, [%r1228];
	add.s16 	%rs139, %rs138, 1;
	st.shared.u8 	[%r1228], %rs139;
	// begin inline asm
	shr.b32 %r1124, %r1125, %r1156;
	// end inline asm
	and.b32  	%r1229, %r1088, %r1124;
	and.b32  	%r1230, %r1229, 3;
	shl.b32 	%r1231, %r1229, 8;
	and.b32  	%r1232, %r1231, -1024;
	add.s32 	%r1233, %r235, %r1232;
	add.s32 	%r1234, %r1233, %r1230;
	ld.shared.u8 	%rs140, [%r1234];
	add.s16 	%rs141, %rs140, 1;
	st.shared.u8 	[%r1234], %rs141;
	// begin inline asm
	shr.b32 %r1127, %r1128, %r1156;
	// end inline asm
	and.b32  	%r1235, %r1088, %r1127;
	and.b32  	%r1236, %r1235, 3;
	shl.b32 	%r1237, %r1235, 8;
	and.b32  	%r1238, %r1237, -1024;
	add.s32 	%r1239, %r235, %r1238;
	add.s32 	%r1240, %r1239, %r1236;
	ld.shared.u8 	%rs142, [%r1240];
	add.s16 	%rs143, %rs142, 1;
	st.shared.u8 	[%r1240], %rs143;
	// begin inline asm
	shr.b32 %r1130, %r1131, %r1156;
	// end inline asm
	and.b32  	%r1241, %r1088, %r1130;
	and.b32  	%r1242, %r1241, 3;
	shl.b32 	%r1243, %r1241, 8;
	and.b32  	%r1244, %r1243, -1024;
	add.s32 	%r1245, %r235, %r1244;
	add.s32 	%r1246, %r1245, %r1242;
	ld.shared.u8 	%rs144, [%r1246];
	add.s16 	%rs145, %rs144, 1;
	st.shared.u8 	[%r1246], %rs145;
	// begin inline asm
	shr.b32 %r1133, %r1134, %r1156;
	// end inline asm
	and.b32  	%r1247, %r1088, %r1133;
	and.b32  	%r1248, %r1247, 3;
	shl.b32 	%r1249, %r1247, 8;
	and.b32  	%r1250, %r1249, -1024;
	add.s32 	%r1251, %r235, %r1250;
	add.s32 	%r1252, %r1251, %r1248;
	ld.shared.u8 	%rs146, [%r1252];
	add.s16 	%rs147, %rs146, 1;
	st.shared.u8 	[%r1252], %rs147;
	// begin inline asm
	shr.b32 %r1136, %r1137, %r1156;
	// end inline asm
	and.b32  	%r1253, %r1088, %r1136;
	and.b32  	%r1254, %r1253, 3;
	shl.b32 	%r1255, %r1253, 8;
	and.b32  	%r1256, %r1255, -1024;
	add.s32 	%r1257, %r235, %r1256;
	add.s32 	%r1258, %r1257, %r1254;
	ld.shared.u8 	%rs148, [%r1258];
	add.s16 	%rs149, %rs148, 1;
	st.shared.u8 	[%r1258], %rs149;
	// begin inline asm
	shr.b32 %r1139, %r1140, %r1156;
	// end inline asm
	and.b32  	%r1259, %r1088, %r1139;
	and.b32  	%r1260, %r1259, 3;
	shl.b32 	%r1261, %r1259, 8;
	and.b32  	%r1262, %r1261, -1024;
	add.s32 	%r1263, %r235, %r1262;
	add.s32 	%r1264, %r1263, %r1260;
	ld.shared.u8 	%rs150, [%r1264];
	add.s16 	%rs151, %rs150, 1;
	st.shared.u8 	[%r1264], %rs151;
	// begin inline asm
	shr.b32 %r1142, %r1143, %r1156;
	// end inline asm
	and.b32  	%r1265, %r1088, %r1142;
	and.b32  	%r1266, %r1265, 3;
	shl.b32 	%r1267, %r1265, 8;
	and.b32  	%r1268, %r1267, -1024;
	add.s32 	%r1269, %r235, %r1268;
	add.s32 	%r1270, %r1269, %r1266;
	ld.shared.u8 	%rs152, [%r1270];
	add.s16 	%rs153, %rs152, 1;
	st.shared.u8 	[%r1270], %rs153;
	// begin inline asm
	shr.b32 %r1145, %r1146, %r1156;
	// end inline asm
	and.b32  	%r1271, %r1088, %r1145;
	and.b32  	%r1272, %r1271, 3;
	shl.b32 	%r1273, %r1271, 8;
	and.b32  	%r1274, %r1273, -1024;
	add.s32 	%r1275, %r235, %r1274;
	add.s32 	%r1276, %r1275, %r1272;
	ld.shared.u8 	%rs154, [%r1276];
	add.s16 	%rs155, %rs154, 1;
	st.shared.u8 	[%r1276], %rs155;
	// begin inline asm
	shr.b32 %r1148, %r1149, %r1156;
	// end inline asm
	and.b32  	%r1277, %r1088, %r1148;
	and.b32  	%r1278, %r1277, 3;
	shl.b32 	%r1279, %r1277, 8;
	and.b32  	%r1280, %r1279, -1024;
	add.s32 	%r1281, %r235, %r1280;
	add.s32 	%r1282, %r1281, %r1278;
	ld.shared.u8 	%rs156, [%r1282];
	add.s16 	%rs157, %rs156, 1;
	st.shared.u8 	[%r1282], %rs157;
	// begin inline asm
	shr.b32 %r1151, %r1152, %r1156;
	// end inline asm
	and.b32  	%r1283, %r1088, %r1151;
	and.b32  	%r1284, %r1283, 3;
	shl.b32 	%r1285, %r1283, 8;
	and.b32  	%r1286, %r1285, -1024;
	add.s32 	%r1287, %r235, %r1286;
	add.s32 	%r1288, %r1287, %r1284;
	ld.shared.u8 	%rs158, [%r1288];
	add.s16 	%rs159, %rs158, 1;
	st.shared.u8 	[%r1288], %rs159;
	// begin inline asm
	shr.b32 %r1154, %r1155, %r1156;
	// end inline asm
	and.b32  	%r1289, %r1088, %r1154;
	and.b32  	%r1290, %r1289, 3;
	shl.b32 	%r1291, %r1289, 8;
	and.b32  	%r1292, %r1291, -1024;
	add.s32 	%r1293, %r235, %r1292;
	add.s32 	%r1294, %r1293, %r1290;
	ld.shared.u8 	%rs160, [%r1294];
	add.s16 	%rs161, %rs160, 1;
	st.shared.u8 	[%r1294], %rs161;
	add.s64 	%rd1663, %rd1663, 5888;
	add.s32 	%r5936, %r5936, 1;
	setp.ne.s32 	%p3, %r5936, 11;
	@%p3 bra 	$L__BB12_102;
	setp.gt.u32 	%p4, %r1080, 511;
	bar.sync 	0;
	// begin inline asm
	mov.u32 %r1295, %laneid;
	// end inline asm
	shl.b32 	%r1297, %r1295, 2;
	add.s32 	%r239, %r236, %r1297;
	@%p4 bra 	$L__BB12_105;
	ld.shared.u32 	%r1298, [%r239];
	bfe.u32 	%r1299, %r1298, 0, 8;
	bfe.u32 	%r1300, %r1298, 8, 8;
	bfe.u32 	%r1301, %r1298, 16, 8;
	bfe.u32 	%r1302, %r1298, 24, 8;
	cvt.u64.u32 	%rd232, %r1299;
	and.b64  	%rd233, %rd232, 255;
	add.s64 	%rd234, %rd1662, %rd233;
	cvt.u64.u32 	%rd235, %r1300;
	and.b64  	%rd236, %rd235, 255;
	add.s64 	%rd237, %rd1661, %rd236;
	cvt.u64.u32 	%rd238, %r1301;
	and.b64  	%rd239, %rd238, 255;
	add.s64 	%rd240, %rd1660, %rd239;
	cvt.u64.u32 	%rd241, %r1302;
	and.b64  	%rd242, %rd241, 255;
	add.s64 	%rd243, %rd1659, %rd242;
	ld.shared.u32 	%r1303, [%r239+128];
	bfe.u32 	%r1304, %r1303, 0, 8;
	bfe.u32 	%r1305, %r1303, 8, 8;
	bfe.u32 	%r1306, %r1303, 16, 8;
	bfe.u32 	%r1307, %r1303, 24, 8;
	cvt.u64.u32 	%rd244, %r1304;
	and.b64  	%rd245, %rd244, 255;
	add.s64 	%rd246, %rd234, %rd245;
	cvt.u64.u32 	%rd247, %r1305;
	and.b64  	%rd248, %rd247, 255;
	add.s64 	%rd249, %rd237, %rd248;
	cvt.u64.u32 	%rd250, %r1306;
	and.b64  	%rd251, %rd250, 255;
	add.s64 	%rd252, %rd240, %rd251;
	cvt.u64.u32 	%rd253, %r1307;
	and.b64  	%rd254, %rd253, 255;
	add.s64 	%rd255, %rd243, %rd254;
	ld.shared.u32 	%r1308, [%r239+256];
	bfe.u32 	%r1309, %r1308, 0, 8;
	bfe.u32 	%r1310, %r1308, 8, 8;
	bfe.u32 	%r1311, %r1308, 16, 8;
	bfe.u32 	%r1312, %r1308, 24, 8;
	cvt.u64.u32 	%rd256, %r1309;
	and.b64  	%rd257, %rd256, 255;
	add.s64 	%rd258, %rd246, %rd257;
	cvt.u64.u32 	%rd259, %r1310;
	and.b64  	%rd260, %rd259, 255;
	add.s64 	%rd261, %rd249, %rd260;
	cvt.u64.u32 	%rd262, %r1311;
	and.b64  	%rd263, %rd262, 255;
	add.s64 	%rd264, %rd252, %rd263;
	cvt.u64.u32 	%rd265, %r1312;
	and.b64  	%rd266, %rd265, 255;
	add.s64 	%rd267, %rd255, %rd266;
	ld.shared.u32 	%r1313, [%r239+384];
	bfe.u32 	%r1314, %r1313, 0, 8;
	bfe.u32 	%r1315, %r1313, 8, 8;
	bfe.u32 	%r1316, %r1313, 16, 8;
	bfe.u32 	%r1317, %r1313, 24, 8;
	cvt.u64.u32 	%rd268, %r1314;
	and.b64  	%rd269, %rd268, 255;
	add.s64 	%rd270, %rd258, %rd269;
	cvt.u64.u32 	%rd271, %r1315;
	and.b64  	%rd272, %rd271, 255;
	add.s64 	%rd273, %rd261, %rd272;
	cvt.u64.u32 	%rd274, %r1316;
	and.b64  	%rd275, %rd274, 255;
	add.s64 	%rd276, %rd264, %rd275;
	cvt.u64.u32 	%rd277, %r1317;
	and.b64  	%rd278, %rd277, 255;
	add.s64 	%rd279, %rd267, %rd278;
	ld.shared.u32 	%r1318, [%r239+512];
	bfe.u32 	%r1319, %r1318, 0, 8;
	bfe.u32 	%r1320, %r1318, 8, 8;
	bfe.u32 	%r1321, %r1318, 16, 8;
	bfe.u32 	%r1322, %r1318, 24, 8;
	cvt.u64.u32 	%rd280, %r1319;
	and.b64  	%rd281, %rd280, 255;
	add.s64 	%rd282, %rd270, %rd281;
	cvt.u64.u32 	%rd283, %r1320;
	and.b64  	%rd284, %rd283, 255;
	add.s64 	%rd285, %rd273, %rd284;
	cvt.u64.u32 	%rd286, %r1321;
	and.b64  	%rd287, %rd286, 255;
	add.s64 	%rd288, %rd276, %rd287;
	cvt.u64.u32 	%rd289, %r1322;
	and.b64  	%rd290, %rd289, 255;
	add.s64 	%rd291, %rd279, %rd290;
	ld.shared.u32 	%r1323, [%r239+640];
	bfe.u32 	%r1324, %r1323, 0, 8;
	bfe.u32 	%r1325, %r1323, 8, 8;
	bfe.u32 	%r1326, %r1323, 16, 8;
	bfe.u32 	%r1327, %r1323, 24, 8;
	cvt.u64.u32 	%rd292, %r1324;
	and.b64  	%rd293, %rd292, 255;
	add.s64 	%rd294, %rd282, %rd293;
	cvt.u64.u32 	%rd295, %r1325;
	and.b64  	%rd296, %rd295, 255;
	add.s64 	%rd297, %rd285, %rd296;
	cvt.u64.u32 	%rd298, %r1326;
	and.b64  	%rd299, %rd298, 255;
	add.s64 	%rd300, %rd288, %rd299;
	cvt.u64.u32 	%rd301, %r1327;
	and.b64  	%rd302, %rd301, 255;
	add.s64 	%rd303, %rd291, %rd302;
	ld.shared.u32 	%r1328, [%r239+768];
	bfe.u32 	%r1329, %r1328, 0, 8;
	bfe.u32 	%r1330, %r1328, 8, 8;
	bfe.u32 	%r1331, %r1328, 16, 8;
	bfe.u32 	%r1332, %r1328, 24, 8;
	cvt.u64.u32 	%rd304, %r1329;
	and.b64  	%rd305, %rd304, 255;
	add.s64 	%rd306, %rd294, %rd305;
	cvt.u64.u32 	%rd307, %r1330;
	and.b64  	%rd308, %rd307, 255;
	add.s64 	%rd309, %rd297, %rd308;
	cvt.u64.u32 	%rd310, %r1331;
	and.b64  	%rd311, %rd310, 255;
	add.s64 	%rd312, %rd300, %rd311;
	cvt.u64.u32 	%rd313, %r1332;
	and.b64  	%rd314, %rd313, 255;
	add.s64 	%rd315, %rd303, %rd314;
	ld.shared.u32 	%r1333, [%r239+896];
	bfe.u32 	%r1334, %r1333, 0, 8;
	bfe.u32 	%r1335, %r1333, 8, 8;
	bfe.u32 	%r1336, %r1333, 16, 8;
	bfe.u32 	%r1337, %r1333, 24, 8;
	cvt.u64.u32 	%rd316, %r1334;
	and.b64  	%rd317, %rd316, 255;
	add.s64 	%rd1662, %rd306, %rd317;
	cvt.u64.u32 	%rd318, %r1335;
	and.b64  	%rd319, %rd318, 255;
	add.s64 	%rd1661, %rd309, %rd319;
	cvt.u64.u32 	%rd320, %r1336;
	and.b64  	%rd321, %rd320, 255;
	add.s64 	%rd1660, %rd312, %rd321;
	cvt.u64.u32 	%rd322, %r1337;
	and.b64  	%rd323, %rd322, 255;
	add.s64 	%rd1659, %rd315, %rd323;
$L__BB12_105:
	setp.gt.u32 	%p5, %r1080, 255;
	@%p5 bra 	$L__BB12_107;
	ld.shared.u32 	%r1339, [%r239+8192];
	bfe.u32 	%r1340, %r1339, 0, 8;
	bfe.u32 	%r1341, %r1339, 8, 8;
	bfe.u32 	%r1342, %r1339, 16, 8;
	bfe.u32 	%r1343, %r1339, 24, 8;
	cvt.u64.u32 	%rd324, %r1340;
	and.b64  	%rd325, %rd324, 255;
	add.s64 	%rd326, %rd1681, %rd325;
	cvt.u64.u32 	%rd327, %r1341;
	and.b64  	%rd328, %rd327, 255;
	add.s64 	%rd329, %rd1680, %rd328;
	cvt.u64.u32 	%rd330, %r1342;
	and.b64  	%rd331, %rd330, 255;
	add.s64 	%rd332, %rd1679, %rd331;
	cvt.u64.u32 	%rd333, %r1343;
	and.b64  	%rd334, %rd333, 255;
	add.s64 	%rd335, %rd1678, %rd334;
	ld.shared.u32 	%r1344, [%r239+8320];
	bfe.u32 	%r1345, %r1344, 0, 8;
	bfe.u32 	%r1346, %r1344, 8, 8;
	bfe.u32 	%r1347, %r1344, 16, 8;
	bfe.u32 	%r1348, %r1344, 24, 8;
	cvt.u64.u32 	%rd336, %r1345;
	and.b64  	%rd337, %rd336, 255;
	add.s64 	%rd338, %rd326, %rd337;
	cvt.u64.u32 	%rd339, %r1346;
	and.b64  	%rd340, %rd339, 255;
	add.s64 	%rd341, %rd329, %rd340;
	cvt.u64.u32 	%rd342, %r1347;
	and.b64  	%rd343, %rd342, 255;
	add.s64 	%rd344, %rd332, %rd343;
	cvt.u64.u32 	%rd345, %r1348;
	and.b64  	%rd346, %rd345, 255;
	add.s64 	%rd347, %rd335, %rd346;
	ld.shared.u32 	%r1349, [%r239+8448];
	bfe.u32 	%r1350, %r1349, 0, 8;
	bfe.u32 	%r1351, %r1349, 8, 8;
	bfe.u32 	%r1352, %r1349, 16, 8;
	bfe.u32 	%r1353, %r1349, 24, 8;
	cvt.u64.u32 	%rd348, %r1350;
	and.b64  	%rd349, %rd348, 255;
	add.s64 	%rd350, %rd338, %rd349;
	cvt.u64.u32 	%rd351, %r1351;
	and.b64  	%rd352, %rd351, 255;
	add.s64 	%rd353, %rd341, %rd352;
	cvt.u64.u32 	%rd354, %r1352;
	and.b64  	%rd355, %rd354, 255;
	add.s64 	%rd356, %rd344, %rd355;
	cvt.u64.u32 	%rd357, %r1353;
	and.b64  	%rd358, %rd357, 255;
	add.s64 	%rd359, %rd347, %rd358;
	ld.shared.u32 	%r1354, [%r239+8576];
	bfe.u32 	%r1355, %r1354, 0, 8;
	bfe.u32 	%r1356, %r1354, 8, 8;
	bfe.u32 	%r1357, %r1354, 16, 8;
	bfe.u32 	%r1358, %r1354, 24, 8;
	cvt.u64.u32 	%rd360, %r1355;
	and.b64  	%rd361, %rd360, 255;
	add.s64 	%rd362, %rd350, %rd361;
	cvt.u64.u32 	%rd363, %r1356;
	and.b64  	%rd364, %rd363, 255;
	add.s64 	%rd365, %rd353, %rd364;
	cvt.u64.u32 	%rd366, %r1357;
	and.b64  	%rd367, %rd366, 255;
	add.s64 	%rd368, %rd356, %rd367;
	cvt.u64.u32 	%rd369, %r1358;
	and.b64  	%rd370, %rd369, 255;
	add.s64 	%rd371, %rd359, %rd370;
	ld.shared.u32 	%r1359, [%r239+8704];
	bfe.u32 	%r1360, %r1359, 0, 8;
	bfe.u32 	%r1361, %r1359, 8, 8;
	bfe.u32 	%r1362, %r1359, 16, 8;
	bfe.u32 	%r1363, %r1359, 24, 8;
	cvt.u64.u32 	%rd372, %r1360;
	and.b64  	%rd373, %rd372, 255;
	add.s64 	%rd374, %rd362, %rd373;
	cvt.u64.u32 	%rd375, %r1361;
	and.b64  	%rd376, %rd375, 255;
	add.s64 	%rd377, %rd365, %rd376;
	cvt.u64.u32 	%rd378, %r1362;
	and.b64  	%rd379, %rd378, 255;
	add.s64 	%rd380, %rd368, %rd379;
	cvt.u64.u32 	%rd381, %r1363;
	and.b64  	%rd382, %rd381, 255;
	add.s64 	%rd383, %rd371, %rd382;
	ld.shared.u32 	%r1364, [%r239+8832];
	bfe.u32 	%r1365, %r1364, 0, 8;
	bfe.u32 	%r1366, %r1364, 8, 8;
	bfe.u32 	%r1367, %r1364, 16, 8;
	bfe.u32 	%r1368, %r1364, 24, 8;
	cvt.u64.u32 	%rd384, %r1365;
	and.b64  	%rd385, %rd384, 255;
	add.s64 	%rd386, %rd374, %rd385;
	cvt.u64.u32 	%rd387, %r1366;
	and.b64  	%rd388, %rd387, 255;
	add.s64 	%rd389, %rd377, %rd388;
	cvt.u64.u32 	%rd390, %r1367;
	and.b64  	%rd391, %rd390, 255;
	add.s64 	%rd392, %rd380, %rd391;
	cvt.u64.u32 	%rd393, %r1368;
	and.b64  	%rd394, %rd393, 255;
	add.s64 	%rd395, %rd383, %rd394;
	ld.shared.u32 	%r1369, [%r239+8960];
	bfe.u32 	%r1370, %r1369, 0, 8;
	bfe.u32 	%r1371, %r1369, 8, 8;
	bfe.u32 	%r1372, %r1369, 16, 8;
	bfe.u32 	%r1373, %r1369, 24, 8;
	cvt.u64.u32 	%rd396, %r1370;
	and.b64  	%rd397, %rd396, 255;
	add.s64 	%rd398, %rd386, %rd397;
	cvt.u64.u32 	%rd399, %r1371;
	and.b64  	%rd400, %rd399, 255;
	add.s64 	%rd401, %rd389, %rd400;
	cvt.u64.u32 	%rd402, %r1372;
	and.b64  	%rd403, %rd402, 255;
	add.s64 	%rd404, %rd392, %rd403;
	cvt.u64.u32 	%rd405, %r1373;
	and.b64  	%rd406, %rd405, 255;
	add.s64 	%rd407, %rd395, %rd406;
	ld.shared.u32 	%r1374, [%r239+9088];
	bfe.u32 	%r1375, %r1374, 0, 8;
	bfe.u32 	%r1376, %r1374, 8, 8;
	bfe.u32 	%r1377, %r1374, 16, 8;
	bfe.u32 	%r1378, %r1374, 24, 8;
	cvt.u64.u32 	%rd408, %r1375;
	and.b64  	%rd409, %rd408, 255;
	add.s64 	%rd1681, %rd398, %rd409;
	cvt.u64.u32 	%rd410, %r1376;
	and.b64  	%rd411, %rd410, 255;
	add.s64 	%rd1680, %rd401, %rd411;
	cvt.u64.u32 	%rd412, %r1377;
	and.b64  	%rd413, %rd412, 255;
	add.s64 	%rd1679, %rd404, %rd413;
	cvt.u64.u32 	%rd414, %r1378;
	and.b64  	%rd415, %rd414, 255;
	add.s64 	%rd1678, %rd407, %rd415;
$L__BB12_107:
	bar.sync 	0;
	mov.b32 	%r1379, 0;
	st.shared.u32 	[%r235], %r1379;
	st.shared.u32 	[%r235+1024], %r1379;
	st.shared.u32 	[%r235+2048], %r1379;
	st.shared.u32 	[%r235+3072], %r1379;
	st.shared.u32 	[%r235+4096], %r1379;
	st.shared.u32 	[%r235+5120], %r1379;
	st.shared.u32 	[%r235+6144], %r1379;
	st.shared.u32 	[%r235+7168], %r1379;
	st.shared.u32 	[%r235+8192], %r1379;
	st.shared.u32 	[%r235+9216], %r1379;
	st.shared.u32 	[%r235+10240], %r1379;
	st.shared.u32 	[%r235+11264], %r1379;
	st.shared.u32 	[%r235+12288], %r1379;
	st.shared.u32 	[%r235+13312], %r1379;
	st.shared.u32 	[%r235+14336], %r1379;
	st.shared.u32 	[%r235+15360], %r1379;
	sub.s64 	%rd416, %rd2, %rd1663;
	setp.gt.s64 	%p6, %rd416, 64767;
	@%p6 bra 	$L__BB12_101;
$L__BB12_108:
	sub.s64 	%rd1683, %rd2, %rd1663;
	setp.lt.s64 	%p7, %rd1683, 5888;
	@%p7 bra 	$L__BB12_110;
$L__BB12_109:
	add.s64 	%rd417, %rd1663, %rd8;
	shl.b64 	%rd418, %rd417, 2;
	add.s64 	%rd419, %rd3, %rd418;
	ld.global.u32 	%r1381, [%rd419];
	ld.global.u32 	%r1387, [%rd419+1024];
	ld.global.u32 	%r1390, [%rd419+2048];
	ld.global.u32 	%r1393, [%rd419+3072];
	ld.global.u32 	%r1396, [%rd419+4096];
	ld.global.u32 	%r1399, [%rd419+5120];
	ld.global.u32 	%r1402, [%rd419+6144];
	ld.global.u32 	%r1405, [%rd419+7168];
	ld.global.u32 	%r1408, [%rd419+8192];
	ld.global.u32 	%r1411, [%rd419+9216];
	ld.global.u32 	%r1414, [%rd419+10240];
	ld.global.u32 	%r1417, [%rd419+11264];
	ld.global.u32 	%r1420, [%rd419+12288];
	ld.global.u32 	%r1423, [%rd419+13312];
	ld.global.u32 	%r1426, [%rd419+14336];
	ld.global.u32 	%r1429, [%rd419+15360];
	ld.global.u32 	%r1432, [%rd419+16384];
	ld.global.u32 	%r1435, [%rd419+17408];
	ld.global.u32 	%r1438, [%rd419+18432];
	ld.global.u32 	%r1441, [%rd419+19456];
	ld.global.u32 	%r1444, [%rd419+20480];
	ld.global.u32 	%r1447, [%rd419+21504];
	ld.global.u32 	%r1450, [%rd419+22528];
	bar.sync 	0;
	mov.b32 	%r1451, 0;
	// begin inline asm
	shr.b32 %r1380, %r1381, %r1451;
	// end inline asm
	mov.b32 	%r1385, 6;
	// begin inline asm
	bmsk.clamp.b32 %r1383, %r1451, %r1385;
	// end inline asm
	and.b32  	%r1452, %r1383, %r1380;
	and.b32  	%r1453, %r1452, 3;
	shl.b32 	%r1454, %r1452, 8;
	and.b32  	%r1455, %r1454, -1024;
	add.s32 	%r1456, %r235, %r1455;
	add.s32 	%r1457, %r1456, %r1453;
	ld.shared.u8 	%rs162, [%r1457];
	add.s16 	%rs163, %rs162, 1;
	st.shared.u8 	[%r1457], %rs163;
	// begin inline asm
	shr.b32 %r1386, %r1387, %r1451;
	// end inline asm
	and.b32  	%r1458, %r1383, %r1386;
	and.b32  	%r1459, %r1458, 3;
	shl.b32 	%r1460, %r1458, 8;
	and.b32  	%r1461, %r1460, -1024;
	add.s32 	%r1462, %r235, %r1461;
	add.s32 	%r1463, %r1462, %r1459;
	ld.shared.u8 	%rs164, [%r1463];
	add.s16 	%rs165, %rs164, 1;
	st.shared.u8 	[%r1463], %rs165;
	// begin inline asm
	shr.b32 %r1389, %r1390, %r1451;
	// end inline asm
	and.b32  	%r1464, %r1383, %r1389;
	and.b32  	%r1465, %r1464, 3;
	shl.b32 	%r1466, %r1464, 8;
	and.b32  	%r1467, %r1466, -1024;
	add.s32 	%r1468, %r235, %r1467;
	add.s32 	%r1469, %r1468, %r1465;
	ld.shared.u8 	%rs166, [%r1469];
	add.s16 	%rs167, %rs166, 1;
	st.shared.u8 	[%r1469], %rs167;
	// begin inline asm
	shr.b32 %r1392, %r1393, %r1451;
	// end inline asm
	and.b32  	%r1470, %r1383, %r1392;
	and.b32  	%r1471, %r1470, 3;
	shl.b32 	%r1472, %r1470, 8;
	and.b32  	%r1473, %r1472, -1024;
	add.s32 	%r1474, %r235, %r1473;
	add.s32 	%r1475, %r1474, %r1471;
	ld.shared.u8 	%rs168, [%r1475];
	add.s16 	%rs169, %rs168, 1;
	st.shared.u8 	[%r1475], %rs169;
	// begin inline asm
	shr.b32 %r1395, %r1396, %r1451;
	// end inline asm
	and.b32  	%r1476, %r1383, %r1395;
	and.b32  	%r1477, %r1476, 3;
	shl.b32 	%r1478, %r1476, 8;
	and.b32  	%r1479, %r1478, -1024;
	add.s32 	%r1480, %r235, %r1479;
	add.s32 	%r1481, %r1480, %r1477;
	ld.shared.u8 	%rs170, [%r1481];
	add.s16 	%rs171, %rs170, 1;
	st.shared.u8 	[%r1481], %rs171;
	// begin inline asm
	shr.b32 %r1398, %r1399, %r1451;
	// end inline asm
	and.b32  	%r1482, %r1383, %r1398;
	and.b32  	%r1483, %r1482, 3;
	shl.b32 	%r1484, %r1482, 8;
	and.b32  	%r1485, %r1484, -1024;
	add.s32 	%r1486, %r235, %r1485;
	add.s32 	%r1487, %r1486, %r1483;
	ld.shared.u8 	%rs172, [%r1487];
	add.s16 	%rs173, %rs172, 1;
	st.shared.u8 	[%r1487], %rs173;
	// begin inline asm
	shr.b32 %r1401, %r1402, %r1451;
	// end inline asm
	and.b32  	%r1488, %r1383, %r1401;
	and.b32  	%r1489, %r1488, 3;
	shl.b32 	%r1490, %r1488, 8;
	and.b32  	%r1491, %r1490, -1024;
	add.s32 	%r1492, %r235, %r1491;
	add.s32 	%r1493, %r1492, %r1489;
	ld.shared.u8 	%rs174, [%r1493];
	add.s16 	%rs175, %rs174, 1;
	st.shared.u8 	[%r1493], %rs175;
	// begin inline asm
	shr.b32 %r1404, %r1405, %r1451;
	// end inline asm
	and.b32  	%r1494, %r1383, %r1404;
	and.b32  	%r1495, %r1494, 3;
	shl.b32 	%r1496, %r1494, 8;
	and.b32  	%r1497, %r1496, -1024;
	add.s32 	%r1498, %r235, %r1497;
	add.s32 	%r1499, %r1498, %r1495;
	ld.shared.u8 	%rs176, [%r1499];
	add.s16 	%rs177, %rs176, 1;
	st.shared.u8 	[%r1499], %rs177;
	// begin inline asm
	shr.b32 %r1407, %r1408, %r1451;
	// end inline asm
	and.b32  	%r1500, %r1383, %r1407;
	and.b32  	%r1501, %r1500, 3;
	shl.b32 	%r1502, %r1500, 8;
	and.b32  	%r1503, %r1502, -1024;
	add.s32 	%r1504, %r235, %r1503;
	add.s32 	%r1505, %r1504, %r1501;
	ld.shared.u8 	%rs178, [%r1505];
	add.s16 	%rs179, %rs178, 1;
	st.shared.u8 	[%r1505], %rs179;
	// begin inline asm
	shr.b32 %r1410, %r1411, %r1451;
	// end inline asm
	and.b32  	%r1506, %r1383, %r1410;
	and.b32  	%r1507, %r1506, 3;
	shl.b32 	%r1508, %r1506, 8;
	and.b32  	%r1509, %r1508, -1024;
	add.s32 	%r1510, %r235, %r1509;
	add.s32 	%r1511, %r1510, %r1507;
	ld.shared.u8 	%rs180, [%r1511];
	add.s16 	%rs181, %rs180, 1;
	st.shared.u8 	[%r1511], %rs181;
	// begin inline asm
	shr.b32 %r1413, %r1414, %r1451;
	// end inline asm
	and.b32  	%r1512, %r1383, %r1413;
	and.b32  	%r1513, %r1512, 3;
	shl.b32 	%r1514, %r1512, 8;
	and.b32  	%r1515, %r1514, -1024;
	add.s32 	%r1516, %r235, %r1515;
	add.s32 	%r1517, %r1516, %r1513;
	ld.shared.u8 	%rs182, [%r1517];
	add.s16 	%rs183, %rs182, 1;
	st.shared.u8 	[%r1517], %rs183;
	// begin inline asm
	shr.b32 %r1416, %r1417, %r1451;
	// end inline asm
	and.b32  	%r1518, %r1383, %r1416;
	and.b32  	%r1519, %r1518, 3;
	shl.b32 	%r1520, %r1518, 8;
	and.b32  	%r1521, %r1520, -1024;
	add.s32 	%r1522, %r235, %r1521;
	add.s32 	%r1523, %r1522, %r1519;
	ld.shared.u8 	%rs184, [%r1523];
	add.s16 	%rs185, %rs184, 1;
	st.shared.u8 	[%r1523], %rs185;
	// begin inline asm
	shr.b32 %r1419, %r1420, %r1451;
	// end inline asm
	and.b32  	%r1524, %r1383, %r1419;
	and.b32  	%r1525, %r1524, 3;
	shl.b32 	%r1526, %r1524, 8;
	and.b32  	%r1527, %r1526, -1024;
	add.s32 	%r1528, %r235, %r1527;
	add.s32 	%r1529, %r1528, %r1525;
	ld.shared.u8 	%rs186, [%r1529];
	add.s16 	%rs187, %rs186, 1;
	st.shared.u8 	[%r1529], %rs187;
	// begin inline asm
	shr.b32 %r1422, %r1423, %r1451;
	// end inline asm
	and.b32  	%r1530, %r1383, %r1422;
	and.b32  	%r1531, %r1530, 3;
	shl.b32 	%r1532, %r1530, 8;
	and.b32  	%r1533, %r1532, -1024;
	add.s32 	%r1534, %r235, %r1533;
	add.s32 	%r1535, %r1534, %r1531;
	ld.shared.u8 	%rs188, [%r1535];
	add.s16 	%rs189, %rs188, 1;
	st.shared.u8 	[%r1535], %rs189;
	// begin inline asm
	shr.b32 %r1425, %r1426, %r1451;
	// end inline asm
	and.b32  	%r1536, %r1383, %r1425;
	and.b32  	%r1537, %r1536, 3;
	shl.b32 	%r1538, %r1536, 8;
	and.b32  	%r1539, %r1538, -1024;
	add.s32 	%r1540, %r235, %r1539;
	add.s32 	%r1541, %r1540, %r1537;
	ld.shared.u8 	%rs190, [%r1541];
	add.s16 	%rs191, %rs190, 1;
	st.shared.u8 	[%r1541], %rs191;
	// begin inline asm
	shr.b32 %r1428, %r1429, %r1451;
	// end inline asm
	and.b32  	%r1542, %r1383, %r1428;
	and.b32  	%r1543, %r1542, 3;
	shl.b32 	%r1544, %r1542, 8;
	and.b32  	%r1545, %r1544, -1024;
	add.s32 	%r1546, %r235, %r1545;
	add.s32 	%r1547, %r1546, %r1543;
	ld.shared.u8 	%rs192, [%r1547];
	add.s16 	%rs193, %rs192, 1;
	st.shared.u8 	[%r1547], %rs193;
	// begin inline asm
	shr.b32 %r1431, %r1432, %r1451;
	// end inline asm
	and.b32  	%r1548, %r1383, %r1431;
	and.b32  	%r1549, %r1548, 3;
	shl.b32 	%r1550, %r1548, 8;
	and.b32  	%r1551, %r1550, -1024;
	add.s32 	%r1552, %r235, %r1551;
	add.s32 	%r1553, %r1552, %r1549;
	ld.shared.u8 	%rs194, [%r1553];
	add.s16 	%rs195, %rs194, 1;
	st.shared.u8 	[%r1553], %rs195;
	// begin inline asm
	shr.b32 %r1434, %r1435, %r1451;
	// end inline asm
	and.b32  	%r1554, %r1383, %r1434;
	and.b32  	%r1555, %r1554, 3;
	shl.b32 	%r1556, %r1554, 8;
	and.b32  	%r1557, %r1556, -1024;
	add.s32 	%r1558, %r235, %r1557;
	add.s32 	%r1559, %r1558, %r1555;
	ld.shared.u8 	%rs196, [%r1559];
	add.s16 	%rs197, %rs196, 1;
	st.shared.u8 	[%r1559], %rs197;
	// begin inline asm
	shr.b32 %r1437, %r1438, %r1451;
	// end inline asm
	and.b32  	%r1560, %r1383, %r1437;
	and.b32  	%r1561, %r1560, 3;
	shl.b32 	%r1562, %r1560, 8;
	and.b32  	%r1563, %r1562, -1024;
	add.s32 	%r1564, %r235, %r1563;
	add.s32 	%r1565, %r1564, %r1561;
	ld.shared.u8 	%rs198, [%r1565];
	add.s16 	%rs199, %rs198, 1;
	st.shared.u8 	[%r1565], %rs199;
	// begin inline asm
	shr.b32 %r1440, %r1441, %r1451;
	// end inline asm
	and.b32  	%r1566, %r1383, %r1440;
	and.b32  	%r1567, %r1566, 3;
	shl.b32 	%r1568, %r1566, 8;
	and.b32  	%r1569, %r1568, -1024;
	add.s32 	%r1570, %r235, %r1569;
	add.s32 	%r1571, %r1570, %r1567;
	ld.shared.u8 	%rs200, [%r1571];
	add.s16 	%rs201, %rs200, 1;
	st.shared.u8 	[%r1571], %rs201;
	// begin inline asm
	shr.b32 %r1443, %r1444, %r1451;
	// end inline asm
	and.b32  	%r1572, %r1383, %r1443;
	and.b32  	%r1573, %r1572, 3;
	shl.b32 	%r1574, %r1572, 8;
	and.b32  	%r1575, %r1574, -1024;
	add.s32 	%r1576, %r235, %r1575;
	add.s32 	%r1577, %r1576, %r1573;
	ld.shared.u8 	%rs202, [%r1577];
	add.s16 	%rs203, %rs202, 1;
	st.shared.u8 	[%r1577], %rs203;
	// begin inline asm
	shr.b32 %r1446, %r1447, %r1451;
	// end inline asm
	and.b32  	%r1578, %r1383, %r1446;
	and.b32  	%r1579, %r1578, 3;
	shl.b32 	%r1580, %r1578, 8;
	and.b32  	%r1581, %r1580, -1024;
	add.s32 	%r1582, %r235, %r1581;
	add.s32 	%r1583, %r1582, %r1579;
	ld.shared.u8 	%rs204, [%r1583];
	add.s16 	%rs205, %rs204, 1;
	st.shared.u8 	[%r1583], %rs205;
	// begin inline asm
	shr.b32 %r1449, %r1450, %r1451;
	// end inline asm
	and.b32  	%r1584, %r1383, %r1449;
	and.b32  	%r1585, %r1584, 3;
	shl.b32 	%r1586, %r1584, 8;
	and.b32  	%r1587, %r1586, -1024;
	add.s32 	%r1588, %r235, %r1587;
	add.s32 	%r1589, %r1588, %r1585;
	ld.shared.u8 	%rs206, [%r1589];
	add.s16 	%rs207, %rs206, 1;
	st.shared.u8 	[%r1589], %rs207;
	add.s64 	%rd1663, %rd1663, 5888;
	sub.s64 	%rd1683, %rd2, %rd1663;
	setp.gt.s64 	%p8, %rd1683, 5887;
	@%p8 bra 	$L__BB12_109;
$L__BB12_110:
	setp.le.s64 	%p9, %rd1683, %rd8;
	@%p9 bra 	$L__BB12_116;
	mov.b32 	%r1591, 0;
	mov.b32 	%r1592, 6;
	// begin inline asm
	bmsk.clamp.b32 %r1590, %r1591, %r1592;
	// end inline asm
	not.b64 	%rd420, %rd8;
	add.s64 	%rd51, %rd1683, %rd420;
	and.b64  	%rd421, %rd51, 768;
	setp.eq.s64 	%p10, %rd421, 768;
	mov.u64 	%rd1686, %rd8;
	@%p10 bra 	$L__BB12_114;
	shr.u64 	%rd423, %rd51, 8;
	add.s64 	%rd424, %rd423, 1;
	and.b64  	%rd52, %rd424, 3;
	mov.b64 	%rd1685, 0;
	mov.u64 	%rd1686, %rd8;
$L__BB12_113:
	.pragma "nounroll";
	add.s64 	%rd425, %rd1686, %rd1663;
	shl.b64 	%rd426, %rd425, 2;
	add.s64 	%rd427, %rd3, %rd426;
	ld.global.u32 	%r1594, [%rd427];
	mov.b32 	%r1595, 0;
	// begin inline asm
	shr.b32 %r1593, %r1594, %r1595;
	// end inline asm
	and.b32  	%r1596, %r1590, %r1593;
	and.b32  	%r1597, %r1596, 3;
	shl.b32 	%r1598, %r1596, 8;
	and.b32  	%r1599, %r1598, -1024;
	add.s32 	%r1600, %r235, %r1599;
	add.s32 	%r1601, %r1600, %r1597;
	ld.shared.u8 	%rs208, [%r1601];
	add.s16 	%rs209, %rs208, 1;
	st.shared.u8 	[%r1601], %rs209;
	add.s64 	%rd1686, %rd1686, 256;
	add.s64 	%rd1685, %rd1685, 1;
	setp.ne.s64 	%p11, %rd1685, %rd52;
	@%p11 bra 	$L__BB12_113;
$L__BB12_114:
	setp.lt.u64 	%p12, %rd51, 768;
	@%p12 bra 	$L__BB12_116;
$L__BB12_115:
	add.s64 	%rd428, %rd1686, %rd1663;
	shl.b64 	%rd429, %rd428, 2;
	add.s64 	%rd430, %rd3, %rd429;
	ld.global.u32 	%r1603, [%rd430];
	mov.b32 	%r1613, 0;
	// begin inline asm
	shr.b32 %r1602, %r1603, %r1613;
	// end inline asm
	and.b32  	%r1614, %r1590, %r1602;
	and.b32  	%r1615, %r1614, 3;
	shl.b32 	%r1616, %r1614, 8;
	and.b32  	%r1617, %r1616, -1024;
	add.s32 	%r1618, %r235, %r1617;
	add.s32 	%r1619, %r1618, %r1615;
	ld.shared.u8 	%rs210, [%r1619];
	add.s16 	%rs211, %rs210, 1;
	st.shared.u8 	[%r1619], %rs211;
	ld.global.u32 	%r1606, [%rd430+1024];
	// begin inline asm
	shr.b32 %r1605, %r1606, %r1613;
	// end inline asm
	and.b32  	%r1620, %r1590, %r1605;
	and.b32  	%r1621, %r1620, 3;
	shl.b32 	%r1622, %r1620, 8;
	and.b32  	%r1623, %r1622, -1024;
	add.s32 	%r1624, %r235, %r1623;
	add.s32 	%r1625, %r1624, %r1621;
	ld.shared.u8 	%rs212, [%r1625];
	add.s16 	%rs213, %rs212, 1;
	st.shared.u8 	[%r1625], %rs213;
	ld.global.u32 	%r1609, [%rd430+2048];
	// begin inline asm
	shr.b32 %r1608, %r1609, %r1613;
	// end inline asm
	and.b32  	%r1626, %r1590, %r1608;
	and.b32  	%r1627, %r1626, 3;
	shl.b32 	%r1628, %r1626, 8;
	and.b32  	%r1629, %r1628, -1024;
	add.s32 	%r1630, %r235, %r1629;
	add.s32 	%r1631, %r1630, %r1627;
	ld.shared.u8 	%rs214, [%r1631];
	add.s16 	%rs215, %rs214, 1;
	st.shared.u8 	[%r1631], %rs215;
	ld.global.u32 	%r1612, [%rd430+3072];
	// begin inline asm
	shr.b32 %r1611, %r1612, %r1613;
	// end inline asm
	and.b32  	%r1632, %r1590, %r1611;
	and.b32  	%r1633, %r1632, 3;
	shl.b32 	%r1634, %r1632, 8;
	and.b32  	%r1635, %r1634, -1024;
	add.s32 	%r1636, %r235, %r1635;
	add.s32 	%r1637, %r1636, %r1633;
	ld.shared.u8 	%rs216, [%r1637];
	add.s16 	%rs217, %rs216, 1;
	st.shared.u8 	[%r1637], %rs217;
	add.s64 	%rd1686, %rd1686, 1024;
	setp.lt.s64 	%p13, %rd1686, %rd1683;
	@%p13 bra 	$L__BB12_115;
$L__BB12_116:
	cvt.u32.u64 	%r1639, %rd8;
	bar.sync 	0;
	shr.u32 	%r241, %r1639, 5;
	// begin inline asm
	mov.u32 %r1638, %laneid;
	// end inline asm
	setp.gt.u32 	%p14, %r1639, 511;
	@%p14 bra 	$L__BB12_118;
	shl.b32 	%r1640, %r241, 10;
	add.s32 	%r1642, %r1078, %r1640;
	shl.b32 	%r1643, %r1638, 2;
	add.s32 	%r1644, %r1642, %r1643;
	ld.shared.u32 	%r1645, [%r1644];
	bfe.u32 	%r1646, %r1645, 0, 8;
	bfe.u32 	%r1647, %r1645, 8, 8;
	bfe.u32 	%r1648, %r1645, 16, 8;
	bfe.u32 	%r1649, %r1645, 24, 8;
	cvt.u64.u32 	%rd431, %r1646;
	and.b64  	%rd432, %rd431, 255;
	add.s64 	%rd433, %rd1662, %rd432;
	cvt.u64.u32 	%rd434, %r1647;
	and.b64  	%rd435, %rd434, 255;
	add.s64 	%rd436, %rd1661, %rd435;
	cvt.u64.u32 	%rd437, %r1648;
	and.b64  	%rd438, %rd437, 255;
	add.s64 	%rd439, %rd1660, %rd438;
	cvt.u64.u32 	%rd440, %r1649;
	and.b64  	%rd441, %rd440, 255;
	add.s64 	%rd442, %rd1659, %rd441;
	ld.shared.u32 	%r1650, [%r1644+128];
	bfe.u32 	%r1651, %r1650, 0, 8;
	bfe.u32 	%r1652, %r1650, 8, 8;
	bfe.u32 	%r1653, %r1650, 16, 8;
	bfe.u32 	%r1654, %r1650, 24, 8;
	cvt.u64.u32 	%rd443, %r1651;
	and.b64  	%rd444, %rd443, 255;
	add.s64 	%rd445, %rd433, %rd444;
	cvt.u64.u32 	%rd446, %r1652;
	and.b64  	%rd447, %rd446, 255;
	add.s64 	%rd448, %rd436, %rd447;
	cvt.u64.u32 	%rd449, %r1653;
	and.b64  	%rd450, %rd449, 255;
	add.s64 	%rd451, %rd439, %rd450;
	cvt.u64.u32 	%rd452, %r1654;
	and.b64  	%rd453, %rd452, 255;
	add.s64 	%rd454, %rd442, %rd453;
	ld.shared.u32 	%r1655, [%r1644+256];
	bfe.u32 	%r1656, %r1655, 0, 8;
	bfe.u32 	%r1657, %r1655, 8, 8;
	bfe.u32 	%r1658, %r1655, 16, 8;
	bfe.u32 	%r1659, %r1655, 24, 8;
	cvt.u64.u32 	%rd455, %r1656;
	and.b64  	%rd456, %rd455, 255;
	add.s64 	%rd457, %rd445, %rd456;
	cvt.u64.u32 	%rd458, %r1657;
	and.b64  	%rd459, %rd458, 255;
	add.s64 	%rd460, %rd448, %rd459;
	cvt.u64.u32 	%rd461, %r1658;
	and.b64  	%rd462, %rd461, 255;
	add.s64 	%rd463, %rd451, %rd462;
	cvt.u64.u32 	%rd464, %r1659;
	and.b64  	%rd465, %rd464, 255;
	add.s64 	%rd466, %rd454, %rd465;
	ld.shared.u32 	%r1660, [%r1644+384];
	bfe.u32 	%r1661, %r1660, 0, 8;
	bfe.u32 	%r1662, %r1660, 8, 8;
	bfe.u32 	%r1663, %r1660, 16, 8;
	bfe.u32 	%r1664, %r1660, 24, 8;
	cvt.u64.u32 	%rd467, %r1661;
	and.b64  	%rd468, %rd467, 255;
	add.s64 	%rd469, %rd457, %rd468;
	cvt.u64.u32 	%rd470, %r1662;
	and.b64  	%rd471, %rd470, 255;
	add.s64 	%rd472, %rd460, %rd471;
	cvt.u64.u32 	%rd473, %r1663;
	and.b64  	%rd474, %rd473, 255;
	add.s64 	%rd475, %rd463, %rd474;
	cvt.u64.u32 	%rd476, %r1664;
	and.b64  	%rd477, %rd476, 255;
	add.s64 	%rd478, %rd466, %rd477;
	ld.shared.u32 	%r1665, [%r1644+512];
	bfe.u32 	%r1666, %r1665, 0, 8;
	bfe.u32 	%r1667, %r1665, 8, 8;
	bfe.u32 	%r1668, %r1665, 16, 8;
	bfe.u32 	%r1669, %r1665, 24, 8;
	cvt.u64.u32 	%rd479, %r1666;
	and.b64  	%rd480, %rd479, 255;
	add.s64 	%rd481, %rd469, %rd480;
	cvt.u64.u32 	%rd482, %r1667;
	and.b64  	%rd483, %rd482, 255;
	add.s64 	%rd484, %rd472, %rd483;
	cvt.u64.u32 	%rd485, %r1668;
	and.b64  	%rd486, %rd485, 255;
	add.s64 	%rd487, %rd475, %rd486;
	cvt.u64.u32 	%rd488, %r1669;
	and.b64  	%rd489, %rd488, 255;
	add.s64 	%rd490, %rd478, %rd489;
	ld.shared.u32 	%r1670, [%r1644+640];
	bfe.u32 	%r1671, %r1670, 0, 8;
	bfe.u32 	%r1672, %r1670, 8, 8;
	bfe.u32 	%r1673, %r1670, 16, 8;
	bfe.u32 	%r1674, %r1670, 24, 8;
	cvt.u64.u32 	%rd491, %r1671;
	and.b64  	%rd492, %rd491, 255;
	add.s64 	%rd493, %rd481, %rd492;
	cvt.u64.u32 	%rd494, %r1672;
	and.b64  	%rd495, %rd494, 255;
	add.s64 	%rd496, %rd484, %rd495;
	cvt.u64.u32 	%rd497, %r1673;
	and.b64  	%rd498, %rd497, 255;
	add.s64 	%rd499, %rd487, %rd498;
	cvt.u64.u32 	%rd500, %r1674;
	and.b64  	%rd501, %rd500, 255;
	add.s64 	%rd502, %rd490, %rd501;
	ld.shared.u32 	%r1675, [%r1644+768];
	bfe.u32 	%r1676, %r1675, 0, 8;
	bfe.u32 	%r1677, %r1675, 8, 8;
	bfe.u32 	%r1678, %r1675, 16, 8;
	bfe.u32 	%r1679, %r1675, 24, 8;
	cvt.u64.u32 	%rd503, %r1676;
	and.b64  	%rd504, %rd503, 255;
	add.s64 	%rd505, %rd493, %rd504;
	cvt.u64.u32 	%rd506, %r1677;
	and.b64  	%rd507, %rd506, 255;
	add.s64 	%rd508, %rd496, %rd507;
	cvt.u64.u32 	%rd509, %r1678;
	and.b64  	%rd510, %rd509, 255;
	add.s64 	%rd511, %rd499, %rd510;
	cvt.u64.u32 	%rd512, %r1679;
	and.b64  	%rd513, %rd512, 255;
	add.s64 	%rd514, %rd502, %rd513;
	ld.shared.u32 	%r1680, [%r1644+896];
	bfe.u32 	%r1681, %r1680, 0, 8;
	bfe.u32 	%r1682, %r1680, 8, 8;
	bfe.u32 	%r1683, %r1680, 16, 8;
	bfe.u32 	%r1684, %r1680, 24, 8;
	cvt.u64.u32 	%rd515, %r1681;
	and.b64  	%rd516, %rd515, 255;
	add.s64 	%rd1662, %rd505, %rd516;
	cvt.u64.u32 	%rd517, %r1682;
	and.b64  	%rd518, %rd517, 255;
	add.s64 	%rd1661, %rd508, %rd518;
	cvt.u64.u32 	%rd519, %r1683;
	and.b64  	%rd520, %rd519, 255;
	add.s64 	%rd1660, %rd511, %rd520;
	cvt.u64.u32 	%rd521, %r1684;
	and.b64  	%rd522, %rd521, 255;
	add.s64 	%rd1659, %rd514, %rd522;
$L__BB12_118:
	setp.gt.u32 	%p15, %r1639, 255;
	@%p15 bra 	$L__BB12_120;
	shl.b32 	%r1686, %r241, 10;
	add.s32 	%r1688, %r1078, %r1686;
	shl.b32 	%r1689, %r1638, 2;
	add.s32 	%r1690, %r1688, %r1689;
	ld.shared.u32 	%r1691, [%r1690+8192];
	bfe.u32 	%r1692, %r1691, 0, 8;
	bfe.u32 	%r1693, %r1691, 8, 8;
	bfe.u32 	%r1694, %r1691, 16, 8;
	bfe.u32 	%r1695, %r1691, 24, 8;
	cvt.u64.u32 	%rd523, %r1692;
	and.b64  	%rd524, %rd523, 255;
	add.s64 	%rd525, %rd1681, %rd524;
	cvt.u64.u32 	%rd526, %r1693;
	and.b64  	%rd527, %rd526, 255;
	add.s64 	%rd528, %rd1680, %rd527;
	cvt.u64.u32 	%rd529, %r1694;
	and.b64  	%rd530, %rd529, 255;
	add.s64 	%rd531, %rd1679, %rd530;
	cvt.u64.u32 	%rd532, %r1695;
	and.b64  	%rd533, %rd532, 255;
	add.s64 	%rd534, %rd1678, %rd533;
	ld.shared.u32 	%r1696, [%r1690+8320];
	bfe.u32 	%r1697, %r1696, 0, 8;
	bfe.u32 	%r1698, %r1696, 8, 8;
	bfe.u32 	%r1699, %r1696, 16, 8;
	bfe.u32 	%r1700, %r1696, 24, 8;
	cvt.u64.u32 	%rd535, %r1697;
	and.b64  	%rd536, %rd535, 255;
	add.s64 	%rd537, %rd525, %rd536;
	cvt.u64.u32 	%rd538, %r1698;
	and.b64  	%rd539, %rd538, 255;
	add.s64 	%rd540, %rd528, %rd539;
	cvt.u64.u32 	%rd541, %r1699;
	and.b64  	%rd542, %rd541, 255;
	add.s64 	%rd543, %rd531, %rd542;
	cvt.u64.u32 	%rd544, %r1700;
	and.b64  	%rd545, %rd544, 255;
	add.s64 	%rd546, %rd534, %rd545;
	ld.shared.u32 	%r1701, [%r1690+8448];
	bfe.u32 	%r1702, %r1701, 0, 8;
	bfe.u32 	%r1703, %r1701, 8, 8;
	bfe.u32 	%r1704, %r1701, 16, 8;
	bfe.u32 	%r1705, %r1701, 24, 8;
	cvt.u64.u32 	%rd547, %r1702;
	and.b64  	%rd548, %rd547, 255;
	add.s64 	%rd549, %rd537, %rd548;
	cvt.u64.u32 	%rd550, %r1703;
	and.b64  	%rd551, %rd550, 255;
	add.s64 	%rd552, %rd540, %rd551;
	cvt.u64.u32 	%rd553, %r1704;
	and.b64  	%rd554, %rd553, 255;
	add.s64 	%rd555, %rd543, %rd554;
	cvt.u64.u32 	%rd556, %r1705;
	and.b64  	%rd557, %rd556, 255;
	add.s64 	%rd558, %rd546, %rd557;
	ld.shared.u32 	%r1706, [%r1690+8576];
	bfe.u32 	%r1707, %r1706, 0, 8;
	bfe.u32 	%r1708, %r1706, 8, 8;
	bfe.u32 	%r1709, %r1706, 16, 8;
	bfe.u32 	%r1710, %r1706, 24, 8;
	cvt.u64.u32 	%rd559, %r1707;
	and.b64  	%rd560, %rd559, 255;
	add.s64 	%rd561, %rd549, %rd560;
	cvt.u64.u32 	%rd562, %r1708;
	and.b64  	%rd563, %rd562, 255;
	add.s64 	%rd564, %rd552, %rd563;
	cvt.u64.u32 	%rd565, %r1709;
	and.b64  	%rd566, %rd565, 255;
	add.s64 	%rd567, %rd555, %rd566;
	cvt.u64.u32 	%rd568, %r1710;
	and.b64  	%rd569, %rd568, 255;
	add.s64 	%rd570, %rd558, %rd569;
	ld.shared.u32 	%r1711, [%r1690+8704];
	bfe.u32 	%r1712, %r1711, 0, 8;
	bfe.u32 	%r1713, %r1711, 8, 8;
	bfe.u32 	%r1714, %r1711, 16, 8;
	bfe.u32 	%r1715, %r1711, 24, 8;
	cvt.u64.u32 	%rd571, %r1712;
	and.b64  	%rd572, %rd571, 255;
	add.s64 	%rd573, %rd561, %rd572;
	cvt.u64.u32 	%rd574, %r1713;
	and.b64  	%rd575, %rd574, 255;
	add.s64 	%rd576, %rd564, %rd575;
	cvt.u64.u32 	%rd577, %r1714;
	and.b64  	%rd578, %rd577, 255;
	add.s64 	%rd579, %rd567, %rd578;
	cvt.u64.u32 	%rd580, %r1715;
	and.b64  	%rd581, %rd580, 255;
	add.s64 	%rd582, %rd570, %rd581;
	ld.shared.u32 	%r1716, [%r1690+8832];
	bfe.u32 	%r1717, %r1716, 0, 8;
	bfe.u32 	%r1718, %r1716, 8, 8;
	bfe.u32 	%r1719, %r1716, 16, 8;
	bfe.u32 	%r1720, %r1716, 24, 8;
	cvt.u64.u32 	%rd583, %r1717;
	and.b64  	%rd584, %rd583, 255;
	add.s64 	%rd585, %rd573, %rd584;
	cvt.u64.u32 	%rd586, %r1718;
	and.b64  	%rd587, %rd586, 255;
	add.s64 	%rd588, %rd576, %rd587;
	cvt.u64.u32 	%rd589, %r1719;
	and.b64  	%rd590, %rd589, 255;
	add.s64 	%rd591, %rd579, %rd590;
	cvt.u64.u32 	%rd592, %r1720;
	and.b64  	%rd593, %rd592, 255;
	add.s64 	%rd594, %rd582, %rd593;
	ld.shared.u32 	%r1721, [%r1690+8960];
	bfe.u32 	%r1722, %r1721, 0, 8;
	bfe.u32 	%r1723, %r1721, 8, 8;
	bfe.u32 	%r1724, %r1721, 16, 8;
	bfe.u32 	%r1725, %r1721, 24, 8;
	cvt.u64.u32 	%rd595, %r1722;
	and.b64  	%rd596, %rd595, 255;
	add.s64 	%rd597, %rd585, %rd596;
	cvt.u64.u32 	%rd598, %r1723;
	and.b64  	%rd599, %rd598, 255;
	add.s64 	%rd600, %rd588, %rd599;
	cvt.u64.u32 	%rd601, %r1724;
	and.b64  	%rd602, %rd601, 255;
	add.s64 	%rd603, %rd591, %rd602;
	cvt.u64.u32 	%rd604, %r1725;
	and.b64  	%rd605, %rd604, 255;
	add.s64 	%rd606, %rd594, %rd605;
	ld.shared.u32 	%r1726, [%r1690+9088];
	bfe.u32 	%r1727, %r1726, 0, 8;
	bfe.u32 	%r1728, %r1726, 8, 8;
	bfe.u32 	%r1729, %r1726, 16, 8;
	bfe.u32 	%r1730, %r1726, 24, 8;
	cvt.u64.u32 	%rd607, %r1727;
	and.b64  	%rd608, %rd607, 255;
	add.s64 	%rd1681, %rd597, %rd608;
	cvt.u64.u32 	%rd609, %r1728;
	and.b64  	%rd610, %rd609, 255;
	add.s64 	%rd1680, %rd600, %rd610;
	cvt.u64.u32 	%rd611, %r1729;
	and.b64  	%rd612, %rd611, 255;
	add.s64 	%rd1679, %rd603, %rd612;
	cvt.u64.u32 	%rd613, %r1730;
	and.b64  	%rd614, %rd613, 255;
	add.s64 	%rd1678, %rd606, %rd614;
$L__BB12_120:
	setp.gt.u32 	%p16, %r1639, 511;
	bar.sync 	0;
	shl.b32 	%r1732, %r1638, 9;
	add.s32 	%r243, %r1078, %r1732;
	@%p16 bra 	$L__BB12_122;
	and.b32  	%r1735, %r1639, 480;
	add.s32 	%r1736, %r243, %r1735;
	st.shared.v2.u64 	[%r1736], {%rd1662, %rd1661};
	st.shared.v2.u64 	[%r1736+16], {%rd1660, %rd1659};
$L__BB12_122:
	setp.gt.u32 	%p17, %r1639, 255;
	@%p17 bra 	$L__BB12_124;
	and.b32  	%r1739, %r1639, 224;
	add.s32 	%r1740, %r243, %r1739;
	st.shared.v2.u64 	[%r1740+256], {%rd1681, %rd1680};
	st.shared.v2.u64 	[%r1740+272], {%rd1679, %rd1678};
$L__BB12_124:
	bar.sync 	0;
	setp.gt.u32 	%p18, %r1639, 63;
	shl.b32 	%r1742, %r1639, 2;
	add.s32 	%r244, %r235, %r1742;
	@%p18 bra 	$L__BB12_126;
	ld.shared.u64 	%rd616, [%r244];
	ld.shared.u64 	%rd617, [%r244+512];
	add.s64 	%rd618, %rd617, %rd616;
	ld.shared.u64 	%rd619, [%r244+1024];
	add.s64 	%rd620, %rd619, %rd618;
	ld.shared.u64 	%rd621, [%r244+1536];
	add.s64 	%rd622, %rd621, %rd620;
	ld.shared.u64 	%rd623, [%r244+2048];
	add.s64 	%rd624, %rd623, %rd622;
	ld.shared.u64 	%rd625, [%r244+2560];
	add.s64 	%rd626, %rd625, %rd624;
	ld.shared.u64 	%rd627, [%r244+3072];
	add.s64 	%rd628, %rd627, %rd626;
	ld.shared.u64 	%rd629, [%r244+3584];
	add.s64 	%rd630, %rd629, %rd628;
	ld.shared.u64 	%rd631, [%r244+4096];
	add.s64 	%rd632, %rd631, %rd630;
	ld.shared.u64 	%rd633, [%r244+4608];
	add.s64 	%rd634, %rd633, %rd632;
	ld.shared.u64 	%rd635, [%r244+5120];
	add.s64 	%rd636, %rd635, %rd634;
	ld.shared.u64 	%rd637, [%r244+5632];
	add.s64 	%rd638, %rd637, %rd636;
	ld.shared.u64 	%rd639, [%r244+6144];
	add.s64 	%rd640, %rd639, %rd638;
	ld.shared.u64 	%rd641, [%r244+6656];
	add.s64 	%rd642, %rd641, %rd640;
	ld.shared.u64 	%rd643, [%r244+7168];
	add.s64 	%rd644, %rd643, %rd642;
	ld.shared.u64 	%rd645, [%r244+7680];
	add.s64 	%rd646, %rd645, %rd644;
	ld.shared.u64 	%rd647, [%r244+8192];
	add.s64 	%rd648, %rd647, %rd646;
	ld.shared.u64 	%rd649, [%r244+8704];
	add.s64 	%rd650, %rd649, %rd648;
	ld.shared.u64 	%rd651, [%r244+9216];
	add.s64 	%rd652, %rd651, %rd650;
	ld.shared.u64 	%rd653, [%r244+9728];
	add.s64 	%rd654, %rd653, %rd652;
	ld.shared.u64 	%rd655, [%r244+10240];
	add.s64 	%rd656, %rd655, %rd654;
	ld.shared.u64 	%rd657, [%r244+10752];
	add.s64 	%rd658, %rd657, %rd656;
	ld.shared.u64 	%rd659, [%r244+11264];
	add.s64 	%rd660, %rd659, %rd658;
	ld.shared.u64 	%rd661, [%r244+11776];
	add.s64 	%rd662, %rd661, %rd660;
	ld.shared.u64 	%rd663, [%r244+12288];
	add.s64 	%rd664, %rd663, %rd662;
	ld.shared.u64 	%rd665, [%r244+12800];
	add.s64 	%rd666, %rd665, %rd664;
	ld.shared.u64 	%rd667, [%r244+13312];
	add.s64 	%rd668, %rd667, %rd666;
	ld.shared.u64 	%rd669, [%r244+13824];
	add.s64 	%rd670, %rd669, %rd668;
	ld.shared.u64 	%rd671, [%r244+14336];
	add.s64 	%rd672, %rd671, %rd670;
	ld.shared.u64 	%rd673, [%r244+14848];
	add.s64 	%rd674, %rd673, %rd672;
	ld.shared.u64 	%rd675, [%r244+15360];
	add.s64 	%rd676, %rd675, %rd674;
	ld.shared.u64 	%rd677, [%r244+15872];
	add.s64 	%rd1696, %rd677, %rd676;
$L__BB12_126:
	bar.sync 	0;
	shr.u32 	%r1744, %r1639, 3;
	add.s32 	%r1745, %r1744, %r1639;
	shl.b32 	%r1746, %r1745, 3;
	add.s32 	%r1748, %r1078, 1040;
	add.s32 	%r245, %r1748, %r1746;
	st.shared.u64 	[%r245], %rd1696;
	bar.sync 	0;
	setp.gt.u32 	%p19, %r1639, 31;
	mad.lo.s32 	%r246, %r1639, 72, %r1748;
	@%p19 bra 	$L__BB12_128;
	ld.shared.u64 	%rd678, [%r246];
	ld.shared.u64 	%rd679, [%r246+8];
	ld.shared.u64 	%rd680, [%r246+16];
	ld.shared.u64 	%rd681, [%r246+24];
	ld.shared.u64 	%rd682, [%r246+32];
	ld.shared.u64 	%rd683, [%r246+40];
	ld.shared.u64 	%rd684, [%r246+48];
	ld.shared.u64 	%rd685, [%r246+56];
	add.s64 	%rd686, %rd679, %rd678;
	add.s64 	%rd687, %rd686, %rd680;
	add.s64 	%rd688, %rd687, %rd681;
	add.s64 	%rd689, %rd688, %rd682;
	add.s64 	%rd690, %rd689, %rd683;
	add.s64 	%rd691, %rd690, %rd684;
	add.s64 	%rd692, %rd691, %rd685;
	mov.b64 	{%r1750, %r1755}, %rd692;
	mov.b32 	%r1756, 1;
	mov.b32 	%r1797, 0;
	mov.b32 	%r1798, -1;
	// begin inline asm
	shfl.sync.up.b32 %r1749, %r1750, %r1756, %r1797, %r1798;
	// end inline asm
	// begin inline asm
	shfl.sync.up.b32 %r1754, %r1755, %r1756, %r1797, %r1798;
	// end inline asm
	mov.b64 	%rd693, {%r1749, %r1754};
	setp.lt.s32 	%p20, %r1638, 1;
	selp.b64 	%rd694, 0, %rd693, %p20;
	add.s64 	%rd695, %rd694, %rd692;
	mov.b64 	{%r1760, %r1765}, %rd695;
	mov.b32 	%r1766, 2;
	// begin inline asm
	shfl.sync.up.b32 %r1759, %r1760, %r1766, %r1797, %r1798;
	// end inline asm
	// begin inline asm
	shfl.sync.up.b32 %r1764, %r1765, %r1766, %r1797, %r1798;
	// end inline asm
	mov.b64 	%rd696, {%r1759, %r1764};
	setp.lt.s32 	%p21, %r1638, 2;
	selp.b64 	%rd697, 0, %rd696, %p21;
	add.s64 	%rd698, %rd697, %rd695;
	mov.b64 	{%r1770, %r1775}, %rd698;
	mov.b32 	%r1776, 4;
	// begin inline asm
	shfl.sync.up.b32 %r1769, %r1770, %r1776, %r1797, %r1798;
	// end inline asm
	// begin inline asm
	shfl.sync.up.b32 %r1774, %r1775, %r1776, %r1797, %r1798;
	// end inline asm
	mov.b64 	%rd699, {%r1769, %r1774};
	setp.lt.s32 	%p22, %r1638, 4;
	selp.b64 	%rd700, 0, %rd699, %p22;
	add.s64 	%rd701, %rd700, %rd698;
	mov.b64 	{%r1780, %r1785}, %rd701;
	mov.b32 	%r1786, 8;
	// begin inline asm
	shfl.sync.up.b32 %r1779, %r1780, %r1786, %r1797, %r1798;
	// end inline asm
	// begin inline asm
	shfl.sync.up.b32 %r1784, %r1785, %r1786, %r1797, %r1798;
	// end inline asm
	mov.b64 	%rd702, {%r1779, %r1784};
	setp.lt.s32 	%p23, %r1638, 8;
	selp.b64 	%rd703, 0, %rd702, %p23;
	add.s64 	%rd704, %rd703, %rd701;
	mov.b64 	{%r1790, %r1795}, %rd704;
	mov.b32 	%r1796, 16;
	// begin inline asm
	shfl.sync.up.b32 %r1789, %r1790, %r1796, %r1797, %r1798;
	// end inline asm
	// begin inline asm
	shfl.sync.up.b32 %r1794, %r1795, %r1796, %r1797, %r1798;
	// end inline asm
	mov.b64 	%rd705, {%r1789, %r1794};
	setp.lt.s32 	%p24, %r1638, 16;
	selp.b64 	%rd706, 0, %rd705, %p24;
	add.s64 	%rd707, %rd706, %rd704;
	sub.s64 	%rd708, %rd707, %rd692;
	ld.shared.u64 	%rd709, [%r246];
	ld.shared.u64 	%rd710, [%r246+8];
	ld.shared.u64 	%rd711, [%r246+16];
	ld.shared.u64 	%rd712, [%r246+24];
	ld.shared.u64 	%rd713, [%r246+32];
	ld.shared.u64 	%rd714, [%r246+40];
	ld.shared.u64 	%rd715, [%r246+48];
	add.s64 	%rd716, %rd709, %rd708;
	add.s64 	%rd717, %rd710, %rd716;
	add.s64 	%rd718, %rd711, %rd717;
	add.s64 	%rd719, %rd712, %rd718;
	add.s64 	%rd720, %rd713, %rd719;
	add.s64 	%rd721, %rd714, %rd720;
	add.s64 	%rd722, %rd715, %rd721;
	st.shared.u64 	[%r246], %rd708;
	st.shared.u64 	[%r246+8], %rd716;
	st.shared.u64 	[%r246+16], %rd717;
	st.shared.u64 	[%r246+24], %rd718;
	st.shared.u64 	[%r246+32], %rd719;
	st.shared.u64 	[%r246+40], %rd720;
	st.shared.u64 	[%r246+48], %rd721;
	st.shared.u64 	[%r246+56], %rd722;
$L__BB12_128:
	setp.gt.u32 	%p25, %r1639, 63;
	bar.sync 	0;
	ld.shared.u64 	%rd1700, [%r245];
	bar.sync 	0;
	setp.eq.s64 	%p26, %rd1700, 0;
	setp.eq.s64 	%p27, %rd1700, %rd2;
	or.pred  	%p28, %p26, %p27;
	or.pred  	%p30, %p25, %p28;
	selp.u32 	%r1800, 1, 0, %p30;
	{ 
	.reg .pred 	%p1; 
	.reg .pred 	%p2; 
	setp.ne.u32 	%p1, %r1800, 0; 
	bar.red.and.pred 	%p2, 0, %p1; 
	selp.u32 	%r1801, 1, 0, %p2; 
	}
	setp.ne.s32 	%p31, %r1801, 0;
	@%p31 bra 	$L__BB12_246;
	mov.b64 	%rd1698, 0;
	cvt.u64.u32 	%rd727, %r1076;
	add.s32 	%r1981, %r235, %r1077;
	mad.lo.s32 	%r1982, %r1076, 84, %r1981;
$L__BB12_130:
	.pragma "nounroll";
	setp.ne.s32 	%p80, %r1638, 31;
	add.s64 	%rd728, %rd1698, %rd727;
	shl.b64 	%rd729, %rd728, 2;
	add.s64 	%rd86, %rd3, %rd729;
	ld.global.u32 	%r1955, [%rd86];
	ld.global.u32 	%r1956, [%rd86+1024];
	ld.global.u32 	%r1957, [%rd86+2048];
	ld.global.u32 	%r1958, [%rd86+3072];
	ld.global.u32 	%r1959, [%rd86+4096];
	ld.global.u32 	%r1960, [%rd86+5120];
	ld.global.u32 	%r1961, [%rd86+6144];
	ld.global.u32 	%r1962, [%rd86+7168];
	ld.global.u32 	%r1963, [%rd86+8192];
	ld.global.u32 	%r1964, [%rd86+9216];
	ld.global.u32 	%r1965, [%rd86+10240];
	ld.global.u32 	%r1966, [%rd86+11264];
	ld.global.u32 	%r1967, [%rd86+12288];
	ld.global.u32 	%r1968, [%rd86+13312];
	ld.global.u32 	%r1969, [%rd86+14336];
	ld.global.u32 	%r1970, [%rd86+15360];
	ld.global.u32 	%r1971, [%rd86+16384];
	ld.global.u32 	%r1972, [%rd86+17408];
	ld.global.u32 	%r1973, [%rd86+18432];
	ld.global.u32 	%r1974, [%rd86+19456];
	ld.global.u32 	%r1975, [%rd86+20480];
	ld.global.u32 	%r1976, [%rd86+21504];
	ld.global.u32 	%r1977, [%rd86+22528];
	st.shared.u32 	[%r235], %r1955;
	st.shared.u32 	[%r235+1024], %r1956;
	st.shared.u32 	[%r235+2048], %r1957;
	st.shared.u32 	[%r235+3072], %r1958;
	st.shared.u32 	[%r235+4096], %r1959;
	st.shared.u32 	[%r235+5120], %r1960;
	st.shared.u32 	[%r235+6144], %r1961;
	st.shared.u32 	[%r235+7168], %r1962;
	st.shared.u32 	[%r235+8192], %r1963;
	st.shared.u32 	[%r235+9216], %r1964;
	st.shared.u32 	[%r235+10240], %r1965;
	st.shared.u32 	[%r235+11264], %r1966;
	st.shared.u32 	[%r235+12288], %r1967;
	st.shared.u32 	[%r235+13312], %r1968;
	st.shared.u32 	[%r235+14336], %r1969;
	st.shared.u32 	[%r235+15360], %r1970;
	st.shared.u32 	[%r235+16384], %r1971;
	st.shared.u32 	[%r235+17408], %r1972;
	st.shared.u32 	[%r235+18432], %r1973;
	st.shared.u32 	[%r235+19456], %r1974;
	st.shared.u32 	[%r235+20480], %r1975;
	st.shared.u32 	[%r235+21504], %r1976;
	st.shared.u32 	[%r235+22528], %r1977;
	bar.sync 	0;
	ld.shared.u32 	%r319, [%r1982];
	ld.shared.u32 	%r320, [%r1982+4];
	ld.shared.u32 	%r321, [%r1982+8];
	ld.shared.u32 	%r322, [%r1982+12];
	ld.shared.u32 	%r323, [%r1982+16];
	ld.shared.u32 	%r324, [%r1982+20];
	ld.shared.u32 	%r325, [%r1982+24];
	ld.shared.u32 	%r326, [%r1982+28];
	ld.shared.u32 	%r327, [%r1982+32];
	ld.shared.u32 	%r328, [%r1982+36];
	ld.shared.u32 	%r329, [%r1982+40];
	ld.shared.u32 	%r330, [%r1982+44];
	ld.shared.u32 	%r331, [%r1982+48];
	ld.shared.u32 	%r332, [%r1982+52];
	ld.shared.u32 	%r333, [%r1982+56];
	ld.shared.u32 	%r334, [%r1982+60];
	ld.shared.u32 	%r335, [%r1982+64];
	ld.shared.u32 	%r336, [%r1982+68];
	ld.shared.u32 	%r337, [%r1982+72];
	ld.shared.u32 	%r338, [%r1982+76];
	ld.shared.u32 	%r339, [%r1982+80];
	ld.shared.u32 	%r340, [%r1982+84];
	ld.shared.u32 	%r341, [%r1982+88];
	bar.sync 	0;
	mov.b32 	%r1951, 0;
	st.shared.u32 	[%r235], %r1951;
	st.shared.u32 	[%r235+1024], %r1951;
	st.shared.u32 	[%r235+2048], %r1951;
	st.shared.u32 	[%r235+3072], %r1951;
	st.shared.u32 	[%r235+4096], %r1951;
	st.shared.u32 	[%r235+5120], %r1951;
	st.shared.u32 	[%r235+6144], %r1951;
	st.shared.u32 	[%r235+7168], %r1951;
	st.shared.u32 	[%r235+8192], %r1951;
	st.shared.u32 	[%r235+9216], %r1951;
	st.shared.u32 	[%r235+10240], %r1951;
	st.shared.u32 	[%r235+11264], %r1951;
	st.shared.u32 	[%r235+12288], %r1951;
	st.shared.u32 	[%r235+13312], %r1951;
	st.shared.u32 	[%r235+14336], %r1951;
	st.shared.u32 	[%r235+15360], %r1951;
	st.shared.u32 	[%r235+16384], %r1951;
	st.shared.u32 	[%r235+17408], %r1951;
	st.shared.u32 	[%r235+18432], %r1951;
	st.shared.u32 	[%r235+19456], %r1951;
	st.shared.u32 	[%r235+20480], %r1951;
	st.shared.u32 	[%r235+21504], %r1951;
	st.shared.u32 	[%r235+22528], %r1951;
	st.shared.u32 	[%r235+23552], %r1951;
	st.shared.u32 	[%r235+24576], %r1951;
	st.shared.u32 	[%r235+25600], %r1951;
	st.shared.u32 	[%r235+26624], %r1951;
	st.shared.u32 	[%r235+27648], %r1951;
	st.shared.u32 	[%r235+28672], %r1951;
	st.shared.u32 	[%r235+29696], %r1951;
	st.shared.u32 	[%r235+30720], %r1951;
	st.shared.u32 	[%r235+31744], %r1951;
	st.shared.u32 	[%r235+32768], %r1951;
	mov.b32 	%r1854, 6;
	// begin inline asm
	bmsk.clamp.b32 %r1852, %r1951, %r1854;
	// end inline asm
	// begin inline asm
	shr.b32 %r1855, %r319, %r1951;
	// end inline asm
	and.b32  	%r1983, %r1852, %r1855;
	shl.b32 	%r1984, %r1983, 10;
	and.b32  	%r1985, %r1984, 31744;
	add.s32 	%r1986, %r235, %r1985;
	shr.u32 	%r1987, %r1983, 4;
	and.b32  	%r1988, %r1987, 268435454;
	add.s32 	%r343, %r1986, %r1988;
	ld.shared.u16 	%rs24, [%r343];
	add.s16 	%rs218, %rs24, 1;
	st.shared.u16 	[%r343], %rs218;
	// begin inline asm
	shr.b32 %r1858, %r320, %r1951;
	// end inline asm
	and.b32  	%r1989, %r1852, %r1858;
	shl.b32 	%r1990, %r1989, 10;
	and.b32  	%r1991, %r1990, 31744;
	add.s32 	%r1992, %r235, %r1991;
	shr.u32 	%r1993, %r1989, 4;
	and.b32  	%r1994, %r1993, 268435454;
	add.s32 	%r344, %r1992, %r1994;
	ld.shared.u16 	%rs25, [%r344];
	add.s16 	%rs219, %rs25, 1;
	st.shared.u16 	[%r344], %rs219;
	// begin inline asm
	shr.b32 %r1861, %r321, %r1951;
	// end inline asm
	and.b32  	%r1995, %r1852, %r1861;
	shl.b32 	%r1996, %r1995, 10;
	and.b32  	%r1997, %r1996, 31744;
	add.s32 	%r1998, %r235, %r1997;
	shr.u32 	%r1999, %r1995, 4;
	and.b32  	%r2000, %r1999, 268435454;
	add.s32 	%r345, %r1998, %r2000;
	ld.shared.u16 	%rs26, [%r345];
	add.s16 	%rs220, %rs26, 1;
	st.shared.u16 	[%r345], %rs220;
	// begin inline asm
	shr.b32 %r1864, %r322, %r1951;
	// end inline asm
	and.b32  	%r2001, %r1852, %r1864;
	shl.b32 	%r2002, %r2001, 10;
	and.b32  	%r2003, %r2002, 31744;
	add.s32 	%r2004, %r235, %r2003;
	shr.u32 	%r2005, %r2001, 4;
	and.b32  	%r2006, %r2005, 268435454;
	add.s32 	%r346, %r2004, %r2006;
	ld.shared.u16 	%rs27, [%r346];
	add.s16 	%rs221, %rs27, 1;
	st.shared.u16 	[%r346], %rs221;
	// begin inline asm
	shr.b32 %r1867, %r323, %r1951;
	// end inline asm
	and.b32  	%r2007, %r1852, %r1867;
	shl.b32 	%r2008, %r2007, 10;
	and.b32  	%r2009, %r2008, 31744;
	add.s32 	%r2010, %r235, %r2009;
	shr.u32 	%r2011, %r2007, 4;
	and.b32  	%r2012, %r2011, 268435454;
	add.s32 	%r347, %r2010, %r2012;
	ld.shared.u16 	%rs28, [%r347];
	add.s16 	%rs222, %rs28, 1;
	st.shared.u16 	[%r347], %rs222;
	// begin inline asm
	shr.b32 %r1870, %r324, %r1951;
	// end inline asm
	and.b32  	%r2013, %r1852, %r1870;
	shl.b32 	%r2014, %r2013, 10;
	and.b32  	%r2015, %r2014, 31744;
	add.s32 	%r2016, %r235, %r2015;
	shr.u32 	%r2017, %r2013, 4;
	and.b32  	%r2018, %r2017, 268435454;
	add.s32 	%r348, %r2016, %r2018;
	ld.shared.u16 	%rs29, [%r348];
	add.s16 	%rs223, %rs29, 1;
	st.shared.u16 	[%r348], %rs223;
	// begin inline asm
	shr.b32 %r1873, %r325, %r1951;
	// end inline asm
	and.b32  	%r2019, %r1852, %r1873;
	shl.b32 	%r2020, %r2019, 10;
	and.b32  	%r2021, %r2020, 31744;
	add.s32 	%r2022, %r235, %r2021;
	shr.u32 	%r2023, %r2019, 4;
	and.b32  	%r2024, %r2023, 268435454;
	add.s32 	%r349, %r2022, %r2024;
	ld.shared.u16 	%rs30, [%r349];
	add.s16 	%rs224, %rs30, 1;
	st.shared.u16 	[%r349], %rs224;
	// begin inline asm
	shr.b32 %r1876, %r326, %r1951;
	// end inline asm
	and.b32  	%r2025, %r1852, %r1876;
	shl.b32 	%r2026, %r2025, 10;
	and.b32  	%r2027, %r2026, 31744;
	add.s32 	%r2028, %r235, %r2027;
	shr.u32 	%r2029, %r2025, 4;
	and.b32  	%r2030, %r2029, 268435454;
	add.s32 	%r350, %r2028, %r2030;
	ld.shared.u16 	%rs31, [%r350];
	add.s16 	%rs225, %rs31, 1;
	st.shared.u16 	[%r350], %rs225;
	// begin inline asm
	shr.b32 %r1879, %r327, %r1951;
	// end inline asm
	and.b32  	%r2031, %r1852, %r1879;
	shl.b32 	%r2032, %r2031, 10;
	and.b32  	%r2033, %r2032, 31744;
	add.s32 	%r2034, %r235, %r2033;
	shr.u32 	%r2035, %r2031, 4;
	and.b32  	%r2036, %r2035, 268435454;
	add.s32 	%r351, %r2034, %r2036;
	ld.shared.u16 	%rs32, [%r351];
	add.s16 	%rs226, %rs32, 1;
	st.shared.u16 	[%r351], %rs226;
	// begin inline asm
	shr.b32 %r1882, %r328, %r1951;
	// end inline asm
	and.b32  	%r2037, %r1852, %r1882;
	shl.b32 	%r2038, %r2037, 10;
	and.b32  	%r2039, %r2038, 31744;
	add.s32 	%r2040, %r235, %r2039;
	shr.u32 	%r2041, %r2037, 4;
	and.b32  	%r2042, %r2041, 268435454;
	add.s32 	%r352, %r2040, %r2042;
	ld.shared.u16 	%rs33, [%r352];
	add.s16 	%rs227, %rs33, 1;
	st.shared.u16 	[%r352], %rs227;
	// begin inline asm
	shr.b32 %r1885, %r329, %r1951;
	// end inline asm
	and.b32  	%r2043, %r1852, %r1885;
	shl.b32 	%r2044, %r2043, 10;
	and.b32  	%r2045, %r2044, 31744;
	add.s32 	%r2046, %r235, %r2045;
	shr.u32 	%r2047, %r2043, 4;
	and.b32  	%r2048, %r2047, 268435454;
	add.s32 	%r353, %r2046, %r2048;
	ld.shared.u16 	%rs34, [%r353];
	add.s16 	%rs228, %rs34, 1;
	st.shared.u16 	[%r353], %rs228;
	// begin inline asm
	shr.b32 %r1888, %r330, %r1951;
	// end inline asm
	and.b32  	%r2049, %r1852, %r1888;
	shl.b32 	%r2050, %r2049, 10;
	and.b32  	%r2051, %r2050, 31744;
	add.s32 	%r2052, %r235, %r2051;
	shr.u32 	%r2053, %r2049, 4;
	and.b32  	%r2054, %r2053, 268435454;
	add.s32 	%r354, %r2052, %r2054;
	ld.shared.u16 	%rs35, [%r354];
	add.s16 	%rs229, %rs35, 1;
	st.shared.u16 	[%r354], %rs229;
	// begin inline asm
	shr.b32 %r1891, %r331, %r1951;
	// end inline asm
	and.b32  	%r2055, %r1852, %r1891;
	shl.b32 	%r2056, %r2055, 10;
	and.b32  	%r2057, %r2056, 31744;
	add.s32 	%r2058, %r235, %r2057;
	shr.u32 	%r2059, %r2055, 4;
	and.b32  	%r2060, %r2059, 268435454;
	add.s32 	%r355, %r2058, %r2060;
	ld.shared.u16 	%rs36, [%r355];
	add.s16 	%rs230, %rs36, 1;
	st.shared.u16 	[%r355], %rs230;
	// begin inline asm
	shr.b32 %r1894, %r332, %r1951;
	// end inline asm
	and.b32  	%r2061, %r1852, %r1894;
	shl.b32 	%r2062, %r2061, 10;
	and.b32  	%r2063, %r2062, 31744;
	add.s32 	%r2064, %r235, %r2063;
	shr.u32 	%r2065, %r2061, 4;
	and.b32  	%r2066, %r2065, 268435454;
	add.s32 	%r356, %r2064, %r2066;
	ld.shared.u16 	%rs37, [%r356];
	add.s16 	%rs231, %rs37, 1;
	st.shared.u16 	[%r356], %rs231;
	// begin inline asm
	shr.b32 %r1897, %r333, %r1951;
	// end inline asm
	and.b32  	%r2067, %r1852, %r1897;
	shl.b32 	%r2068, %r2067, 10;
	and.b32  	%r2069, %r2068, 31744;
	add.s32 	%r2070, %r235, %r2069;
	shr.u32 	%r2071, %r2067, 4;
	and.b32  	%r2072, %r2071, 268435454;
	add.s32 	%r357, %r2070, %r2072;
	ld.shared.u16 	%rs38, [%r357];
	add.s16 	%rs232, %rs38, 1;
	st.shared.u16 	[%r357], %rs232;
	// begin inline asm
	shr.b32 %r1900, %r334, %r1951;
	// end inline asm
	and.b32  	%r2073, %r1852, %r1900;
	shl.b32 	%r2074, %r2073, 10;
	and.b32  	%r2075, %r2074, 31744;
	add.s32 	%r2076, %r235, %r2075;
	shr.u32 	%r2077, %r2073, 4;
	and.b32  	%r2078, %r2077, 268435454;
	add.s32 	%r358, %r2076, %r2078;
	ld.shared.u16 	%rs39, [%r358];
	add.s16 	%rs233, %rs39, 1;
	st.shared.u16 	[%r358], %rs233;
	// begin inline asm
	shr.b32 %r1903, %r335, %r1951;
	// end inline asm
	and.b32  	%r2079, %r1852, %r1903;
	shl.b32 	%r2080, %r2079, 10;
	and.b32  	%r2081, %r2080, 31744;
	add.s32 	%r2082, %r235, %r2081;
	shr.u32 	%r2083, %r2079, 4;
	and.b32  	%r2084, %r2083, 268435454;
	add.s32 	%r359, %r2082, %r2084;
	ld.shared.u16 	%rs40, [%r359];
	add.s16 	%rs234, %rs40, 1;
	st.shared.u16 	[%r359], %rs234;
	// begin inline asm
	shr.b32 %r1906, %r336, %r1951;
	// end inline asm
	and.b32  	%r2085, %r1852, %r1906;
	shl.b32 	%r2086, %r2085, 10;
	and.b32  	%r2087, %r2086, 31744;
	add.s32 	%r2088, %r235, %r2087;
	shr.u32 	%r2089, %r2085, 4;
	and.b32  	%r2090, %r2089, 268435454;
	add.s32 	%r360, %r2088, %r2090;
	ld.shared.u16 	%rs41, [%r360];
	add.s16 	%rs235, %rs41, 1;
	st.shared.u16 	[%r360], %rs235;
	// begin inline asm
	shr.b32 %r1909, %r337, %r1951;
	// end inline asm
	and.b32  	%r2091, %r1852, %r1909;
	shl.b32 	%r2092, %r2091, 10;
	and.b32  	%r2093, %r2092, 31744;
	add.s32 	%r2094, %r235, %r2093;
	shr.u32 	%r2095, %r2091, 4;
	and.b32  	%r2096, %r2095, 268435454;
	add.s32 	%r361, %r2094, %r2096;
	ld.shared.u16 	%rs42, [%r361];
	add.s16 	%rs236, %rs42, 1;
	st.shared.u16 	[%r361], %rs236;
	// begin inline asm
	shr.b32 %r1912, %r338, %r1951;
	// end inline asm
	and.b32  	%r2097, %r1852, %r1912;
	shl.b32 	%r2098, %r2097, 10;
	and.b32  	%r2099, %r2098, 31744;
	add.s32 	%r2100, %r235, %r2099;
	shr.u32 	%r2101, %r2097, 4;
	and.b32  	%r2102, %r2101, 268435454;
	add.s32 	%r362, %r2100, %r2102;
	ld.shared.u16 	%rs43, [%r362];
	add.s16 	%rs237, %rs43, 1;
	st.shared.u16 	[%r362], %rs237;
	// begin inline asm
	shr.b32 %r1915, %r339, %r1951;
	// end inline asm
	and.b32  	%r2103, %r1852, %r1915;
	shl.b32 	%r2104, %r2103, 10;
	and.b32  	%r2105, %r2104, 31744;
	add.s32 	%r2106, %r235, %r2105;
	shr.u32 	%r2107, %r2103, 4;
	and.b32  	%r2108, %r2107, 268435454;
	add.s32 	%r363, %r2106, %r2108;
	ld.shared.u16 	%rs44, [%r363];
	add.s16 	%rs238, %rs44, 1;
	st.shared.u16 	[%r363], %rs238;
	// begin inline asm
	shr.b32 %r1918, %r340, %r1951;
	// end inline asm
	and.b32  	%r2109, %r1852, %r1918;
	shl.b32 	%r2110, %r2109, 10;
	and.b32  	%r2111, %r2110, 31744;
	add.s32 	%r2112, %r235, %r2111;
	shr.u32 	%r2113, %r2109, 4;
	and.b32  	%r2114, %r2113, 268435454;
	add.s32 	%r364, %r2112, %r2114;
	ld.shared.u16 	%rs45, [%r364];
	add.s16 	%rs239, %rs45, 1;
	st.shared.u16 	[%r364], %rs239;
	// begin inline asm
	shr.b32 %r1921, %r341, %r1951;
	// end inline asm
	and.b32  	%r2115, %r1852, %r1921;
	shl.b32 	%r2116, %r2115, 10;
	and.b32  	%r2117, %r2116, 31744;
	add.s32 	%r2118, %r235, %r2117;
	shr.u32 	%r2119, %r2115, 4;
	and.b32  	%r2120, %r2119, 268435454;
	add.s32 	%r365, %r2118, %r2120;
	ld.shared.u16 	%rs46, [%r365];
	add.s16 	%rs240, %rs46, 1;
	st.shared.u16 	[%r365], %rs240;
	bar.sync 	0;
	mad.lo.s32 	%r2121, %r1076, 124, %r1981;
	ld.shared.u32 	%r366, [%r2121];
	ld.shared.u32 	%r2122, [%r2121+4];
	ld.shared.u32 	%r2123, [%r2121+8];
	ld.shared.u32 	%r2124, [%r2121+12];
	ld.shared.u32 	%r2125, [%r2121+16];
	ld.shared.u32 	%r2126, [%r2121+20];
	ld.shared.u32 	%r2127, [%r2121+24];
	ld.shared.u32 	%r2128, [%r2121+28];
	ld.shared.u32 	%r2129, [%r2121+32];
	ld.shared.u32 	%r2130, [%r2121+36];
	ld.shared.u32 	%r2131, [%r2121+40];
	ld.shared.u32 	%r2132, [%r2121+44];
	ld.shared.u32 	%r2133, [%r2121+48];
	ld.shared.u32 	%r2134, [%r2121+52];
	ld.shared.u32 	%r2135, [%r2121+56];
	ld.shared.u32 	%r2136, [%r2121+60];
	ld.shared.u32 	%r2137, [%r2121+64];
	ld.shared.u32 	%r2138, [%r2121+68];
	ld.shared.u32 	%r2139, [%r2121+72];
	ld.shared.u32 	%r2140, [%r2121+76];
	ld.shared.u32 	%r2141, [%r2121+80];
	ld.shared.u32 	%r2142, [%r2121+84];
	ld.shared.u32 	%r2143, [%r2121+88];
	ld.shared.u32 	%r2144, [%r2121+92];
	ld.shared.u32 	%r2145, [%r2121+96];
	ld.shared.u32 	%r2146, [%r2121+100];
	ld.shared.u32 	%r2147, [%r2121+104];
	ld.shared.u32 	%r2148, [%r2121+108];
	ld.shared.u32 	%r2149, [%r2121+112];
	ld.shared.u32 	%r2150, [%r2121+116];
	ld.shared.u32 	%r2151, [%r2121+120];
	ld.shared.u32 	%r2152, [%r2121+124];
	ld.shared.u32 	%r2153, [%r2121+128];
	add.s32 	%r367, %r2122, %r366;
	add.s32 	%r368, %r2123, %r367;
	add.s32 	%r369, %r2124, %r368;
	add.s32 	%r370, %r2125, %r369;
	add.s32 	%r371, %r2126, %r370;
	add.s32 	%r372, %r2127, %r371;
	add.s32 	%r373, %r2128, %r372;
	add.s32 	%r374, %r2129, %r373;
	add.s32 	%r375, %r2130, %r374;
	add.s32 	%r376, %r2131, %r375;
	add.s32 	%r377, %r2132, %r376;
	add.s32 	%r378, %r2133, %r377;
	add.s32 	%r379, %r2134, %r378;
	add.s32 	%r380, %r2135, %r379;
	add.s32 	%r381, %r2136, %r380;
	add.s32 	%r382, %r2137, %r381;
	add.s32 	%r383, %r2138, %r382;
	add.s32 	%r384, %r2139, %r383;
	add.s32 	%r385, %r2140, %r384;
	add.s32 	%r386, %r2141, %r385;
	add.s32 	%r387, %r2142, %r386;
	add.s32 	%r388, %r2143, %r387;
	add.s32 	%r389, %r2144, %r388;
	add.s32 	%r390, %r2145, %r389;
	add.s32 	%r391, %r2146, %r390;
	add.s32 	%r392, %r2147, %r391;
	add.s32 	%r393, %r2148, %r392;
	add.s32 	%r394, %r2149, %r393;
	add.s32 	%r395, %r2150, %r394;
	add.s32 	%r396, %r2151, %r395;
	add.s32 	%r397, %r2152, %r396;
	add.s32 	%r1928, %r2153, %r397;
	mov.b32 	%r1926, 1;
	mov.b32 	%r1953, -1;
	// begin inline asm
	{  .reg .u32 r0;  .reg .pred p;  shfl.sync.up.b32 r0|p, %r1928, %r1926, %r1951, %r1953;  @p add.u32 r0, r0, %r1928;  mov.u32 %r1924, r0;}
	// end inline asm
	mov.b32 	%r1932, 2;
	// begin inline asm
	{  .reg .u32 r0;  .reg .pred p;  shfl.sync.up.b32 r0|p, %r1924, %r1932, %r1951, %r1953;  @p add.u32 r0, r0, %r1924;  mov.u32 %r1930, r0;}
	// end inline asm
	mov.b32 	%r1938, 4;
	// begin inline asm
	{  .reg .u32 r0;  .reg .pred p;  shfl.sync.up.b32 r0|p, %r1930, %r1938, %r1951, %r1953;  @p add.u32 r0, r0, %r1930;  mov.u32 %r1936, r0;}
	// end inline asm
	mov.b32 	%r1944, 8;
	// begin inline asm
	{  .reg .u32 r0;  .reg .pred p;  shfl.sync.up.b32 r0|p, %r1936, %r1944, %r1951, %r1953;  @p add.u32 r0, r0, %r1936;  mov.u32 %r1942, r0;}
	// end inline asm
	mov.b32 	%r1950, 16;
	// begin inline asm
	{  .reg .u32 r0;  .reg .pred p;  shfl.sync.up.b32 r0|p, %r1942, %r1950, %r1951, %r1953;  @p add.u32 r0, r0, %r1942;  mov.u32 %r1948, r0;}
	// end inline asm
	@%p80 bra 	$L__BB12_132;
	mov.u32 	%r2154, %tid.x;
	shr.u32 	%r2155, %r2154, 3;
	and.b32  	%r2156, %r2155, 124;
	mov.u32 	%r2157, _ZZN3cub18CUB_300001_SM_10006detail14segmented_sort30DeviceSegmentedSortKernelLargeILNS0_9SortOrderE0ENS2_10policy_hubIjNS0_8NullTypeEE9Policy860EjS6_PmS9_lEEvPKjPKT1_PSC_NS1_20device_double_bufferISC_EEPKT2_PSI_NSG_ISI_EET3_T4_E7storage;
	add.s32 	%r2158, %r2157, %r2156;
	st.shared.u32 	[%r2158+33792], %r1948;
$L__BB12_132:
	sub.s32 	%r2159, %r1948, %r1928;
	mov.u32 	%r2160, %tid.x;
	setp.ne.s32 	%p81, %r1638, 0;
	setp.gt.u32 	%p82, %r2160, 31;
	shr.u32 	%r2161, %r2160, 5;
	setp.eq.s32 	%p83, %r2161, 7;
	setp.eq.s32 	%p84, %r2161, 6;
	setp.eq.s32 	%p85, %r2161, 5;
	setp.eq.s32 	%p86, %r2161, 4;
	setp.eq.s32 	%p87, %r2161, 3;
	setp.eq.s32 	%p88, %r2161, 2;
	setp.eq.s32 	%p89, %r2161, 1;
	bar.sync 	0;
	ld.shared.v4.u32 	{%r2162, %r2163, %r2164, %r2165}, [_ZZN3cub18CUB_300001_SM_10006detail14segmented_sort30DeviceSegmentedSortKernelLargeILNS0_9SortOrderE0ENS2_10policy_hubIjNS0_8NullTypeEE9Policy860EjS6_PmS9_lEEvPKjPKT1_PSC_NS1_20device_double_bufferISC_EEPKT2_PSI_NSG_ISI_EET3_T4_E7storage+33792];
	selp.b32 	%r2166, %r2162, %r5960, %p89;
	add.s32 	%r2167, %r2163, %r2162;
	selp.b32 	%r2168, %r2167, %r2166, %p88;
	add.s32 	%r2169, %r2167, %r2164;
	selp.b32 	%r2170, %r2169, %r2168, %p87;
	add.s32 	%r2171, %r2169, %r2165;
	selp.b32 	%r2172, %r2171, %r2170, %p86;
	ld.shared.v4.u32 	{%r2173, %r2174, %r2175, %r2176}, [_ZZN3cub18CUB_300001_SM_10006detail14segmented_sort30DeviceSegmentedSortKernelLargeILNS0_9SortOrderE0ENS2_10policy_hubIjNS0_8NullTypeEE9Policy860EjS6_PmS9_lEEvPKjPKT1_PSC_NS1_20device_double_bufferISC_EEPKT2_PSI_NSG_ISI_EET3_T4_E7storage+33808];
	add.s32 	%r2177, %r2171, %r2173;
	selp.b32 	%r2178, %r2177, %r2172, %p85;
	add.s32 	%r2179, %r2177, %r2174;
	selp.b32 	%r2180, %r2179, %r2178, %p84;
	add.s32 	%r2181, %r2179, %r2175;
	selp.b32 	%r5960, %r2181, %r2180, %p83;
	add.s32 	%r401, %r2181, %r2176;
	selp.b32 	%r2182, %r2159, 0, %p81;
	add.s32 	%r2183, %r5960, %r2182;
	selp.b32 	%r5963, %r2183, %r2159, %p82;
	or.pred  	%p90, %p82, %p81;
	@%p90 bra 	$L__BB12_134;
	shl.b32 	%r5963, %r401, 16;
	st.shared.u32 	[_ZZN3cub18CUB_300001_SM_10006detail14segmented_sort30DeviceSegmentedSortKernelLargeILNS0_9SortOrderE0ENS2_10policy_hubIjNS0_8NullTypeEE9Policy860EjS6_PmS9_lEEvPKjPKT1_PSC_NS1_20device_double_bufferISC_EEPKT2_PSI_NSG_ISI_EET3_T4_E7storage+33832], %r5963;
$L__BB12_134:
	mov.u32 	%r2184, %tid.x;
	cvt.u64.u32 	%rd87, %r2184;
	setp.gt.u32 	%p91, %r2184, 63;
	setp.eq.s32 	%p92, %r2184, 0;
	bar.sync 	0;
	mov.u32 	%r2185, _ZZN3cub18CUB_300001_SM_10006detail14segmented_sort30DeviceSegmentedSortKernelLargeILNS0_9SortOrderE0ENS2_10policy_hubIjNS0_8NullTypeEE9Policy860EjS6_PmS9_lEEvPKjPKT1_PSC_NS1_20device_double_bufferISC_EEPKT2_PSI_NSG_ISI_EET3_T4_E7storage;
	ld.shared.u32 	%r2186, [_ZZN3cub18CUB_300001_SM_10006detail14segmented_sort30DeviceSegmentedSortKernelLargeILNS0_9SortOrderE0ENS2_10policy_hubIjNS0_8NullTypeEE9Policy860EjS6_PmS9_lEEvPKjPKT1_PSC_NS1_20device_double_bufferISC_EEPKT2_PSI_NSG_ISI_EET3_T4_E7storage+33832];
	selp.b32 	%r2187, 0, %r2186, %p92;
	add.s32 	%r2188, %r5963, %r2187;
	add.s32 	%r2189, %r366, %r2188;
	add.s32 	%r2190, %r367, %r2188;
	add.s32 	%r2191, %r368, %r2188;
	add.s32 	%r2192, %r369, %r2188;
	add.s32 	%r2193, %r370, %r2188;
	add.s32 	%r2194, %r371, %r2188;
	add.s32 	%r2195, %r372, %r2188;
	add.s32 	%r2196, %r373, %r2188;
	add.s32 	%r2197, %r374, %r2188;
	add.s32 	%r2198, %r375, %r2188;
	add.s32 	%r2199, %r376, %r2188;
	add.s32 	%r2200, %r377, %r2188;
	add.s32 	%r2201, %r378, %r2188;
	add.s32 	%r2202, %r379, %r2188;
	add.s32 	%r2203, %r380, %r2188;
	add.s32 	%r2204, %r381, %r2188;
	add.s32 	%r2205, %r382, %r2188;
	add.s32 	%r2206, %r383, %r2188;
	add.s32 	%r2207, %r384, %r2188;
	add.s32 	%r2208, %r385, %r2188;
	add.s32 	%r2209, %r386, %r2188;
	add.s32 	%r2210, %r387, %r2188;
	add.s32 	%r2211, %r388, %r2188;
	add.s32 	%r2212, %r389, %r2188;
	add.s32 	%r2213, %r390, %r2188;
	add.s32 	%r2214, %r391, %r2188;
	add.s32 	%r2215, %r392, %r2188;
	add.s32 	%r2216, %r393, %r2188;
	add.s32 	%r2217, %r394, %r2188;
	add.s32 	%r2218, %r395, %r2188;
	add.s32 	%r2219, %r396, %r2188;
	add.s32 	%r2220, %r397, %r2188;
	shl.b32 	%r2221, %r2184, 2;
	add.s32 	%r405, %r2185, %r2221;
	add.s32 	%r406, %r405, %r2221;
	mad.lo.s32 	%r2222, %r2184, 124, %r406;
	st.shared.u32 	[%r2222], %r2188;
	st.shared.u32 	[%r2222+4], %r2189;
	st.shared.u32 	[%r2222+8], %r2190;
	st.shared.u32 	[%r2222+12], %r2191;
	st.shared.u32 	[%r2222+16], %r2192;
	st.shared.u32 	[%r2222+20], %r2193;
	st.shared.u32 	[%r2222+24], %r2194;
	st.shared.u32 	[%r2222+28], %r2195;
	st.shared.u32 	[%r2222+32], %r2196;
	st.shared.u32 	[%r2222+36], %r2197;
	st.shared.u32 	[%r2222+40], %r2198;
	st.shared.u32 	[%r2222+44], %r2199;
	st.shared.u32 	[%r2222+48], %r2200;
	st.shared.u32 	[%r2222+52], %r2201;
	st.shared.u32 	[%r2222+56], %r2202;
	st.shared.u32 	[%r2222+60], %r2203;
	st.shared.u32 	[%r2222+64], %r2204;
	st.shared.u32 	[%r2222+68], %r2205;
	st.shared.u32 	[%r2222+72], %r2206;
	st.shared.u32 	[%r2222+76], %r2207;
	st.shared.u32 	[%r2222+80], %r2208;
	st.shared.u32 	[%r2222+84], %r2209;
	st.shared.u32 	[%r2222+88], %r2210;
	st.shared.u32 	[%r2222+92], %r2211;
	st.shared.u32 	[%r2222+96], %r2212;
	st.shared.u32 	[%r2222+100], %r2213;
	st.shared.u32 	[%r2222+104], %r2214;
	st.shared.u32 	[%r2222+108], %r2215;
	st.shared.u32 	[%r2222+112], %r2216;
	st.shared.u32 	[%r2222+116], %r2217;
	st.shared.u32 	[%r2222+120], %r2218;
	st.shared.u32 	[%r2222+124], %r2219;
	st.shared.u32 	[%r2222+128], %r2220;
	bar.sync 	0;
	cvt.u32.u16 	%r2223, %rs24;
	ld.shared.u16 	%r2224, [%r343];
	add.s32 	%r407, %r2224, %r2223;
	cvt.u32.u16 	%r2225, %rs25;
	ld.shared.u16 	%r2226, [%r344];
	add.s32 	%r408, %r2226, %r2225;
	cvt.u32.u16 	%r2227, %rs26;
	ld.shared.u16 	%r2228, [%r345];
	add.s32 	%r409, %r2228, %r2227;
	cvt.u32.u16 	%r2229, %rs27;
	ld.shared.u16 	%r2230, [%r346];
	add.s32 	%r410, %r2230, %r2229;
	cvt.u32.u16 	%r2231, %rs28;
	ld.shared.u16 	%r2232, [%r347];
	add.s32 	%r411, %r2232, %r2231;
	cvt.u32.u16 	%r2233, %rs29;
	ld.shared.u16 	%r2234, [%r348];
	add.s32 	%r412, %r2234, %r2233;
	cvt.u32.u16 	%r2235, %rs30;
	ld.shared.u16 	%r2236, [%r349];
	add.s32 	%r413, %r2236, %r2235;
	cvt.u32.u16 	%r2237, %rs31;
	ld.shared.u16 	%r2238, [%r350];
	add.s32 	%r414, %r2238, %r2237;
	cvt.u32.u16 	%r2239, %rs32;
	ld.shared.u16 	%r2240, [%r351];
	add.s32 	%r415, %r2240, %r2239;
	cvt.u32.u16 	%r2241, %rs33;
	ld.shared.u16 	%r2242, [%r352];
	add.s32 	%r416, %r2242, %r2241;
	cvt.u32.u16 	%r2243, %rs34;
	ld.shared.u16 	%r2244, [%r353];
	add.s32 	%r417, %r2244, %r2243;
	cvt.u32.u16 	%r2245, %rs35;
	ld.shared.u16 	%r2246, [%r354];
	add.s32 	%r418, %r2246, %r2245;
	cvt.u32.u16 	%r2247, %rs36;
	ld.shared.u16 	%r2248, [%r355];
	add.s32 	%r419, %r2248, %r2247;
	cvt.u32.u16 	%r2249, %rs37;
	ld.shared.u16 	%r2250, [%r356];
	add.s32 	%r420, %r2250, %r2249;
	cvt.u32.u16 	%r2251, %rs38;
	ld.shared.u16 	%r2252, [%r357];
	add.s32 	%r421, %r2252, %r2251;
	cvt.u32.u16 	%r2253, %rs39;
	ld.shared.u16 	%r2254, [%r358];
	add.s32 	%r422, %r2254, %r2253;
	cvt.u32.u16 	%r2255, %rs40;
	ld.shared.u16 	%r2256, [%r359];
	add.s32 	%r423, %r2256, %r2255;
	cvt.u32.u16 	%r2257, %rs41;
	ld.shared.u16 	%r2258, [%r360];
	add.s32 	%r424, %r2258, %r2257;
	cvt.u32.u16 	%r2259, %rs42;
	ld.shared.u16 	%r2260, [%r361];
	add.s32 	%r425, %r2260, %r2259;
	cvt.u32.u16 	%r2261, %rs43;
	ld.shared.u16 	%r2262, [%r362];
	add.s32 	%r426, %r2262, %r2261;
	cvt.u32.u16 	%r2263, %rs44;
	ld.shared.u16 	%r2264, [%r363];
	add.s32 	%r427, %r2264, %r2263;
	cvt.u32.u16 	%r2265, %rs45;
	ld.shared.u16 	%r2266, [%r364];
	add.s32 	%r428, %r2266, %r2265;
	cvt.u32.u16 	%r2267, %rs46;
	ld.shared.u16 	%r2268, [%r365];
	add.s32 	%r429, %r2268, %r2267;
	@%p91 bra 	$L__BB12_136;
	cvt.u32.u64 	%r2269, %rd87;
	shl.b32 	%r2270, %r2269, 10;
	and.b32  	%r2271, %r2270, 31744;
	add.s32 	%r2273, %r2185, %r2271;
	shr.u32 	%r2274, %r2269, 4;
	and.b32  	%r2275, %r2274, 62;
	add.s32 	%r2276, %r2273, %r2275;
	ld.shared.u16 	%r5964, [%r2276];
$L__BB12_136:
	cvt.u32.u64 	%r2277, %rd87;
	setp.gt.u32 	%p93, %r2277, 63;
	bar.sync 	0;
	@%p93 bra 	$L__BB12_138;
	cvt.s64.s32 	%rd730, %r5964;
	st.shared.u64 	[%r406], %rd730;
	mov.b32 	%r5965, 5888;
$L__BB12_138:
	setp.gt.u32 	%p94, %r2277, 62;
	bar.sync 	0;
	@%p94 bra 	$L__BB12_140;
	ld.shared.u32 	%r5965, [%r406+8];
$L__BB12_140:
	setp.gt.u32 	%p95, %r2277, 63;
	bar.sync 	0;
	@%p95 bra 	$L__BB12_142;
	cvt.s64.s32 	%rd731, %r5964;
	sub.s64 	%rd732, %rd1700, %rd731;
	st.shared.u64 	[%r406+23552], %rd732;
	cvt.s64.s32 	%rd733, %r5965;
	add.s64 	%rd1700, %rd732, %rd733;
$L__BB12_142:
	bar.sync 	0;
	shl.b32 	%r2350, %r407, 2;
	add.s32 	%r2352, %r2185, %r2350;
	st.shared.u32 	[%r2352], %r319;
	shl.b32 	%r2353, %r408, 2;
	add.s32 	%r2354, %r2185, %r2353;
	st.shared.u32 	[%r2354], %r320;
	shl.b32 	%r2355, %r409, 2;
	add.s32 	%r2356, %r2185, %r2355;
	st.shared.u32 	[%r2356], %r321;
	shl.b32 	%r2357, %r410, 2;
	add.s32 	%r2358, %r2185, %r2357;
	st.shared.u32 	[%r2358], %r322;
	shl.b32 	%r2359, %r411, 2;
	add.s32 	%r2360, %r2185, %r2359;
	st.shared.u32 	[%r2360], %r323;
	shl.b32 	%r2361, %r412, 2;
	add.s32 	%r2362, %r2185, %r2361;
	st.shared.u32 	[%r2362], %r324;
	shl.b32 	%r2363, %r413, 2;
	add.s32 	%r2364, %r2185, %r2363;
	st.shared.u32 	[%r2364], %r325;
	shl.b32 	%r2365, %r414, 2;
	add.s32 	%r2366, %r2185, %r2365;
	st.shared.u32 	[%r2366], %r326;
	shl.b32 	%r2367, %r415, 2;
	add.s32 	%r2368, %r2185, %r2367;
	st.shared.u32 	[%r2368], %r327;
	shl.b32 	%r2369, %r416, 2;
	add.s32 	%r2370, %r2185, %r2369;
	st.shared.u32 	[%r2370], %r328;
	shl.b32 	%r2371, %r417, 2;
	add.s32 	%r2372, %r2185, %r2371;
	st.shared.u32 	[%r2372], %r329;
	shl.b32 	%r2373, %r418, 2;
	add.s32 	%r2374, %r2185, %r2373;
	st.shared.u32 	[%r2374], %r330;
	shl.b32 	%r2375, %r419, 2;
	add.s32 	%r2376, %r2185, %r2375;
	st.shared.u32 	[%r2376], %r331;
	shl.b32 	%r2377, %r420, 2;
	add.s32 	%r2378, %r2185, %r2377;
	st.shared.u32 	[%r2378], %r332;
	shl.b32 	%r2379, %r421, 2;
	add.s32 	%r2380, %r2185, %r2379;
	st.shared.u32 	[%r2380], %r333;
	shl.b32 	%r2381, %r422, 2;
	add.s32 	%r2382, %r2185, %r2381;
	st.shared.u32 	[%r2382], %r334;
	shl.b32 	%r2383, %r423, 2;
	add.s32 	%r2384, %r2185, %r2383;
	st.shared.u32 	[%r2384], %r335;
	shl.b32 	%r2385, %r424, 2;
	add.s32 	%r2386, %r2185, %r2385;
	st.shared.u32 	[%r2386], %r336;
	shl.b32 	%r2387, %r425, 2;
	add.s32 	%r2388, %r2185, %r2387;
	st.shared.u32 	[%r2388], %r337;
	shl.b32 	%r2389, %r426, 2;
	add.s32 	%r2390, %r2185, %r2389;
	st.shared.u32 	[%r2390], %r338;
	shl.b32 	%r2391, %r427, 2;
	add.s32 	%r2392, %r2185, %r2391;
	st.shared.u32 	[%r2392], %r339;
	shl.b32 	%r2393, %r428, 2;
	add.s32 	%r2394, %r2185, %r2393;
	st.shared.u32 	[%r2394], %r340;
	shl.b32 	%r2395, %r429, 2;
	add.s32 	%r2396, %r2185, %r2395;
	st.shared.u32 	[%r2396], %r341;
	bar.sync 	0;
	ld.shared.u32 	%r2282, [%r405];
	mov.b32 	%r2349, 0;
	// begin inline asm
	shr.b32 %r2281, %r2282, %r2349;
	// end inline asm
	and.b32  	%r2397, %r1852, %r2281;
	shl.b32 	%r2398, %r2397, 3;
	add.s32 	%r2399, %r2185, 23552;
	add.s32 	%r2400, %r2399, %r2398;
	ld.shared.u64 	%rd734, [%r2400];
	add.s64 	%rd735, %rd734, %rd87;
	shl.b64 	%rd736, %rd735, 2;
	add.s64 	%rd737, %rd1703, %rd736;
	st.global.u32 	[%rd737], %r2282;
	ld.shared.u32 	%r2285, [%r405+1024];
	// begin inline asm
	shr.b32 %r2284, %r2285, %r2349;
	// end inline asm
	and.b32  	%r2401, %r1852, %r2284;
	shl.b32 	%r2402, %r2401, 3;
	add.s32 	%r2403, %r2399, %r2402;
	ld.shared.u64 	%rd738, [%r2403];
	add.s64 	%rd739, %rd738, %rd87;
	shl.b64 	%rd740, %rd739, 2;
	add.s64 	%rd741, %rd1703, %rd740;
	st.global.u32 	[%rd741+1024], %r2285;
	ld.shared.u32 	%r2288, [%r405+2048];
	// begin inline asm
	shr.b32 %r2287, %r2288, %r2349;
	// end inline asm
	and.b32  	%r2404, %r1852, %r2287;
	shl.b32 	%r2405, %r2404, 3;
	add.s32 	%r2406, %r2399, %r2405;
	ld.shared.u64 	%rd742, [%r2406];
	add.s64 	%rd743, %rd742, %rd87;
	shl.b64 	%rd744, %rd743, 2;
	add.s64 	%rd745, %rd1703, %rd744;
	st.global.u32 	[%rd745+2048], %r2288;
	ld.shared.u32 	%r2291, [%r405+3072];
	// begin inline asm
	shr.b32 %r2290, %r2291, %r2349;
	// end inline asm
	and.b32  	%r2407, %r1852, %r2290;
	shl.b32 	%r2408, %r2407, 3;
	add.s32 	%r2409, %r2399, %r2408;
	ld.shared.u64 	%rd746, [%r2409];
	add.s64 	%rd747, %rd746, %rd87;
	shl.b64 	%rd748, %rd747, 2;
	add.s64 	%rd749, %rd1703, %rd748;
	st.global.u32 	[%rd749+3072], %r2291;
	ld.shared.u32 	%r2294, [%r405+4096];
	// begin inline asm
	shr.b32 %r2293, %r2294, %r2349;
	// end inline asm
	and.b32  	%r2410, %r1852, %r2293;
	shl.b32 	%r2411, %r2410, 3;
	add.s32 	%r2412, %r2399, %r2411;
	ld.shared.u64 	%rd750, [%r2412];
	add.s64 	%rd751, %rd750, %rd87;
	shl.b64 	%rd752, %rd751, 2;
	add.s64 	%rd753, %rd1703, %rd752;
	st.global.u32 	[%rd753+4096], %r2294;
	ld.shared.u32 	%r2297, [%r405+5120];
	// begin inline asm
	shr.b32 %r2296, %r2297, %r2349;
	// end inline asm
	and.b32  	%r2413, %r1852, %r2296;
	shl.b32 	%r2414, %r2413, 3;
	add.s32 	%r2415, %r2399, %r2414;
	ld.shared.u64 	%rd754, [%r2415];
	add.s64 	%rd755, %rd754, %rd87;
	shl.b64 	%rd756, %rd755, 2;
	add.s64 	%rd757, %rd1703, %rd756;
	st.global.u32 	[%rd757+5120], %r2297;
	ld.shared.u32 	%r2300, [%r405+6144];
	// begin inline asm
	shr.b32 %r2299, %r2300, %r2349;
	// end inline asm
	and.b32  	%r2416, %r1852, %r2299;
	shl.b32 	%r2417, %r2416, 3;
	add.s32 	%r2418, %r2399, %r2417;
	ld.shared.u64 	%rd758, [%r2418];
	add.s64 	%rd759, %rd758, %rd87;
	shl.b64 	%rd760, %rd759, 2;
	add.s64 	%rd761, %rd1703, %rd760;
	st.global.u32 	[%rd761+6144], %r2300;
	ld.shared.u32 	%r2303, [%r405+7168];
	// begin inline asm
	shr.b32 %r2302, %r2303, %r2349;
	// end inline asm
	and.b32  	%r2419, %r1852, %r2302;
	shl.b32 	%r2420, %r2419, 3;
	add.s32 	%r2421, %r2399, %r2420;
	ld.shared.u64 	%rd762, [%r2421];
	add.s64 	%rd763, %rd762, %rd87;
	shl.b64 	%rd764, %rd763, 2;
	add.s64 	%rd765, %rd1703, %rd764;
	st.global.u32 	[%rd765+7168], %r2303;
	ld.shared.u32 	%r2306, [%r405+8192];
	// begin inline asm
	shr.b32 %r2305, %r2306, %r2349;
	// end inline asm
	and.b32  	%r2422, %r1852, %r2305;
	shl.b32 	%r2423, %r2422, 3;
	add.s32 	%r2424, %r2399, %r2423;
	ld.shared.u64 	%rd766, [%r2424];
	add.s64 	%rd767, %rd766, %rd87;
	shl.b64 	%rd768, %rd767, 2;
	add.s64 	%rd769, %rd1703, %rd768;
	st.global.u32 	[%rd769+8192], %r2306;
	ld.shared.u32 	%r2309, [%r405+9216];
	// begin inline asm
	shr.b32 %r2308, %r2309, %r2349;
	// end inline asm
	and.b32  	%r2425, %r1852, %r2308;
	shl.b32 	%r2426, %r2425, 3;
	add.s32 	%r2427, %r2399, %r2426;
	ld.shared.u64 	%rd770, [%r2427];
	add.s64 	%rd771, %rd770, %rd87;
	shl.b64 	%rd772, %rd771, 2;
	add.s64 	%rd773, %rd1703, %rd772;
	st.global.u32 	[%rd773+9216], %r2309;
	ld.shared.u32 	%r2312, [%r405+10240];
	// begin inline asm
	shr.b32 %r2311, %r2312, %r2349;
	// end inline asm
	and.b32  	%r2428, %r1852, %r2311;
	shl.b32 	%r2429, %r2428, 3;
	add.s32 	%r2430, %r2399, %r2429;
	ld.shared.u64 	%rd774, [%r2430];
	add.s64 	%rd775, %rd774, %rd87;
	shl.b64 	%rd776, %rd775, 2;
	add.s64 	%rd777, %rd1703, %rd776;
	st.global.u32 	[%rd777+10240], %r2312;
	ld.shared.u32 	%r2315, [%r405+11264];
	// begin inline asm
	shr.b32 %r2314, %r2315, %r2349;
	// end inline asm
	and.b32  	%r2431, %r1852, %r2314;
	shl.b32 	%r2432, %r2431, 3;
	add.s32 	%r2433, %r2399, %r2432;
	ld.shared.u64 	%rd778, [%r2433];
	add.s64 	%rd779, %rd778, %rd87;
	shl.b64 	%rd780, %rd779, 2;
	add.s64 	%rd781, %rd1703, %rd780;
	st.global.u32 	[%rd781+11264], %r2315;
	ld.shared.u32 	%r2318, [%r405+12288];
	// begin inline asm
	shr.b32 %r2317, %r2318, %r2349;
	// end inline asm
	and.b32  	%r2434, %r1852, %r2317;
	shl.b32 	%r2435, %r2434, 3;
	add.s32 	%r2436, %r2399, %r2435;
	ld.shared.u64 	%rd782, [%r2436];
	add.s64 	%rd783, %rd782, %rd87;
	shl.b64 	%rd784, %rd783, 2;
	add.s64 	%rd785, %rd1703, %rd784;
	st.global.u32 	[%rd785+12288], %r2318;
	ld.shared.u32 	%r2321, [%r405+13312];
	// begin inline asm
	shr.b32 %r2320, %r2321, %r2349;
	// end inline asm
	and.b32  	%r2437, %r1852, %r2320;
	shl.b32 	%r2438, %r2437, 3;
	add.s32 	%r2439, %r2399, %r2438;
	ld.shared.u64 	%rd786, [%r2439];
	add.s64 	%rd787, %rd786, %rd87;
	shl.b64 	%rd788, %rd787, 2;
	add.s64 	%rd789, %rd1703, %rd788;
	st.global.u32 	[%rd789+13312], %r2321;
	ld.shared.u32 	%r2324, [%r405+14336];
	// begin inline asm
	shr.b32 %r2323, %r2324, %r2349;
	// end inline asm
	and.b32  	%r2440, %r1852, %r2323;
	shl.b32 	%r2441, %r2440, 3;
	add.s32 	%r2442, %r2399, %r2441;
	ld.shared.u64 	%rd790, [%r2442];
	add.s64 	%rd791, %rd790, %rd87;
	shl.b64 	%rd792, %rd791, 2;
	add.s64 	%rd793, %rd1703, %rd792;
	st.global.u32 	[%rd793+14336], %r2324;
	ld.shared.u32 	%r2327, [%r405+15360];
	// begin inline asm
	shr.b32 %r2326, %r2327, %r2349;
	// end inline asm
	and.b32  	%r2443, %r1852, %r2326;
	shl.b32 	%r2444, %r2443, 3;
	add.s32 	%r2445, %r2399, %r2444;
	ld.shared.u64 	%rd794, [%r2445];
	add.s64 	%rd795, %rd794, %rd87;
	shl.b64 	%rd796, %rd795, 2;
	add.s64 	%rd797, %rd1703, %rd796;
	st.global.u32 	[%rd797+15360], %r2327;
	ld.shared.u32 	%r2330, [%r405+16384];
	// begin inline asm
	shr.b32 %r2329, %r2330, %r2349;
	// end inline asm
	and.b32  	%r2446, %r1852, %r2329;
	shl.b32 	%r2447, %r2446, 3;
	add.s32 	%r2448, %r2399, %r2447;
	ld.shared.u64 	%rd798, [%r2448];
	add.s64 	%rd799, %rd798, %rd87;
	shl.b64 	%rd800, %rd799, 2;
	add.s64 	%rd801, %rd1703, %rd800;
	st.global.u32 	[%rd801+16384], %r2330;
	ld.shared.u32 	%r2333, [%r405+17408];
	// begin inline asm
	shr.b32 %r2332, %r2333, %r2349;
	// end inline asm
	and.b32  	%r2449, %r1852, %r2332;
	shl.b32 	%r2450, %r2449, 3;
	add.s32 	%r2451, %r2399, %r2450;
	ld.shared.u64 	%rd802, [%r2451];
	add.s64 	%rd803, %rd802, %rd87;
	shl.b64 	%rd804, %rd803, 2;
	add.s64 	%rd805, %rd1703, %rd804;
	st.global.u32 	[%rd805+17408], %r2333;
	ld.shared.u32 	%r2336, [%r405+18432];
	// begin inline asm
	shr.b32 %r2335, %r2336, %r2349;
	// end inline asm
	and.b32  	%r2452, %r1852, %r2335;
	shl.b32 	%r2453, %r2452, 3;
	add.s32 	%r2454, %r2399, %r2453;
	ld.shared.u64 	%rd806, [%r2454];
	add.s64 	%rd807, %rd806, %rd87;
	shl.b64 	%rd808, %rd807, 2;
	add.s64 	%rd809, %rd1703, %rd808;
	st.global.u32 	[%rd809+18432], %r2336;
	ld.shared.u32 	%r2339, [%r405+19456];
	// begin inline asm
	shr.b32 %r2338, %r2339, %r2349;
	// end inline asm
	and.b32  	%r2455, %r1852, %r2338;
	shl.b32 	%r2456, %r2455, 3;
	add.s32 	%r2457, %r2399, %r2456;
	ld.shared.u64 	%rd810, [%r2457];
	add.s64 	%rd811, %rd810, %rd87;
	shl.b64 	%rd812, %rd811, 2;
	add.s64 	%rd813, %rd1703, %rd812;
	st.global.u32 	[%rd813+19456], %r2339;
	ld.shared.u32 	%r2342, [%r405+20480];
	// begin inline asm
	shr.b32 %r2341, %r2342, %r2349;
	// end inline asm
	and.b32  	%r2458, %r1852, %r2341;
	shl.b32 	%r2459, %r2458, 3;
	add.s32 	%r2460, %r2399, %r2459;
	ld.shared.u64 	%rd814, [%r2460];
	add.s64 	%rd815, %rd814, %rd87;
	shl.b64 	%rd816, %rd815, 2;
	add.s64 	%rd817, %rd1703, %rd816;
	st.global.u32 	[%rd817+20480], %r2342;
	ld.shared.u32 	%r2345, [%r405+21504];
	// begin inline asm
	shr.b32 %r2344, %r2345, %r2349;
	// end inline asm
	and.b32  	%r2461, %r1852, %r2344;
	shl.b32 	%r2462, %r2461, 3;
	add.s32 	%r2463, %r2399, %r2462;
	ld.shared.u64 	%rd818, [%r2463];
	add.s64 	%rd819, %rd818, %rd87;
	shl.b64 	%rd820, %rd819, 2;
	add.s64 	%rd821, %rd1703, %rd820;
	st.global.u32 	[%rd821+21504], %r2345;
	ld.shared.u32 	%r2348, [%r405+22528];
	// begin inline asm
	shr.b32 %r2347, %r2348, %r2349;
	// end inline asm
	and.b32  	%r2464, %r1852, %r2347;
	shl.b32 	%r2465, %r2464, 3;
	add.s32 	%r2466, %r2399, %r2465;
	ld.shared.u64 	%rd822, [%r2466];
	add.s64 	%rd823, %rd822, %rd87;
	shl.b64 	%rd824, %rd823, 2;
	add.s64 	%rd825, %rd1703, %rd824;
	st.global.u32 	[%rd825+22528], %r2348;
	add.s64 	%rd1698, %rd1698, 5888;
	bar.sync 	0;
	sub.s64 	%rd91, %rd2, %rd1698;
	setp.gt.s64 	%p96, %rd91, 5887;
	@%p96 bra 	$L__BB12_130;
	setp.le.s64 	%p97, %rd2, %rd1698;
	@%p97 bra 	$L__BB12_341;
	mov.b64 	{%r2469, %r2470}, %rd91;
	shfl.sync.idx.b32	%r435|%p98, %r2469, 0, 31, -1;
	shfl.sync.idx.b32	%r2471|%p99, %r2470, 0, 31, -1;
	setp.ge.s32 	%p100, %r2277, %r435;
	mov.b32 	%r5967, -1;
	@%p100 bra 	$L__BB12_146;
	ld.global.u32 	%r5967, [%rd86+23552];
$L__BB12_146:
	add.s32 	%r2474, %r2277, 256;
	setp.ge.s32 	%p101, %r2474, %r435;
	mov.b32 	%r5968, -1;
	@%p101 bra 	$L__BB12_148;
	ld.global.u32 	%r5968, [%rd86+24576];
$L__BB12_148:
	add.s32 	%r2477, %r2277, 512;
	setp.ge.s32 	%p102, %r2477, %r435;
	mov.b32 	%r5969, -1;
	@%p102 bra 	$L__BB12_150;
	ld.global.u32 	%r5969, [%rd86+25600];
$L__BB12_150:
	add.s32 	%r2480, %r2277, 768;
	setp.ge.s32 	%p103, %r2480, %r435;
	mov.b32 	%r5970, -1;
	@%p103 bra 	$L__BB12_152;
	ld.global.u32 	%r5970, [%rd86+26624];
$L__BB12_152:
	or.b32  	%r2483, %r2277, 1024;
	setp.ge.s32 	%p104, %r2483, %r435;
	mov.b32 	%r5971, -1;
	@%p104 bra 	$L__BB12_154;
	ld.global.u32 	%r5971, [%rd86+27648];
$L__BB12_154:
	add.s32 	%r2486, %r2277, 1280;
	setp.ge.s32 	%p105, %r2486, %r435;
	mov.b32 	%r5972, -1;
	@%p105 bra 	$L__BB12_156;
	ld.global.u32 	%r5972, [%rd86+28672];
$L__BB12_156:
	add.s32 	%r2489, %r2277, 1536;
	setp.ge.s32 	%p106, %r2489, %r435;
	mov.b32 	%r5973, -1;
	@%p106 bra 	$L__BB12_158;
	ld.global.u32 	%r5973, [%rd86+29696];
$L__BB12_158:
	add.s32 	%r2492, %r2277, 1792;
	setp.ge.s32 	%p107, %r2492, %r435;
	mov.b32 	%r5974, -1;
	@%p107 bra 	$L__BB12_160;
	ld.global.u32 	%r5974, [%rd86+30720];
$L__BB12_160:
	or.b32  	%r2495, %r2277, 2048;
	setp.ge.s32 	%p108, %r2495, %r435;
	mov.b32 	%r5975, -1;
	@%p108 bra 	$L__BB12_162;
	ld.global.u32 	%r5975, [%rd86+31744];
$L__BB12_162:
	add.s32 	%r2498, %r2277, 2304;
	setp.ge.s32 	%p109, %r2498, %r435;
	mov.b32 	%r5976, -1;
	@%p109 bra 	$L__BB12_164;
	ld.global.u32 	%r5976, [%rd86+32768];
$L__BB12_164:
	add.s32 	%r2501, %r2277, 2560;
	setp.ge.s32 	%p110, %r2501, %r435;
	mov.b32 	%r5977, -1;
	@%p110 bra 	$L__BB12_166;
	ld.global.u32 	%r5977, [%rd86+33792];
$L__BB12_166:
	add.s32 	%r2504, %r2277, 2816;
	setp.ge.s32 	%p111, %r2504, %r435;
	mov.b32 	%r5978, -1;
	@%p111 bra 	$L__BB12_168;
	ld.global.u32 	%r5978, [%rd86+34816];
$L__BB12_168:
	or.b32  	%r2507, %r2277, 3072;
	setp.ge.s32 	%p112, %r2507, %r435;
	mov.b32 	%r5979, -1;
	@%p112 bra 	$L__BB12_170;
	ld.global.u32 	%r5979, [%rd86+35840];
$L__BB12_170:
	add.s32 	%r2510, %r2277, 3328;
	setp.ge.s32 	%p113, %r2510, %r435;
	mov.b32 	%r5980, -1;
	@%p113 bra 	$L__BB12_172;
	ld.global.u32 	%r5980, [%rd86+36864];
$L__BB12_172:
	add.s32 	%r2513, %r2277, 3584;
	setp.ge.s32 	%p114, %r2513, %r435;
	mov.b32 	%r5981, -1;
	@%p114 bra 	$L__BB12_174;
	ld.global.u32 	%r5981, [%rd86+37888];
$L__BB12_174:
	add.s32 	%r2516, %r2277, 3840;
	setp.ge.s32 	%p115, %r2516, %r435;
	mov.b32 	%r5982, -1;
	@%p115 bra 	$L__BB12_176;
	ld.global.u32 	%r5982, [%rd86+38912];
$L__BB12_176:
	or.b32  	%r2519, %r2277, 4096;
	setp.ge.s32 	%p116, %r2519, %r435;
	mov.b32 	%r5983, -1;
	@%p116 bra 	$L__BB12_178;
	ld.global.u32 	%r5983, [%rd86+39936];
$L__BB12_178:
	add.s32 	%r2522, %r2277, 4352;
	setp.ge.s32 	%p117, %r2522, %r435;
	mov.b32 	%r5984, -1;
	@%p117 bra 	$L__BB12_180;
	ld.global.u32 	%r5984, [%rd86+40960];
$L__BB12_180:
	add.s32 	%r2525, %r2277, 4608;
	setp.ge.s32 	%p118, %r2525, %r435;
	mov.b32 	%r5985, -1;
	@%p118 bra 	$L__BB12_182;
	ld.global.u32 	%r5985, [%rd86+41984];
$L__BB12_182:
	add.s32 	%r2528, %r2277, 4864;
	setp.ge.s32 	%p119, %r2528, %r435;
	mov.b32 	%r5986, -1;
	@%p119 bra 	$L__BB12_184;
	ld.global.u32 	%r5986, [%rd86+43008];
$L__BB12_184:
	or.b32  	%r2531, %r2277, 5120;
	setp.ge.s32 	%p120, %r2531, %r435;
	mov.b32 	%r5987, -1;
	@%p120 bra 	$L__BB12_186;
	ld.global.u32 	%r5987, [%rd86+44032];
$L__BB12_186:
	add.s32 	%r2534, %r2277, 5376;
	setp.ge.s32 	%p121, %r2534, %r435;
	mov.b32 	%r5988, -1;
	@%p121 bra 	$L__BB12_188;
	ld.global.u32 	%r5988, [%rd86+45056];
$L__BB12_188:
	add.s32 	%r2537, %r2277, 5632;
	setp.ge.s32 	%p122, %r2537, %r435;
	mov.b32 	%r5989, -1;
	@%p122 bra 	$L__BB12_190;
	ld.global.u32 	%r5989, [%rd86+46080];
$L__BB12_190:
	setp.ne.s32 	%p123, %r1638, 31;
	st.shared.u32 	[%r405], %r5967;
	st.shared.u32 	[%r405+1024], %r5968;
	st.shared.u32 	[%r405+2048], %r5969;
	st.shared.u32 	[%r405+3072], %r5970;
	st.shared.u32 	[%r405+4096], %r5971;
	st.shared.u32 	[%r405+5120], %r5972;
	st.shared.u32 	[%r405+6144], %r5973;
	st.shared.u32 	[%r405+7168], %r5974;
	st.shared.u32 	[%r405+8192], %r5975;
	st.shared.u32 	[%r405+9216], %r5976;
	st.shared.u32 	[%r405+10240], %r5977;
	st.shared.u32 	[%r405+11264], %r5978;
	st.shared.u32 	[%r405+12288], %r5979;
	st.shared.u32 	[%r405+13312], %r5980;
	st.shared.u32 	[%r405+14336], %r5981;
	st.shared.u32 	[%r405+15360], %r5982;
	st.shared.u32 	[%r405+16384], %r5983;
	st.shared.u32 	[%r405+17408], %r5984;
	st.shared.u32 	[%r405+18432], %r5985;
	st.shared.u32 	[%r405+19456], %r5986;
	st.shared.u32 	[%r405+20480], %r5987;
	st.shared.u32 	[%r405+21504], %r5988;
	st.shared.u32 	[%r405+22528], %r5989;
	bar.sync 	0;
	mad.lo.s32 	%r2642, %r2184, 84, %r406;
	ld.shared.u32 	%r482, [%r2642];
	ld.shared.u32 	%r483, [%r2642+4];
	ld.shared.u32 	%r484, [%r2642+8];
	ld.shared.u32 	%r485, [%r2642+12];
	ld.shared.u32 	%r486, [%r2642+16];
	ld.shared.u32 	%r487, [%r2642+20];
	ld.shared.u32 	%r488, [%r2642+24];
	ld.shared.u32 	%r489, [%r2642+28];
	ld.shared.u32 	%r490, [%r2642+32];
	ld.shared.u32 	%r491, [%r2642+36];
	ld.shared.u32 	%r492, [%r2642+40];
	ld.shared.u32 	%r493, [%r2642+44];
	ld.shared.u32 	%r494, [%r2642+48];
	ld.shared.u32 	%r495, [%r2642+52];
	ld.shared.u32 	%r496, [%r2642+56];
	ld.shared.u32 	%r497, [%r2642+60];
	ld.shared.u32 	%r498, [%r2642+64];
	ld.shared.u32 	%r499, [%r2642+68];
	ld.shared.u32 	%r500, [%r2642+72];
	ld.shared.u32 	%r501, [%r2642+76];
	ld.shared.u32 	%r502, [%r2642+80];
	ld.shared.u32 	%r503, [%r2642+84];
	ld.shared.u32 	%r504, [%r2642+88];
	bar.sync 	0;
	mov.b32 	%r2634, 0;
	st.shared.u32 	[%r405], %r2634;
	st.shared.u32 	[%r405+1024], %r2634;
	st.shared.u32 	[%r405+2048], %r2634;
	st.shared.u32 	[%r405+3072], %r2634;
	st.shared.u32 	[%r405+4096], %r2634;
	st.shared.u32 	[%r405+5120], %r2634;
	st.shared.u32 	[%r405+6144], %r2634;
	st.shared.u32 	[%r405+7168], %r2634;
	st.shared.u32 	[%r405+8192], %r2634;
	st.shared.u32 	[%r405+9216], %r2634;
	st.shared.u32 	[%r405+10240], %r2634;
	st.shared.u32 	[%r405+11264], %r2634;
	st.shared.u32 	[%r405+12288], %r2634;
	st.shared.u32 	[%r405+13312], %r2634;
	st.shared.u32 	[%r405+14336], %r2634;
	st.shared.u32 	[%r405+15360], %r2634;
	st.shared.u32 	[%r405+16384], %r2634;
	st.shared.u32 	[%r405+17408], %r2634;
	st.shared.u32 	[%r405+18432], %r2634;
	st.shared.u32 	[%r405+19456], %r2634;
	st.shared.u32 	[%r405+20480], %r2634;
	st.shared.u32 	[%r405+21504], %r2634;
	st.shared.u32 	[%r405+22528], %r2634;
	st.shared.u32 	[%r405+23552], %r2634;
	st.shared.u32 	[%r405+24576], %r2634;
	st.shared.u32 	[%r405+25600], %r2634;
	st.shared.u32 	[%r405+26624], %r2634;
	st.shared.u32 	[%r405+27648], %r2634;
	st.shared.u32 	[%r405+28672], %r2634;
	st.shared.u32 	[%r405+29696], %r2634;
	st.shared.u32 	[%r405+30720], %r2634;
	st.shared.u32 	[%r405+31744], %r2634;
	st.shared.u32 	[%r405+32768], %r2634;
	// begin inline asm
	shr.b32 %r2538, %r482, %r2634;
	// end inline asm
	and.b32  	%r2643, %r1852, %r2538;
	shl.b32 	%r2644, %r2643, 10;
	and.b32  	%r2645, %r2644, 31744;
	add.s32 	%r2646, %r405, %r2645;
	shr.u32 	%r2647, %r2643, 4;
	and.b32  	%r2648, %r2647, 268435454;
	add.s32 	%r505, %r2646, %r2648;
	ld.shared.u16 	%rs47, [%r505];
	add.s16 	%rs241, %rs47, 1;
	st.shared.u16 	[%r505], %rs241;
	// begin inline asm
	shr.b32 %r2541, %r483, %r2634;
	// end inline asm
	and.b32  	%r2649, %r1852, %r2541;
	shl.b32 	%r2650, %r2649, 10;
	and.b32  	%r2651, %r2650, 31744;
	add.s32 	%r2652, %r405, %r2651;
	shr.u32 	%r2653, %r2649, 4;
	and.b32  	%r2654, %r2653, 268435454;
	add.s32 	%r506, %r2652, %r2654;
	ld.shared.u16 	%rs48, [%r506];
	add.s16 	%rs242, %rs48, 1;
	st.shared.u16 	[%r506], %rs242;
	// begin inline asm
	shr.b32 %r2544, %r484, %r2634;
	// end inline asm
	and.b32  	%r2655, %r1852, %r2544;
	shl.b32 	%r2656, %r2655, 10;
	and.b32  	%r2657, %r2656, 31744;
	add.s32 	%r2658, %r405, %r2657;
	shr.u32 	%r2659, %r2655, 4;
	and.b32  	%r2660, %r2659, 268435454;
	add.s32 	%r507, %r2658, %r2660;
	ld.shared.u16 	%rs49, [%r507];
	add.s16 	%rs243, %rs49, 1;
	st.shared.u16 	[%r507], %rs243;
	// begin inline asm
	shr.b32 %r2547, %r485, %r2634;
	// end inline asm
	and.b32  	%r2661, %r1852, %r2547;
	shl.b32 	%r2662, %r2661, 10;
	and.b32  	%r2663, %r2662, 31744;
	add.s32 	%r2664, %r405, %r2663;
	shr.u32 	%r2665, %r2661, 4;
	and.b32  	%r2666, %r2665, 268435454;
	add.s32 	%r508, %r2664, %r2666;
	ld.shared.u16 	%rs50, [%r508];
	add.s16 	%rs244, %rs50, 1;
	st.shared.u16 	[%r508], %rs244;
	// begin inline asm
	shr.b32 %r2550, %r486, %r2634;
	// end inline asm
	and.b32  	%r2667, %r1852, %r2550;
	shl.b32 	%r2668, %r2667, 10;
	and.b32  	%r2669, %r2668, 31744;
	add.s32 	%r2670, %r405, %r2669;
	shr.u32 	%r2671, %r2667, 4;
	and.b32  	%r2672, %r2671, 268435454;
	add.s32 	%r509, %r2670, %r2672;
	ld.shared.u16 	%rs51, [%r509];
	add.s16 	%rs245, %rs51, 1;
	st.shared.u16 	[%r509], %rs245;
	// begin inline asm
	shr.b32 %r2553, %r487, %r2634;
	// end inline asm
	and.b32  	%r2673, %r1852, %r2553;
	shl.b32 	%r2674, %r2673, 10;
	and.b32  	%r2675, %r2674, 31744;
	add.s32 	%r2676, %r405, %r2675;
	shr.u32 	%r2677, %r2673, 4;
	and.b32  	%r2678, %r2677, 268435454;
	add.s32 	%r510, %r2676, %r2678;
	ld.shared.u16 	%rs52, [%r510];
	add.s16 	%rs246, %rs52, 1;
	st.shared.u16 	[%r510], %rs246;
	// begin inline asm
	shr.b32 %r2556, %r488, %r2634;
	// end inline asm
	and.b32  	%r2679, %r1852, %r2556;
	shl.b32 	%r2680, %r2679, 10;
	and.b32  	%r2681, %r2680, 31744;
	add.s32 	%r2682, %r405, %r2681;
	shr.u32 	%r2683, %r2679, 4;
	and.b32  	%r2684, %r2683, 268435454;
	add.s32 	%r511, %r2682, %r2684;
	ld.shared.u16 	%rs53, [%r511];
	add.s16 	%rs247, %rs53, 1;
	st.shared.u16 	[%r511], %rs247;
	// begin inline asm
	shr.b32 %r2559, %r489, %r2634;
	// end inline asm
	and.b32  	%r2685, %r1852, %r2559;
	shl.b32 	%r2686, %r2685, 10;
	and.b32  	%r2687, %r2686, 31744;
	add.s32 	%r2688, %r405, %r2687;
	shr.u32 	%r2689, %r2685, 4;
	and.b32  	%r2690, %r2689, 268435454;
	add.s32 	%r512, %r2688, %r2690;
	ld.shared.u16 	%rs54, [%r512];
	add.s16 	%rs248, %rs54, 1;
	st.shared.u16 	[%r512], %rs248;
	// begin inline asm
	shr.b32 %r2562, %r490, %r2634;
	// end inline asm
	and.b32  	%r2691, %r1852, %r2562;
	shl.b32 	%r2692, %r2691, 10;
	and.b32  	%r2693, %r2692, 31744;
	add.s32 	%r2694, %r405, %r2693;
	shr.u32 	%r2695, %r2691, 4;
	and.b32  	%r2696, %r2695, 268435454;
	add.s32 	%r513, %r2694, %r2696;
	ld.shared.u16 	%rs55, [%r513];
	add.s16 	%rs249, %rs55, 1;
	st.shared.u16 	[%r513], %rs249;
	// begin inline asm
	shr.b32 %r2565, %r491, %r2634;
	// end inline asm
	and.b32  	%r2697, %r1852, %r2565;
	shl.b32 	%r2698, %r2697, 10;
	and.b32  	%r2699, %r2698, 31744;
	add.s32 	%r2700, %r405, %r2699;
	shr.u32 	%r2701, %r2697, 4;
	and.b32  	%r2702, %r2701, 268435454;
	add.s32 	%r514, %r2700, %r2702;
	ld.shared.u16 	%rs56, [%r514];
	add.s16 	%rs250, %rs56, 1;
	st.shared.u16 	[%r514], %rs250;
	// begin inline asm
	shr.b32 %r2568, %r492, %r2634;
	// end inline asm
	and.b32  	%r2703, %r1852, %r2568;
	shl.b32 	%r2704, %r2703, 10;
	and.b32  	%r2705, %r2704, 31744;
	add.s32 	%r2706, %r405, %r2705;
	shr.u32 	%r2707, %r2703, 4;
	and.b32  	%r2708, %r2707, 268435454;
	add.s32 	%r515, %r2706, %r2708;
	ld.shared.u16 	%rs57, [%r515];
	add.s16 	%rs251, %rs57, 1;
	st.shared.u16 	[%r515], %rs251;
	// begin inline asm
	shr.b32 %r2571, %r493, %r2634;
	// end inline asm
	and.b32  	%r2709, %r1852, %r2571;
	shl.b32 	%r2710, %r2709, 10;
	and.b32  	%r2711, %r2710, 31744;
	add.s32 	%r2712, %r405, %r2711;
	shr.u32 	%r2713, %r2709, 4;
	and.b32  	%r2714, %r2713, 268435454;
	add.s32 	%r516, %r2712, %r2714;
	ld.shared.u16 	%rs58, [%r516];
	add.s16 	%rs252, %rs58, 1;
	st.shared.u16 	[%r516], %rs252;
	// begin inline asm
	shr.b32 %r2574, %r494, %r2634;
	// end inline asm
	and.b32  	%r2715, %r1852, %r2574;
	shl.b32 	%r2716, %r2715, 10;
	and.b32  	%r2717, %r2716, 31744;
	add.s32 	%r2718, %r405, %r2717;
	shr.u32 	%r2719, %r2715, 4;
	and.b32  	%r2720, %r2719, 268435454;
	add.s32 	%r517, %r2718, %r2720;
	ld.shared.u16 	%rs59, [%r517];
	add.s16 	%rs253, %rs59, 1;
	st.shared.u16 	[%r517], %rs253;
	// begin inline asm
	shr.b32 %r2577, %r495, %r2634;
	// end inline asm
	and.b32  	%r2721, %r1852, %r2577;
	shl.b32 	%r2722, %r2721, 10;
	and.b32  	%r2723, %r2722, 31744;
	add.s32 	%r2724, %r405, %r2723;
	shr.u32 	%r2725, %r2721, 4;
	and.b32  	%r2726, %r2725, 268435454;
	add.s32 	%r518, %r2724, %r2726;
	ld.shared.u16 	%rs60, [%r518];
	add.s16 	%rs254, %rs60, 1;
	st.shared.u16 	[%r518], %rs254;
	// begin inline asm
	shr.b32 %r2580, %r496, %r2634;
	// end inline asm
	and.b32  	%r2727, %r1852, %r2580;
	shl.b32 	%r2728, %r2727, 10;
	and.b32  	%r2729, %r2728, 31744;
	add.s32 	%r2730, %r405, %r2729;
	shr.u32 	%r2731, %r2727, 4;
	and.b32  	%r2732, %r2731, 268435454;
	add.s32 	%r519, %r2730, %r2732;
	ld.shared.u16 	%rs61, [%r519];
	add.s16 	%rs255, %rs61, 1;
	st.shared.u16 	[%r519], %rs255;
	// begin inline asm
	shr.b32 %r2583, %r497, %r2634;
	// end inline asm
	and.b32  	%r2733, %r1852, %r2583;
	shl.b32 	%r2734, %r2733, 10;
	and.b32  	%r2735, %r2734, 31744;
	add.s32 	%r2736, %r405, %r2735;
	shr.u32 	%r2737, %r2733, 4;
	and.b32  	%r2738, %r2737, 268435454;
	add.s32 	%r520, %r2736, %r2738;
	ld.shared.u16 	%rs62, [%r520];
	add.s16 	%rs256, %rs62, 1;
	st.shared.u16 	[%r520], %rs256;
	// begin inline asm
	shr.b32 %r2586, %r498, %r2634;
	// end inline asm
	and.b32  	%r2739, %r1852, %r2586;
	shl.b32 	%r2740, %r2739, 10;
	and.b32  	%r2741, %r2740, 31744;
	add.s32 	%r2742, %r405, %r2741;
	shr.u32 	%r2743, %r2739, 4;
	and.b32  	%r2744, %r2743, 268435454;
	add.s32 	%r521, %r2742, %r2744;
	ld.shared.u16 	%rs63, [%r521];
	add.s16 	%rs257, %rs63, 1;
	st.shared.u16 	[%r521], %rs257;
	// begin inline asm
	shr.b32 %r2589, %r499, %r2634;
	// end inline asm
	and.b32  	%r2745, %r1852, %r2589;
	shl.b32 	%r2746, %r2745, 10;
	and.b32  	%r2747, %r2746, 31744;
	add.s32 	%r2748, %r405, %r2747;
	shr.u32 	%r2749, %r2745, 4;
	and.b32  	%r2750, %r2749, 268435454;
	add.s32 	%r522, %r2748, %r2750;
	ld.shared.u16 	%rs64, [%r522];
	add.s16 	%rs258, %rs64, 1;
	st.shared.u16 	[%r522], %rs258;
	// begin inline asm
	shr.b32 %r2592, %r500, %r2634;
	// end inline asm
	and.b32  	%r2751, %r1852, %r2592;
	shl.b32 	%r2752, %r2751, 10;
	and.b32  	%r2753, %r2752, 31744;
	add.s32 	%r2754, %r405, %r2753;
	shr.u32 	%r2755, %r2751, 4;
	and.b32  	%r2756, %r2755, 268435454;
	add.s32 	%r523, %r2754, %r2756;
	ld.shared.u16 	%rs65, [%r523];
	add.s16 	%rs259, %rs65, 1;
	st.shared.u16 	[%r523], %rs259;
	// begin inline asm
	shr.b32 %r2595, %r501, %r2634;
	// end inline asm
	and.b32  	%r2757, %r1852, %r2595;
	shl.b32 	%r2758, %r2757, 10;
	and.b32  	%r2759, %r2758, 31744;
	add.s32 	%r2760, %r405, %r2759;
	shr.u32 	%r2761, %r2757, 4;
	and.b32  	%r2762, %r2761, 268435454;
	add.s32 	%r524, %r2760, %r2762;
	ld.shared.u16 	%rs66, [%r524];
	add.s16 	%rs260, %rs66, 1;
	st.shared.u16 	[%r524], %rs260;
	// begin inline asm
	shr.b32 %r2598, %r502, %r2634;
	// end inline asm
	and.b32  	%r2763, %r1852, %r2598;
	shl.b32 	%r2764, %r2763, 10;
	and.b32  	%r2765, %r2764, 31744;
	add.s32 	%r2766, %r405, %r2765;
	shr.u32 	%r2767, %r2763, 4;
	and.b32  	%r2768, %r2767, 268435454;
	add.s32 	%r525, %r2766, %r2768;
	ld.shared.u16 	%rs67, [%r525];
	add.s16 	%rs261, %rs67, 1;
	st.shared.u16 	[%r525], %rs261;
	// begin inline asm
	shr.b32 %r2601, %r503, %r2634;
	// end inline asm
	and.b32  	%r2769, %r1852, %r2601;
	shl.b32 	%r2770, %r2769, 10;
	and.b32  	%r2771, %r2770, 31744;
	add.s32 	%r2772, %r405, %r2771;
	shr.u32 	%r2773, %r2769, 4;
	and.b32  	%r2774, %r2773, 268435454;
	add.s32 	%r526, %r2772, %r2774;
	ld.shared.u16 	%rs68, [%r526];
	add.s16 	%rs262, %rs68, 1;
	st.shared.u16 	[%r526], %rs262;
	// begin inline asm
	shr.b32 %r2604, %r504, %r2634;
	// end inline asm
	and.b32  	%r2775, %r1852, %r2604;
	shl.b32 	%r2776, %r2775, 10;
	and.b32  	%r2777, %r2776, 31744;
	add.s32 	%r2778, %r405, %r2777;
	shr.u32 	%r2779, %r2775, 4;
	and.b32  	%r2780, %r2779, 268435454;
	add.s32 	%r527, %r2778, %r2780;
	ld.shared.u16 	%rs69, [%r527];
	add.s16 	%rs263, %rs69, 1;
	st.shared.u16 	[%r527], %rs263;
	bar.sync 	0;
	ld.shared.u32 	%r528, [%r2222];
	ld.shared.u32 	%r2782, [%r2222+4];
	ld.shared.u32 	%r2783, [%r2222+8];
	ld.shared.u32 	%r2784, [%r2222+12];
	ld.shared.u32 	%r2785, [%r2222+16];
	ld.shared.u32 	%r2786, [%r2222+20];
	ld.shared.u32 	%r2787, [%r2222+24];
	ld.shared.u32 	%r2788, [%r2222+28];
	ld.shared.u32 	%r2789, [%r2222+32];
	ld.shared.u32 	%r2790, [%r2222+36];
	ld.shared.u32 	%r2791, [%r2222+40];
	ld.shared.u32 	%r2792, [%r2222+44];
	ld.shared.u32 	%r2793, [%r2222+48];
	ld.shared.u32 	%r2794, [%r2222+52];
	ld.shared.u32 	%r2795, [%r2222+56];
	ld.shared.u32 	%r2796, [%r2222+60];
	ld.shared.u32 	%r2797, [%r2222+64];
	ld.shared.u32 	%r2798, [%r2222+68];
	ld.shared.u32 	%r2799, [%r2222+72];
	ld.shared.u32 	%r2800, [%r2222+76];
	ld.shared.u32 	%r2801, [%r2222+80];
	ld.shared.u32 	%r2802, [%r2222+84];
	ld.shared.u32 	%r2803, [%r2222+88];
	ld.shared.u32 	%r2804, [%r2222+92];
	ld.shared.u32 	%r2805, [%r2222+96];
	ld.shared.u32 	%r2806, [%r2222+100];
	ld.shared.u32 	%r2807, [%r2222+104];
	ld.shared.u32 	%r2808, [%r2222+108];
	ld.shared.u32 	%r2809, [%r2222+112];
	ld.shared.u32 	%r2810, [%r2222+116];
	ld.shared.u32 	%r2811, [%r2222+120];
	ld.shared.u32 	%r2812, [%r2222+124];
	ld.shared.u32 	%r2813, [%r2222+128];
	add.s32 	%r529, %r2782, %r528;
	add.s32 	%r530, %r2783, %r529;
	add.s32 	%r531, %r2784, %r530;
	add.s32 	%r532, %r2785, %r531;
	add.s32 	%r533, %r2786, %r532;
	add.s32 	%r534, %r2787, %r533;
	add.s32 	%r535, %r2788, %r534;
	add.s32 	%r536, %r2789, %r535;
	add.s32 	%r537, %r2790, %r536;
	add.s32 	%r538, %r2791, %r537;
	add.s32 	%r539, %r2792, %r538;
	add.s32 	%r540, %r2793, %r539;
	add.s32 	%r541, %r2794, %r540;
	add.s32 	%r542, %r2795, %r541;
	add.s32 	%r543, %r2796, %r542;
	add.s32 	%r544, %r2797, %r543;
	add.s32 	%r545, %r2798, %r544;
	add.s32 	%r546, %r2799, %r545;
	add.s32 	%r547, %r2800, %r546;
	add.s32 	%r548, %r2801, %r547;
	add.s32 	%r549, %r2802, %r548;
	add.s32 	%r550, %r2803, %r549;
	add.s32 	%r551, %r2804, %r550;
	add.s32 	%r552, %r2805, %r551;
	add.s32 	%r553, %r2806, %r552;
	add.s32 	%r554, %r2807, %r553;
	add.s32 	%r555, %r2808, %r554;
	add.s32 	%r556, %r2809, %r555;
	add.s32 	%r557, %r2810, %r556;
	add.s32 	%r558, %r2811, %r557;
	add.s32 	%r559, %r2812, %r558;
	add.s32 	%r2611, %r2813, %r559;
	mov.b32 	%r2609, 1;
	mov.b32 	%r2636, -1;
	// begin inline asm
	{  .reg .u32 r0;  .reg .pred p;  shfl.sync.up.b32 r0|p, %r2611, %r2609, %r2634, %r2636;  @p add.u32 r0, r0, %r2611;  mov.u32 %r2607, r0;}
	// end inline asm
	mov.b32 	%r2615, 2;
	// begin inline asm
	{  .reg .u32 r0;  .reg .pred p;  shfl.sync.up.b32 r0|p, %r2607, %r2615, %r2634, %r2636;  @p add.u32 r0, r0, %r2607;  mov.u32 %r2613, r0;}
	// end inline asm
	mov.b32 	%r2621, 4;
	// begin inline asm
	{  .reg .u32 r0;  .reg .pred p;  shfl.sync.up.b32 r0|p, %r2613, %r2621, %r2634, %r2636;  @p add.u32 r0, r0, %r2613;  mov.u32 %r2619, r0;}
	// end inline asm
	mov.b32 	%r2627, 8;
	// begin inline asm
	{  .reg .u32 r0;  .reg .pred p;  shfl.sync.up.b32 r0|p, %r2619, %r2627, %r2634, %r2636;  @p add.u32 r0, r0, %r2619;  mov.u32 %r2625, r0;}
	// end inline asm
	mov.b32 	%r2633, 16;
	// begin inline asm
	{  .reg .u32 r0;  .reg .pred p;  shfl.sync.up.b32 r0|p, %r2625, %r2633, %r2634, %r2636;  @p add.u32 r0, r0, %r2625;  mov.u32 %r2631, r0;}
	// end inline asm
	@%p123 bra 	$L__BB12_192;
	shr.u32 	%r2815, %r2184, 3;
	and.b32  	%r2816, %r2815, 124;
	add.s32 	%r2818, %r2185, %r2816;
	st.shared.u32 	[%r2818+33792], %r2631;
$L__BB12_192:
	sub.s32 	%r2819, %r2631, %r2611;
	mov.u32 	%r2820, %tid.x;
	setp.ne.s32 	%p124, %r1638, 0;
	setp.gt.u32 	%p125, %r2820, 31;
	shr.u32 	%r2821, %r2820, 5;
	setp.eq.s32 	%p126, %r2821, 7;
	setp.eq.s32 	%p127, %r2821, 6;
	setp.eq.s32 	%p128, %r2821, 5;
	setp.eq.s32 	%p129, %r2821, 4;
	setp.eq.s32 	%p130, %r2821, 3;
	setp.eq.s32 	%p131, %r2821, 2;
	bar.sync 	0;
	ld.shared.v4.u32 	{%r2822, %r2823, %r2824, %r2825}, [_ZZN3cub18CUB_300001_SM_10006detail14segmented_sort30DeviceSegmentedSortKernelLargeILNS0_9SortOrderE0ENS2_10policy_hubIjNS0_8NullTypeEE9Policy860EjS6_PmS9_lEEvPKjPKT1_PSC_NS1_20device_double_bufferISC_EEPKT2_PSI_NSG_ISI_EET3_T4_E7storage+33792];
	add.s32 	%r2826, %r2823, %r2822;
	selp.b32 	%r2827, %r2826, %r2822, %p131;
	add.s32 	%r2828, %r2826, %r2824;
	selp.b32 	%r2829, %r2828, %r2827, %p130;
	add.s32 	%r2830, %r2828, %r2825;
	selp.b32 	%r2831, %r2830, %r2829, %p129;
	ld.shared.v4.u32 	{%r2832, %r2833, %r2834, %r2835}, [_ZZN3cub18CUB_300001_SM_10006detail14segmented_sort30DeviceSegmentedSortKernelLargeILNS0_9SortOrderE0ENS2_10policy_hubIjNS0_8NullTypeEE9Policy860EjS6_PmS9_lEEvPKjPKT1_PSC_NS1_20device_double_bufferISC_EEPKT2_PSI_NSG_ISI_EET3_T4_E7storage+33808];
	add.s32 	%r2836, %r2830, %r2832;
	selp.b32 	%r2837, %r2836, %r2831, %p128;
	add.s32 	%r2838, %r2836, %r2833;
	selp.b32 	%r2839, %r2838, %r2837, %p127;
	add.s32 	%r2840, %r2838, %r2834;
	selp.b32 	%r2841, %r2840, %r2839, %p126;
	add.s32 	%r562, %r2840, %r2835;
	selp.b32 	%r2842, %r2819, 0, %p124;
	add.s32 	%r2843, %r2841, %r2842;
	selp.b32 	%r5990, %r2843, %r2819, %p125;
	or.pred  	%p132, %p125, %p124;
	@%p132 bra 	$L__BB12_194;
	shl.b32 	%r5990, %r562, 16;
	st.shared.u32 	[_ZZN3cub18CUB_300001_SM_10006detail14segmented_sort30DeviceSegmentedSortKernelLargeILNS0_9SortOrderE0ENS2_10policy_hubIjNS0_8NullTypeEE9Policy860EjS6_PmS9_lEEvPKjPKT1_PSC_NS1_20device_double_bufferISC_EEPKT2_PSI_NSG_ISI_EET3_T4_E7storage+33832], %r5990;
$L__BB12_194:
	cvt.u64.u32 	%rd92, %r2820;
	setp.gt.u32 	%p133, %r2820, 63;
	setp.eq.s32 	%p134, %r2820, 0;
	bar.sync 	0;
	mov.u32 	%r2845, _ZZN3cub18CUB_300001_SM_10006detail14segmented_sort30DeviceSegmentedSortKernelLargeILNS0_9SortOrderE0ENS2_10policy_hubIjNS0_8NullTypeEE9Policy860EjS6_PmS9_lEEvPKjPKT1_PSC_NS1_20device_double_bufferISC_EEPKT2_PSI_NSG_ISI_EET3_T4_E7storage;
	ld.shared.u32 	%r2846, [_ZZN3cub18CUB_300001_SM_10006detail14segmented_sort30DeviceSegmentedSortKernelLargeILNS0_9SortOrderE0ENS2_10policy_hubIjNS0_8NullTypeEE9Policy860EjS6_PmS9_lEEvPKjPKT1_PSC_NS1_20device_double_bufferISC_EEPKT2_PSI_NSG_ISI_EET3_T4_E7storage+33832];
	selp.b32 	%r2847, 0, %r2846, %p134;
	add.s32 	%r2848, %r5990, %r2847;
	add.s32 	%r2849, %r528, %r2848;
	add.s32 	%r2850, %r529, %r2848;
	add.s32 	%r2851, %r530, %r2848;
	add.s32 	%r2852, %r531, %r2848;
	add.s32 	%r2853, %r532, %r2848;
	add.s32 	%r2854, %r533, %r2848;
	add.s32 	%r2855, %r534, %r2848;
	add.s32 	%r2856, %r535, %r2848;
	add.s32 	%r2857, %r536, %r2848;
	add.s32 	%r2858, %r537, %r2848;
	add.s32 	%r2859, %r538, %r2848;
	add.s32 	%r2860, %r539, %r2848;
	add.s32 	%r2861, %r540, %r2848;
	add.s32 	%r2862, %r541, %r2848;
	add.s32 	%r2863, %r542, %r2848;
	add.s32 	%r2864, %r543, %r2848;
	add.s32 	%r2865, %r544, %r2848;
	add.s32 	%r2866, %r545, %r2848;
	add.s32 	%r2867, %r546, %r2848;
	add.s32 	%r2868, %r547, %r2848;
	add.s32 	%r2869, %r548, %r2848;
	add.s32 	%r2870, %r549, %r2848;
	add.s32 	%r2871, %r550, %r2848;
	add.s32 	%r2872, %r551, %r2848;
	add.s32 	%r2873, %r552, %r2848;
	add.s32 	%r2874, %r553, %r2848;
	add.s32 	%r2875, %r554, %r2848;
	add.s32 	%r2876, %r555, %r2848;
	add.s32 	%r2877, %r556, %r2848;
	add.s32 	%r2878, %r557, %r2848;
	add.s32 	%r2879, %r558, %r2848;
	add.s32 	%r2880, %r559, %r2848;
	shl.b32 	%r2881, %r2820, 2;
	add.s32 	%r566, %r2845, %r2881;
	add.s32 	%r567, %r566, %r2881;
	mad.lo.s32 	%r2882, %r2820, 124, %r567;
	st.shared.u32 	[%r2882], %r2848;
	st.shared.u32 	[%r2882+4], %r2849;
	st.shared.u32 	[%r2882+8], %r2850;
	st.shared.u32 	[%r2882+12], %r2851;
	st.shared.u32 	[%r2882+16], %r2852;
	st.shared.u32 	[%r2882+20], %r2853;
	st.shared.u32 	[%r2882+24], %r2854;
	st.shared.u32 	[%r2882+28], %r2855;
	st.shared.u32 	[%r2882+32], %r2856;
	st.shared.u32 	[%r2882+36], %r2857;
	st.shared.u32 	[%r2882+40], %r2858;
	st.shared.u32 	[%r2882+44], %r2859;
	st.shared.u32 	[%r2882+48], %r2860;
	st.shared.u32 	[%r2882+52], %r2861;
	st.shared.u32 	[%r2882+56], %r2862;
	st.shared.u32 	[%r2882+60], %r2863;
	st.shared.u32 	[%r2882+64], %r2864;
	st.shared.u32 	[%r2882+68], %r2865;
	st.shared.u32 	[%r2882+72], %r2866;
	st.shared.u32 	[%r2882+76], %r2867;
	st.shared.u32 	[%r2882+80], %r2868;
	st.shared.u32 	[%r2882+84], %r2869;
	st.shared.u32 	[%r2882+88], %r2870;
	st.shared.u32 	[%r2882+92], %r2871;
	st.shared.u32 	[%r2882+96], %r2872;
	st.shared.u32 	[%r2882+100], %r2873;
	st.shared.u32 	[%r2882+104], %r2874;
	st.shared.u32 	[%r2882+108], %r2875;
	st.shared.u32 	[%r2882+112], %r2876;
	st.shared.u32 	[%r2882+116], %r2877;
	st.shared.u32 	[%r2882+120], %r2878;
	st.shared.u32 	[%r2882+124], %r2879;
	st.shared.u32 	[%r2882+128], %r2880;
	bar.sync 	0;
	cvt.u32.u16 	%r2883, %rs47;
	ld.shared.u16 	%r2884, [%r505];
	add.s32 	%r568, %r2884, %r2883;
	cvt.u32.u16 	%r2885, %rs48;
	ld.shared.u16 	%r2886, [%r506];
	add.s32 	%r569, %r2886, %r2885;
	cvt.u32.u16 	%r2887, %rs49;
	ld.shared.u16 	%r2888, [%r507];
	add.s32 	%r570, %r2888, %r2887;
	cvt.u32.u16 	%r2889, %rs50;
	ld.shared.u16 	%r2890, [%r508];
	add.s32 	%r571, %r2890, %r2889;
	cvt.u32.u16 	%r2891, %rs51;
	ld.shared.u16 	%r2892, [%r509];
	add.s32 	%r572, %r2892, %r2891;
	cvt.u32.u16 	%r2893, %rs52;
	ld.shared.u16 	%r2894, [%r510];
	add.s32 	%r573, %r2894, %r2893;
	cvt.u32.u16 	%r2895, %rs53;
	ld.shared.u16 	%r2896, [%r511];
	add.s32 	%r574, %r2896, %r2895;
	cvt.u32.u16 	%r2897, %rs54;
	ld.shared.u16 	%r2898, [%r512];
	add.s32 	%r575, %r2898, %r2897;
	cvt.u32.u16 	%r2899, %rs55;
	ld.shared.u16 	%r2900, [%r513];
	add.s32 	%r576, %r2900, %r2899;
	cvt.u32.u16 	%r2901, %rs56;
	ld.shared.u16 	%r2902, [%r514];
	add.s32 	%r577, %r2902, %r2901;
	cvt.u32.u16 	%r2903, %rs57;
	ld.shared.u16 	%r2904, [%r515];
	add.s32 	%r578, %r2904, %r2903;
	cvt.u32.u16 	%r2905, %rs58;
	ld.shared.u16 	%r2906, [%r516];
	add.s32 	%r579, %r2906, %r2905;
	cvt.u32.u16 	%r2907, %rs59;
	ld.shared.u16 	%r2908, [%r517];
	add.s32 	%r580, %r2908, %r2907;
	cvt.u32.u16 	%r2909, %rs60;
	ld.shared.u16 	%r2910, [%r518];
	add.s32 	%r581, %r2910, %r2909;
	cvt.u32.u16 	%r2911, %rs61;
	ld.shared.u16 	%r2912, [%r519];
	add.s32 	%r582, %r2912, %r2911;
	cvt.u32.u16 	%r2913, %rs62;
	ld.shared.u16 	%r2914, [%r520];
	add.s32 	%r583, %r2914, %r2913;
	cvt.u32.u16 	%r2915, %rs63;
	ld.shared.u16 	%r2916, [%r521];
	add.s32 	%r584, %r2916, %r2915;
	cvt.u32.u16 	%r2917, %rs64;
	ld.shared.u16 	%r2918, [%r522];
	add.s32 	%r585, %r2918, %r2917;
	cvt.u32.u16 	%r2919, %rs65;
	ld.shared.u16 	%r2920, [%r523];
	add.s32 	%r586, %r2920, %r2919;
	cvt.u32.u16 	%r2921, %rs66;
	ld.shared.u16 	%r2922, [%r524];
	add.s32 	%r587, %r2922, %r2921;
	cvt.u32.u16 	%r2923, %rs67;
	ld.shared.u16 	%r2924, [%r525];
	add.s32 	%r588, %r2924, %r2923;
	cvt.u32.u16 	%r2925, %rs68;
	ld.shared.u16 	%r2926, [%r526];
	add.s32 	%r589, %r2926, %r2925;
	cvt.u32.u16 	%r2927, %rs69;
	ld.shared.u16 	%r2928, [%r527];
	add.s32 	%r590, %r2928, %r2927;
	mov.b64 	%rd1701, 0;
	@%p133 bra 	$L__BB12_196;
	cvt.u32.u64 	%r2929, %rd92;
	shl.b32 	%r2930, %r2929, 10;
	and.b32  	%r2931, %r2930, 31744;
	add.s32 	%r2933, %r2845, %r2931;
	shr.u32 	%r2934, %r2929, 4;
	and.b32  	%r2935, %r2934, 62;
	add.s32 	%r2936, %r2933, %r2935;
	ld.shared.u16 	%rd1701, [%r2936];
$L__BB12_196:
	cvt.u32.u64 	%r2937, %rd92;
	setp.gt.u32 	%p135, %r2937, 63;
	bar.sync 	0;
	@%p135 bra 	$L__BB12_198;
	st.shared.u64 	[%r567], %rd1701;
$L__BB12_198:
	setp.gt.u32 	%p136, %r2937, 63;
	bar.sync 	0;
	bar.sync 	0;
	@%p136 bra 	$L__BB12_200;
	sub.s64 	%rd827, %rd1700, %rd1701;
	st.shared.u64 	[%r567+23552], %rd827;
$L__BB12_200:
	bar.sync 	0;
	shl.b32 	%r2942, %r568, 2;
	add.s32 	%r2944, %r2845, %r2942;
	st.shared.u32 	[%r2944], %r482;
	shl.b32 	%r2945, %r569, 2;
	add.s32 	%r2946, %r2845, %r2945;
	st.shared.u32 	[%r2946], %r483;
	shl.b32 	%r2947, %r570, 2;
	add.s32 	%r2948, %r2845, %r2947;
	st.shared.u32 	[%r2948], %r484;
	shl.b32 	%r2949, %r571, 2;
	add.s32 	%r2950, %r2845, %r2949;
	st.shared.u32 	[%r2950], %r485;
	shl.b32 	%r2951, %r572, 2;
	add.s32 	%r2952, %r2845, %r2951;
	st.shared.u32 	[%r2952], %r486;
	shl.b32 	%r2953, %r573, 2;
	add.s32 	%r2954, %r2845, %r2953;
	st.shared.u32 	[%r2954], %r487;
	shl.b32 	%r2955, %r574, 2;
	add.s32 	%r2956, %r2845, %r2955;
	st.shared.u32 	[%r2956], %r488;
	shl.b32 	%r2957, %r575, 2;
	add.s32 	%r2958, %r2845, %r2957;
	st.shared.u32 	[%r2958], %r489;
	shl.b32 	%r2959, %r576, 2;
	add.s32 	%r2960, %r2845, %r2959;
	st.shared.u32 	[%r2960], %r490;
	shl.b32 	%r2961, %r577, 2;
	add.s32 	%r2962, %r2845, %r2961;
	st.shared.u32 	[%r2962], %r491;
	shl.b32 	%r2963, %r578, 2;
	add.s32 	%r2964, %r2845, %r2963;
	st.shared.u32 	[%r2964], %r492;
	shl.b32 	%r2965, %r579, 2;
	add.s32 	%r2966, %r2845, %r2965;
	st.shared.u32 	[%r2966], %r493;
	shl.b32 	%r2967, %r580, 2;
	add.s32 	%r2968, %r2845, %r2967;
	st.shared.u32 	[%r2968], %r494;
	shl.b32 	%r2969, %r581, 2;
	add.s32 	%r2970, %r2845, %r2969;
	st.shared.u32 	[%r2970], %r495;
	shl.b32 	%r2971, %r582, 2;
	add.s32 	%r2972, %r2845, %r2971;
	st.shared.u32 	[%r2972], %r496;
	shl.b32 	%r2973, %r583, 2;
	add.s32 	%r2974, %r2845, %r2973;
	st.shared.u32 	[%r2974], %r497;
	shl.b32 	%r2975, %r584, 2;
	add.s32 	%r2976, %r2845, %r2975;
	st.shared.u32 	[%r2976], %r498;
	shl.b32 	%r2977, %r585, 2;
	add.s32 	%r2978, %r2845, %r2977;
	st.shared.u32 	[%r2978], %r499;
	shl.b32 	%r2979, %r586, 2;
	add.s32 	%r2980, %r2845, %r2979;
	st.shared.u32 	[%r2980], %r500;
	shl.b32 	%r2981, %r587, 2;
	add.s32 	%r2982, %r2845, %r2981;
	st.shared.u32 	[%r2982], %r501;
	shl.b32 	%r2983, %r588, 2;
	add.s32 	%r2984, %r2845, %r2983;
	st.shared.u32 	[%r2984], %r502;
	shl.b32 	%r2985, %r589, 2;
	add.s32 	%r2986, %r2845, %r2985;
	st.shared.u32 	[%r2986], %r503;
	shl.b32 	%r2987, %r590, 2;
	add.s32 	%r2988, %r2845, %r2987;
	st.shared.u32 	[%r2988], %r504;
	bar.sync 	0;
	ld.shared.u32 	%r591, [%r566];
	mov.b32 	%r2941, 0;
	// begin inline asm
	shr.b32 %r2939, %r591, %r2941;
	// end inline asm
	setp.le.s64 	%p137, %rd91, %rd92;
	@%p137 bra 	$L__BB12_202;
	and.b32  	%r2989, %r1852, %r2939;
	shl.b32 	%r2990, %r2989, 3;
	add.s32 	%r2992, %r2845, %r2990;
	ld.shared.u64 	%rd828, [%r2992+23552];
	add.s64 	%rd829, %rd828, %rd92;
	shl.b64 	%rd830, %rd829, 2;
	add.s64 	%rd831, %rd1703, %rd830;
	st.global.u32 	[%rd831], %r591;
$L__BB12_202:
	ld.shared.u32 	%r593, [%r566+1024];
	mov.b32 	%r2995, 0;
	// begin inline asm
	shr.b32 %r2993, %r593, %r2995;
	// end inline asm
	add.s32 	%r2997, %r2937, 256;
	cvt.u64.u32 	%rd832, %r2997;
	setp.le.s64 	%p138, %rd91, %rd832;
	@%p138 bra 	$L__BB12_204;
	and.b32  	%r2998, %r1852, %r2993;
	shl.b32 	%r2999, %r2998, 3;
	add.s32 	%r3001, %r2845, %r2999;
	ld.shared.u64 	%rd833, [%r3001+23552];
	add.s64 	%rd834, %rd833, %rd92;
	shl.b64 	%rd835, %rd834, 2;
	add.s64 	%rd836, %rd1703, %rd835;
	st.global.u32 	[%rd836+1024], %r593;
$L__BB12_204:
	ld.shared.u32 	%r595, [%r566+2048];
	mov.b32 	%r3004, 0;
	// begin inline asm
	shr.b32 %r3002, %r595, %r3004;
	// end inline asm
	add.s32 	%r3006, %r2937, 512;
	cvt.u64.u32 	%rd837, %r3006;
	setp.le.s64 	%p139, %rd91, %rd837;
	@%p139 bra 	$L__BB12_206;
	and.b32  	%r3007, %r1852, %r3002;
	shl.b32 	%r3008, %r3007, 3;
	add.s32 	%r3010, %r2845, %r3008;
	ld.shared.u64 	%rd838, [%r3010+23552];
	add.s64 	%rd839, %rd838, %rd92;
	shl.b64 	%rd840, %rd839, 2;
	add.s64 	%rd841, %rd1703, %rd840;
	st.global.u32 	[%rd841+2048], %r595;
$L__BB12_206:
	ld.shared.u32 	%r597, [%r566+3072];
	mov.b32 	%r3013, 0;
	// begin inline asm
	shr.b32 %r3011, %r597, %r3013;
	// end inline asm
	add.s32 	%r3015, %r2937, 768;
	cvt.u64.u32 	%rd842, %r3015;
	setp.le.s64 	%p140, %rd91, %rd842;
	@%p140 bra 	$L__BB12_208;
	and.b32  	%r3016, %r1852, %r3011;
	shl.b32 	%r3017, %r3016, 3;
	add.s32 	%r3019, %r2845, %r3017;
	ld.shared.u64 	%rd843, [%r3019+23552];
	add.s64 	%rd844, %rd843, %rd92;
	shl.b64 	%rd845, %rd844, 2;
	add.s64 	%rd846, %rd1703, %rd845;
	st.global.u32 	[%rd846+3072], %r597;
$L__BB12_208:
	ld.shared.u32 	%r599, [%r566+4096];
	mov.b32 	%r3022, 0;
	// begin inline asm
	shr.b32 %r3020, %r599, %r3022;
	// end inline asm
	or.b32  	%r3024, %r2937, 1024;
	cvt.u64.u32 	%rd847, %r3024;
	setp.le.s64 	%p141, %rd91, %rd847;
	@%p141 bra 	$L__BB12_210;
	and.b32  	%r3025, %r1852, %r3020;
	shl.b32 	%r3026, %r3025, 3;
	add.s32 	%r3028, %r2845, %r3026;
	ld.shared.u64 	%rd848, [%r3028+23552];
	add.s64 	%rd849, %rd848, %rd92;
	shl.b64 	%rd850, %rd849, 2;
	add.s64 	%rd851, %rd1703, %rd850;
	st.global.u32 	[%rd851+4096], %r599;
$L__BB12_210:
	ld.shared.u32 	%r601, [%r566+5120];
	mov.b32 	%r3031, 0;
	// begin inline asm
	shr.b32 %r3029, %r601, %r3031;
	// end inline asm
	add.s32 	%r3033, %r2937, 1280;
	cvt.u64.u32 	%rd852, %r3033;
	setp.le.s64 	%p142, %rd91, %rd852;
	@%p142 bra 	$L__BB12_212;
	and.b32  	%r3034, %r1852, %r3029;
	shl.b32 	%r3035, %r3034, 3;
	add.s32 	%r3037, %r2845, %r3035;
	ld.shared.u64 	%rd853, [%r3037+23552];
	add.s64 	%rd854, %rd853, %rd92;
	shl.b64 	%rd855, %rd854, 2;
	add.s64 	%rd856, %rd1703, %rd855;
	st.global.u32 	[%rd856+5120], %r601;
$L__BB12_212:
	ld.shared.u32 	%r603, [%r566+6144];
	mov.b32 	%r3040, 0;
	// begin inline asm
	shr.b32 %r3038, %r603, %r3040;
	// end inline asm
	add.s32 	%r3042, %r2937, 1536;
	cvt.u64.u32 	%rd857, %r3042;
	setp.le.s64 	%p143, %rd91, %rd857;
	@%p143 bra 	$L__BB12_214;
	and.b32  	%r3043, %r1852, %r3038;
	shl.b32 	%r3044, %r3043, 3;
	add.s32 	%r3046, %r2845, %r3044;
	ld.shared.u64 	%rd858, [%r3046+23552];
	add.s64 	%rd859, %rd858, %rd92;
	shl.b64 	%rd860, %rd859, 2;
	add.s64 	%rd861, %rd1703, %rd860;
	st.global.u32 	[%rd861+6144], %r603;
$L__BB12_214:
	ld.shared.u32 	%r605, [%r566+7168];
	mov.b32 	%r3049, 0;
	// begin inline asm
	shr.b32 %r3047, %r605, %r3049;
	// end inline asm
	add.s32 	%r3051, %r2937, 1792;
	cvt.u64.u32 	%rd862, %r3051;
	setp.le.s64 	%p144, %rd91, %rd862;
	@%p144 bra 	$L__BB12_216;
	and.b32  	%r3052, %r1852, %r3047;
	shl.b32 	%r3053, %r3052, 3;
	add.s32 	%r3055, %r2845, %r3053;
	ld.shared.u64 	%rd863, [%r3055+23552];
	add.s64 	%rd864, %rd863, %rd92;
	shl.b64 	%rd865, %rd864, 2;
	add.s64 	%rd866, %rd1703, %rd865;
	st.global.u32 	[%rd866+7168], %r605;
$L__BB12_216:
	ld.shared.u32 	%r607, [%r566+8192];
	mov.b32 	%r3058, 0;
	// begin inline asm
	shr.b32 %r3056, %r607, %r3058;
	// end inline asm
	or.b32  	%r3060, %r2937, 2048;
	cvt.u64.u32 	%rd867, %r3060;
	setp.le.s64 	%p145, %rd91, %rd867;
	@%p145 bra 	$L__BB12_218;
	and.b32  	%r3061, %r1852, %r3056;
	shl.b32 	%r3062, %r3061, 3;
	add.s32 	%r3064, %r2845, %r3062;
	ld.shared.u64 	%rd868, [%r3064+23552];
	add.s64 	%rd869, %rd868, %rd92;
	shl.b64 	%rd870, %rd869, 2;
	add.s64 	%rd871, %rd1703, %rd870;
	st.global.u32 	[%rd871+8192], %r607;
$L__BB12_218:
	ld.shared.u32 	%r609, [%r566+9216];
	mov.b32 	%r3067, 0;
	// begin inline asm
	shr.b32 %r3065, %r609, %r3067;
	// end inline asm
	add.s32 	%r3069, %r2937, 2304;
	cvt.u64.u32 	%rd872, %r3069;
	setp.le.s64 	%p146, %rd91, %rd872;
	@%p146 bra 	$L__BB12_220;
	and.b32  	%r3070, %r1852, %r3065;
	shl.b32 	%r3071, %r3070, 3;
	add.s32 	%r3073, %r2845, %r3071;
	ld.shared.u64 	%rd873, [%r3073+23552];
	add.s64 	%rd874, %rd873, %rd92;
	shl.b64 	%rd875, %rd874, 2;
	add.s64 	%rd876, %rd1703, %rd875;
	st.global.u32 	[%rd876+9216], %r609;
$L__BB12_220:
	ld.shared.u32 	%r611, [%r566+10240];
	mov.b32 	%r3076, 0;
	// begin inline asm
	shr.b32 %r3074, %r611, %r3076;
	// end inline asm
	add.s32 	%r3078, %r2937, 2560;
	cvt.u64.u32 	%rd877, %r3078;
	setp.le.s64 	%p147, %rd91, %rd877;
	@%p147 bra 	$L__BB12_222;
	and.b32  	%r3079, %r1852, %r3074;
	shl.b32 	%r3080, %r3079, 3;
	add.s32 	%r3082, %r2845, %r3080;
	ld.shared.u64 	%rd878, [%r3082+23552];
	add.s64 	%rd879, %rd878, %rd92;
	shl.b64 	%rd880, %rd879, 2;
	add.s64 	%rd881, %rd1703, %rd880;
	st.global.u32 	[%rd881+10240], %r611;
$L__BB12_222:
	ld.shared.u32 	%r613, [%r566+11264];
	mov.b32 	%r3085, 0;
	// begin inline asm
	shr.b32 %r3083, %r613, %r3085;
	// end inline asm
	add.s32 	%r3087, %r2937, 2816;
	cvt.u64.u32 	%rd882, %r3087;
	setp.le.s64 	%p148, %rd91, %rd882;
	@%p148 bra 	$L__BB12_224;
	and.b32  	%r3088, %r1852, %r3083;
	shl.b32 	%r3089, %r3088, 3;
	add.s32 	%r3091, %r2845, %r3089;
	ld.shared.u64 	%rd883, [%r3091+23552];
	add.s64 	%rd884, %rd883, %rd92;
	shl.b64 	%rd885, %rd884, 2;
	add.s64 	%rd886, %rd1703, %rd885;
	st.global.u32 	[%rd886+11264], %r613;
$L__BB12_224:
	ld.shared.u32 	%r615, [%r566+12288];
	mov.b32 	%r3094, 0;
	// begin inline asm
	shr.b32 %r3092, %r615, %r3094;
	// end inline asm
	or.b32  	%r3096, %r2937, 3072;
	cvt.u64.u32 	%rd887, %r3096;
	setp.le.s64 	%p149, %rd91, %rd887;
	@%p149 bra 	$L__BB12_226;
	and.b32  	%r3097, %r1852, %r3092;
	shl.b32 	%r3098, %r3097, 3;
	add.s32 	%r3100, %r2845, %r3098;
	ld.shared.u64 	%rd888, [%r3100+23552];
	add.s64 	%rd889, %rd888, %rd92;
	shl.b64 	%rd890, %rd889, 2;
	add.s64 	%rd891, %rd1703, %rd890;
	st.global.u32 	[%rd891+12288], %r615;
$L__BB12_226:
	ld.shared.u32 	%r617, [%r566+13312];
	mov.b32 	%r3103, 0;
	// begin inline asm
	shr.b32 %r3101, %r617, %r3103;
	// end inline asm
	add.s32 	%r3105, %r2937, 3328;
	cvt.u64.u32 	%rd892, %r3105;
	setp.le.s64 	%p150, %rd91, %rd892;
	@%p150 bra 	$L__BB12_228;
	and.b32  	%r3106, %r1852, %r3101;
	shl.b32 	%r3107, %r3106, 3;
	add.s32 	%r3109, %r2845, %r3107;
	ld.shared.u64 	%rd893, [%r3109+23552];
	add.s64 	%rd894, %rd893, %rd92;
	shl.b64 	%rd895, %rd894, 2;
	add.s64 	%rd896, %rd1703, %rd895;
	st.global.u32 	[%rd896+13312], %r617;
$L__BB12_228:
	ld.shared.u32 	%r619, [%r566+14336];
	mov.b32 	%r3112, 0;
	// begin inline asm
	shr.b32 %r3110, %r619, %r3112;
	// end inline asm
	add.s32 	%r3114, %r2937, 3584;
	cvt.u64.u32 	%rd897, %r3114;
	setp.le.s64 	%p151, %rd91, %rd897;
	@%p151 bra 	$L__BB12_230;
	and.b32  	%r3115, %r1852, %r3110;
	shl.b32 	%r3116, %r3115, 3;
	add.s32 	%r3118, %r2845, %r3116;
	ld.shared.u64 	%rd898, [%r3118+23552];
	add.s64 	%rd899, %rd898, %rd92;
	shl.b64 	%rd900, %rd899, 2;
	add.s64 	%rd901, %rd1703, %rd900;
	st.global.u32 	[%rd901+14336], %r619;
$L__BB12_230:
	ld.shared.u32 	%r621, [%r566+15360];
	mov.b32 	%r3121, 0;
	// begin inline asm
	shr.b32 %r3119, %r621, %r3121;
	// end inline asm
	add.s32 	%r3123, %r2937, 3840;
	cvt.u64.u32 	%rd902, %r3123;
	setp.le.s64 	%p152, %rd91, %rd902;
	@%p152 bra 	$L__BB12_232;
	and.b32  	%r3124, %r1852, %r3119;
	shl.b32 	%r3125, %r3124, 3;
	add.s32 	%r3127, %r2845, %r3125;
	ld.shared.u64 	%rd903, [%r3127+23552];
	add.s64 	%rd904, %rd903, %rd92;
	shl.b64 	%rd905, %rd904, 2;
	add.s64 	%rd906, %rd1703, %rd905;
	st.global.u32 	[%rd906+15360], %r621;
$L__BB12_232:
	ld.shared.u32 	%r623, [%r566+16384];
	mov.b32 	%r3130, 0;
	// begin inline asm
	shr.b32 %r3128, %r623, %r3130;
	// end inline asm
	or.b32  	%r3132, %r2937, 4096;
	cvt.u64.u32 	%rd907, %r3132;
	setp.le.s64 	%p153, %rd91, %rd907;
	@%p153 bra 	$L__BB12_234;
	and.b32  	%r3133, %r1852, %r3128;
	shl.b32 	%r3134, %r3133, 3;
	add.s32 	%r3136, %r2845, %r3134;
	ld.shared.u64 	%rd908, [%r3136+23552];
	add.s64 	%rd909, %rd908, %rd92;
	shl.b64 	%rd910, %rd909, 2;
	add.s64 	%rd911, %rd1703, %rd910;
	st.global.u32 	[%rd911+16384], %r623;
$L__BB12_234:
	ld.shared.u32 	%r625, [%r566+17408];
	mov.b32 	%r3139, 0;
	// begin inline asm
	shr.b32 %r3137, %r625, %r3139;
	// end inline asm
	add.s32 	%r3141, %r2937, 4352;
	cvt.u64.u32 	%rd912, %r3141;
	setp.le.s64 	%p154, %rd91, %rd912;
	@%p154 bra 	$L__BB12_236;
	and.b32  	%r3142, %r1852, %r3137;
	shl.b32 	%r3143, %r3142, 3;
	add.s32 	%r3145, %r2845, %r3143;
	ld.shared.u64 	%rd913, [%r3145+23552];
	add.s64 	%rd914, %rd913, %rd92;
	shl.b64 	%rd915, %rd914, 2;
	add.s64 	%rd916, %rd1703, %rd915;
	st.global.u32 	[%rd916+17408], %r625;
$L__BB12_236:
	ld.shared.u32 	%r627, [%r566+18432];
	mov.b32 	%r3148, 0;
	// begin inline asm
	shr.b32 %r3146, %r627, %r3148;
	// end inline asm
	add.s32 	%r3150, %r2937, 4608;
	cvt.u64.u32 	%rd917, %r3150;
	setp.le.s64 	%p155, %rd91, %rd917;
	@%p155 bra 	$L__BB12_238;
	and.b32  	%r3151, %r1852, %r3146;
	shl.b32 	%r3152, %r3151, 3;
	add.s32 	%r3154, %r2845, %r3152;
	ld.shared.u64 	%rd918, [%r3154+23552];
	add.s64 	%rd919, %rd918, %rd92;
	shl.b64 	%rd920, %rd919, 2;
	add.s64 	%rd921, %rd1703, %rd920;
	st.global.u32 	[%rd921+18432], %r627;
$L__BB12_238:
	ld.shared.u32 	%r629, [%r566+19456];
	mov.b32 	%r3157, 0;
	// begin inline asm
	shr.b32 %r3155, %r629, %r3157;
	// end inline asm
	add.s32 	%r3159, %r2937, 4864;
	cvt.u64.u32 	%rd922, %r3159;
	setp.le.s64 	%p156, %rd91, %rd922;
	@%p156 bra 	$L__BB12_240;
	and.b32  	%r3160, %r1852, %r3155;
	shl.b32 	%r3161, %r3160, 3;
	add.s32 	%r3163, %r2845, %r3161;
	ld.shared.u64 	%rd923, [%r3163+23552];
	add.s64 	%rd924, %rd923, %rd92;
	shl.b64 	%rd925, %rd924, 2;
	add.s64 	%rd926, %rd1703, %rd925;
	st.global.u32 	[%rd926+19456], %r629;
$L__BB12_240:
	ld.shared.u32 	%r631, [%r566+20480];
	mov.b32 	%r3166, 0;
	// begin inline asm
	shr.b32 %r3164, %r631, %r3166;
	// end inline asm
	or.b32  	%r3168, %r2937, 5120;
	cvt.u64.u32 	%rd927, %r3168;
	setp.le.s64 	%p157, %rd91, %rd927;
	@%p157 bra 	$L__BB12_242;
	and.b32  	%r3169, %r1852, %r3164;
	shl.b32 	%r3170, %r3169, 3;
	add.s32 	%r3172, %r2845, %r3170;
	ld.shared.u64 	%rd928, [%r3172+23552];
	add.s64 	%rd929, %rd928, %rd92;
	shl.b64 	%rd930, %rd929, 2;
	add.s64 	%rd931, %rd1703, %rd930;
	st.global.u32 	[%rd931+20480], %r631;
$L__BB12_242:
	ld.shared.u32 	%r633, [%r566+21504];
	mov.b32 	%r3175, 0;
	// begin inline asm
	shr.b32 %r3173, %r633, %r3175;
	// end inline asm
	add.s32 	%r3177, %r2937, 5376;
	cvt.u64.u32 	%rd932, %r3177;
	setp.le.s64 	%p158, %rd91, %rd932;
	@%p158 bra 	$L__BB12_244;
	and.b32  	%r3178, %r1852, %r3173;
	shl.b32 	%r3179, %r3178, 3;
	add.s32 	%r3181, %r2845, %r3179;
	ld.shared.u64 	%rd933, [%r3181+23552];
	add.s64 	%rd934, %rd933, %rd92;
	shl.b64 	%rd935, %rd934, 2;
	add.s64 	%rd936, %rd1703, %rd935;
	st.global.u32 	[%rd936+21504], %r633;
$L__BB12_244:
	ld.shared.u32 	%r635, [%r566+22528];
	mov.b32 	%r3184, 0;
	// begin inline asm
	shr.b32 %r3182, %r635, %r3184;
	// end inline asm
	and.b32  	%r636, %r1852, %r3182;
	add.s32 	%r3186, %r2937, 5632;
	cvt.u64.u32 	%rd937, %r3186;
	setp.le.s64 	%p159, %rd91, %rd937;
	@%p159 bra 	$L__BB12_341;
	shl.b32 	%r3187, %r636, 3;
	add.s32 	%r3189, %r2845, %r3187;
	ld.shared.u64 	%rd938, [%r3189+23552];
	add.s64 	%rd939, %rd938, %rd92;
	shl.b64 	%rd940, %rd939, 2;
	add.s64 	%rd941, %rd1703, %rd940;
	st.global.u32 	[%rd941+22528], %r635;
	bra.uni 	$L__BB12_341;
$L__BB12_246:
	add.s32 	%r247, %r1639, 256;
	add.s32 	%r248, %r1639, 512;
	add.s32 	%r249, %r1639, 768;
	or.b32  	%r250, %r1639, 1024;
	add.s32 	%r251, %r1639, 1280;
	add.s32 	%r252, %r1639, 1536;
	add.s32 	%r253, %r1639, 1792;
	or.b32  	%r254, %r1639, 2048;
	add.s32 	%r255, %r1639, 2304;
	add.s32 	%r256, %r1639, 2560;
	add.s32 	%r257, %r1639, 2816;
	or.b32  	%r258, %r1639, 3072;
	add.s32 	%r259, %r1639, 3328;
	add.s32 	%r260, %r1639, 3584;
	add.s32 	%r261, %r1639, 3840;
	or.b32  	%r262, %r1639, 4096;
	add.s32 	%r263, %r1639, 4352;
	add.s32 	%r264, %r1639, 4608;
	add.s32 	%r265, %r1639, 4864;
	or.b32  	%r266, %r1639, 5120;
	add.s32 	%r267, %r1639, 5376;
	add.s32 	%r268, %r1639, 5632;
	mov.b64 	%rd1697, 0;
$L__BB12_247:
	add.s64 	%rd724, %rd1697, %rd8;
	shl.b64 	%rd725, %rd724, 2;
	add.s64 	%rd80, %rd3, %rd725;
	ld.global.u32 	%r1803, [%rd80];
	ld.global.u32 	%r1804, [%rd80+1024];
	ld.global.u32 	%r1805, [%rd80+2048];
	ld.global.u32 	%r1806, [%rd80+3072];
	ld.global.u32 	%r1807, [%rd80+4096];
	ld.global.u32 	%r1808, [%rd80+5120];
	ld.global.u32 	%r1809, [%rd80+6144];
	ld.global.u32 	%r1810, [%rd80+7168];
	ld.global.u32 	%r1811, [%rd80+8192];
	ld.global.u32 	%r1812, [%rd80+9216];
	ld.global.u32 	%r1813, [%rd80+10240];
	ld.global.u32 	%r1814, [%rd80+11264];
	ld.global.u32 	%r1815, [%rd80+12288];
	ld.global.u32 	%r1816, [%rd80+13312];
	ld.global.u32 	%r1817, [%rd80+14336];
	ld.global.u32 	%r1818, [%rd80+15360];
	ld.global.u32 	%r1819, [%rd80+16384];
	ld.global.u32 	%r1820, [%rd80+17408];
	ld.global.u32 	%r1821, [%rd80+18432];
	ld.global.u32 	%r1822, [%rd80+19456];
	ld.global.u32 	%r1823, [%rd80+20480];
	ld.global.u32 	%r1824, [%rd80+21504];
	ld.global.u32 	%r1825, [%rd80+22528];
	bar.sync 	0;
	add.s64 	%rd81, %rd1703, %rd725;
	st.global.u32 	[%rd81], %r1803;
	st.global.u32 	[%rd81+1024], %r1804;
	st.global.u32 	[%rd81+2048], %r1805;
	st.global.u32 	[%rd81+3072], %r1806;
	st.global.u32 	[%rd81+4096], %r1807;
	st.global.u32 	[%rd81+5120], %r1808;
	st.global.u32 	[%rd81+6144], %r1809;
	st.global.u32 	[%rd81+7168], %r1810;
	st.global.u32 	[%rd81+8192], %r1811;
	st.global.u32 	[%rd81+9216], %r1812;
	st.global.u32 	[%rd81+10240], %r1813;
	st.global.u32 	[%rd81+11264], %r1814;
	st.global.u32 	[%rd81+12288], %r1815;
	st.global.u32 	[%rd81+13312], %r1816;
	st.global.u32 	[%rd81+14336], %r1817;
	st.global.u32 	[%rd81+15360], %r1818;
	st.global.u32 	[%rd81+16384], %r1819;
	st.global.u32 	[%rd81+17408], %r1820;
	st.global.u32 	[%rd81+18432], %r1821;
	st.global.u32 	[%rd81+19456], %r1822;
	st.global.u32 	[%rd81+20480], %r1823;
	st.global.u32 	[%rd81+21504], %r1824;
	st.global.u32 	[%rd81+22528], %r1825;
	add.s64 	%rd1697, %rd1697, 5888;
	sub.s64 	%rd83, %rd2, %rd1697;
	setp.gt.s64 	%p32, %rd83, 5887;
	@%p32 bra 	$L__BB12_247;
	cvt.u32.u64 	%r269, %rd83;
	setp.le.s64 	%p33, %rd2, %rd1697;
	@%p33 bra 	$L__BB12_341;
	setp.ge.s32 	%p34, %r1639, %r269;
	@%p34 bra 	$L__BB12_251;
	ld.global.u32 	%r5937, [%rd80+23552];
$L__BB12_251:
	setp.ge.s32 	%p35, %r247, %r269;
	@%p35 bra 	$L__BB12_253;
	ld.global.u32 	%r5938, [%rd80+24576];
$L__BB12_253:
	setp.ge.s32 	%p36, %r248, %r269;
	@%p36 bra 	$L__BB12_255;
	ld.global.u32 	%r5939, [%rd80+25600];
$L__BB12_255:
	setp.ge.s32 	%p37, %r249, %r269;
	@%p37 bra 	$L__BB12_257;
	ld.global.u32 	%r5940, [%rd80+26624];
$L__BB12_257:
	setp.ge.s32 	%p38, %r250, %r269;
	@%p38 bra 	$L__BB12_259;
	ld.global.u32 	%r5941, [%rd80+27648];
$L__BB12_259:
	setp.ge.s32 	%p39, %r251, %r269;
	@%p39 bra 	$L__BB12_261;
	ld.global.u32 	%r5942, [%rd80+28672];
$L__BB12_261:
	setp.ge.s32 	%p40, %r252, %r269;
	@%p40 bra 	$L__BB12_263;
	ld.global.u32 	%r5943, [%rd80+29696];
$L__BB12_263:
	setp.ge.s32 	%p41, %r253, %r269;
	@%p41 bra 	$L__BB12_265;
	ld.global.u32 	%r5944, [%rd80+30720];
$L__BB12_265:
	setp.ge.s32 	%p42, %r254, %r269;
	@%p42 bra 	$L__BB12_267;
	ld.global.u32 	%r5945, [%rd80+31744];
$L__BB12_267:
	setp.ge.s32 	%p43, %r255, %r269;
	@%p43 bra 	$L__BB12_269;
	ld.global.u32 	%r5946, [%rd80+32768];
$L__BB12_269:
	setp.ge.s32 	%p44, %r256, %r269;
	@%p44 bra 	$L__BB12_271;
	ld.global.u32 	%r5947, [%rd80+33792];
$L__BB12_271:
	setp.ge.s32 	%p45, %r257, %r269;
	@%p45 bra 	$L__BB12_273;
	ld.global.u32 	%r5948, [%rd80+34816];
$L__BB12_273:
	setp.ge.s32 	%p46, %r258, %r269;
	@%p46 bra 	$L__BB12_275;
	ld.global.u32 	%r5949, [%rd80+35840];
$L__BB12_275:
	setp.ge.s32 	%p47, %r259, %r269;
	@%p47 bra 	$L__BB12_277;
	ld.global.u32 	%r5950, [%rd80+36864];
$L__BB12_277:
	setp.ge.s32 	%p48, %r260, %r269;
	@%p48 bra 	$L__BB12_279;
	ld.global.u32 	%r5951, [%rd80+37888];
$L__BB12_279:
	setp.ge.s32 	%p49, %r261, %r269;
	@%p49 bra 	$L__BB12_281;
	ld.global.u32 	%r5952, [%rd80+38912];
$L__BB12_281:
	setp.ge.s32 	%p50, %r262, %r269;
	@%p50 bra 	$L__BB12_283;
	ld.global.u32 	%r5953, [%rd80+39936];
$L__BB12_283:
	setp.ge.s32 	%p51, %r263, %r269;
	@%p51 bra 	$L__BB12_285;
	ld.global.u32 	%r5954, [%rd80+40960];
$L__BB12_285:
	setp.ge.s32 	%p52, %r264, %r269;
	@%p52 bra 	$L__BB12_287;
	ld.global.u32 	%r5955, [%rd80+41984];
$L__BB12_287:
	setp.ge.s32 	%p53, %r265, %r269;
	@%p53 bra 	$L__BB12_289;
	ld.global.u32 	%r5956, [%rd80+43008];
$L__BB12_289:
	setp.ge.s32 	%p54, %r266, %r269;
	@%p54 bra 	$L__BB12_291;
	ld.global.u32 	%r5957, [%rd80+44032];
$L__BB12_291:
	setp.ge.s32 	%p55, %r267, %r269;
	@%p55 bra 	$L__BB12_293;
	ld.global.u32 	%r5958, [%rd80+45056];
$L__BB12_293:
	setp.ge.s32 	%p56, %r268, %r269;
	@%p56 bra 	$L__BB12_295;
	ld.global.u32 	%r5959, [%rd80+46080];
$L__BB12_295:
	setp.ge.s32 	%p57, %r1639, %r269;
	bar.sync 	0;
	@%p57 bra 	$L__BB12_297;
	st.global.u32 	[%rd81+23552], %r5937;
$L__BB12_297:
	setp.ge.s32 	%p58, %r247, %r269;
	@%p58 bra 	$L__BB12_299;
	st.global.u32 	[%rd81+24576], %r5938;
$L__BB12_299:
	setp.ge.s32 	%p59, %r248, %r269;
	@%p59 bra 	$L__BB12_301;
	st.global.u32 	[%rd81+25600], %r5939;
$L__BB12_301:
	setp.ge.s32 	%p60, %r249, %r269;
	@%p60 bra 	$L__BB12_303;
	st.global.u32 	[%rd81+26624], %r5940;
$L__BB12_303:
	setp.ge.s32 	%p61, %r250, %r269;
	@%p61 bra 	$L__BB12_305;
	st.global.u32 	[%rd81+27648], %r5941;
$L__BB12_305:
	setp.ge.s32 	%p62, %r251, %r269;
	@%p62 bra 	$L__BB12_307;
	st.global.u32 	[%rd81+28672], %r5942;
$L__BB12_307:
	setp.ge.s32 	%p63, %r252, %r269;
	@%p63 bra 	$L__BB12_309;
	st.global.u32 	[%rd81+29696], %r5943;
$L__BB12_309:
	setp.ge.s32 	%p64, %r253, %r269;
	@%p64 bra 	$L__BB12_311;
	st.global.u32 	[%rd81+30720], %r5944;
$L__BB12_311:
	setp.ge.s32 	%p65, %r254, %r269;
	@%p65 bra 	$L__BB12_313;
	st.global.u32 	[%rd81+31744], %r5945;
$L__BB12_313:
	setp.ge.s32 	%p66, %r255, %r269;
	@%p66 bra 	$L__BB12_315;
	st.global.u32 	[%rd81+32768], %r5946;
$L__BB12_315:
	setp.ge.s32 	%p67, %r256, %r269;
	@%p67 bra 	$L__BB12_317;
	st.global.u32 	[%rd81+33792], %r5947;
$L__BB12_317:
	setp.ge.s32 	%p68, %r257, %r269;
	@%p68 bra 	$L__BB12_319;
	st.global.u32 	[%rd81+34816], %r5948;
$L__BB12_319:
	setp.ge.s32 	%p69, %r258, %r269;
	@%p69 bra 	$L__BB12_321;
	st.global.u32 	[%rd81+35840], %r5949;
$L__BB12_321:
	setp.ge.s32 	%p70, %r259, %r269;
	@%p70 bra 	$L__BB12_323;
	st.global.u32 	[%rd81+36864], %r5950;
$L__BB12_323:
	setp.ge.s32 	%p71, %r260, %r269;
	@%p71 bra 	$L__BB12_325;
	st.global.u32 	[%rd81+37888], %r5951;
$L__BB12_325:
	setp.ge.s32 	%p72, %r261, %r269;
	@%p72 bra 	$L__BB12_327;
	st.global.u32 	[%rd81+38912], %r5952;
$L__BB12_327:
	setp.ge.s32 	%p73, %r262, %r269;
	@%p73 bra 	$L__BB12_329;
	st.global.u32 	[%rd81+39936], %r5953;
$L__BB12_329:
	setp.ge.s32 	%p74, %r263, %r269;
	@%p74 bra 	$L__BB12_331;
	st.global.u32 	[%rd81+40960], %r5954;
$L__BB12_331:
	setp.ge.s32 	%p75, %r264, %r269;
	@%p75 bra 	$L__BB12_333;
	st.global.u32 	[%rd81+41984], %r5955;
$L__BB12_333:
	setp.ge.s32 	%p76, %r265, %r269;
	@%p76 bra 	$L__BB12_335;
	st.global.u32 	[%rd81+43008], %r5956;
$L__BB12_335:
	setp.ge.s32 	%p77, %r266, %r269;
	@%p77 bra 	$L__BB12_337;
	st.global.u32 	[%rd81+44032], %r5957;
$L__BB12_337:
	setp.ge.s32 	%p78, %r267, %r269;
	@%p78 bra 	$L__BB12_339;
	st.global.u32 	[%rd81+45056], %r5958;
$L__BB12_339:
	setp.ge.s32 	%p79, %r268, %r269;
	@%p79 bra 	$L__BB12_341;
	st.global.u32 	[%rd81+46080], %r5959;
$L__BB12_341:
	mov.b32 	%r6014, 6;
	mov.u32 	%r3192, %tid.x;
	cvt.u64.u32 	%rd100, %r3192;
	shl.b32 	%r3193, %r3192, 5;
	and.b32  	%r3194, %r3193, 31744;
	mov.u32 	%r3195, _ZZN3cub18CUB_300001_SM_10006detail14segmented_sort30DeviceSegmentedSortKernelLargeILNS0_9SortOrderE0ENS2_10policy_hubIjNS0_8NullTypeEE9Policy860EjS6_PmS9_lEEvPKjPKT1_PSC_NS1_20device_double_bufferISC_EEPKT2_PSI_NSG_ISI_EET3_T4_E7storage;
	add.s32 	%r3196, %r3195, %r3194;
	shl.b32 	%r3197, %r1638, 2;
	add.s32 	%r666, %r3196, %r3197;
	shl.b32 	%r3199, %r3192, 2;
	add.s32 	%r668, %r3195, %r3199;
	mov.u64 	%rd1704, %rd1703;
	mov.u64 	%rd1706, %rd1705;
$L__BB12_342:
	.pragma "nounroll";
	mov.u64 	%rd98, %rd1706;
	mov.u64 	%rd97, %rd1705;
	mov.u64 	%rd1706, %rd1704;
	mov.u64 	%rd1705, %rd1703;
	setp.lt.u64 	%p160, %rd2, 64768;
	sub.s32 	%r3198, 32, %r6014;
	min.u32 	%r667, %r3198, 6;
	bar.sync 	0;
	mov.b32 	%r3200, 0;
	st.shared.u32 	[%r668], %r3200;
	st.shared.u32 	[%r668+1024], %r3200;
	st.shared.u32 	[%r668+2048], %r3200;
	st.shared.u32 	[%r668+3072], %r3200;
	st.shared.u32 	[%r668+4096], %r3200;
	st.shared.u32 	[%r668+5120], %r3200;
	st.shared.u32 	[%r668+6144], %r3200;
	st.shared.u32 	[%r668+7168], %r3200;
	st.shared.u32 	[%r668+8192], %r3200;
	st.shared.u32 	[%r668+9216], %r3200;
	st.shared.u32 	[%r668+10240], %r3200;
	st.shared.u32 	[%r668+11264], %r3200;
	st.shared.u32 	[%r668+12288], %r3200;
	st.shared.u32 	[%r668+13312], %r3200;
	st.shared.u32 	[%r668+14336], %r3200;
	st.shared.u32 	[%r668+15360], %r3200;
	mov.b64 	%rd1707, 0;
	mov.u64 	%rd1708, %rd1707;
	mov.u64 	%rd1709, %rd1707;
	mov.u64 	%rd1710, %rd1707;
	mov.u64 	%rd1711, %rd1707;
	mov.u64 	%rd1712, %rd1707;
	mov.u64 	%rd1713, %rd1707;
	mov.u64 	%rd1714, %rd1707;
	mov.u64 	%rd1715, %rd1707;
	@%p160 bra 	$L__BB12_351;
	mov.b64 	%rd1707, 0;
$L__BB12_344:
	sub.s64 	%rd1726, %rd2, %rd1715;
	add.s64 	%rd945, %rd100, %rd1715;
	shl.b64 	%rd946, %rd945, 2;
	add.s64 	%rd947, %rd1706, %rd946;
	add.s64 	%rd1725, %rd947, 11264;
	mov.b32 	%r6020, 0;
$L__BB12_345:
	ld.global.u32 	%r3203, [%rd1725+-11264];
	ld.global.u32 	%r3209, [%rd1725+-10240];
	ld.global.u32 	%r3212, [%rd1725+-9216];
	ld.global.u32 	%r3215, [%rd1725+-8192];
	ld.global.u32 	%r3218, [%rd1725+-7168];
	ld.global.u32 	%r3221, [%rd1725+-6144];
	ld.global.u32 	%r3224, [%rd1725+-5120];
	ld.global.u32 	%r3227, [%rd1725+-4096];
	ld.global.u32 	%r3230, [%rd1725+-3072];
	ld.global.u32 	%r3233, [%rd1725+-2048];
	ld.global.u32 	%r3236, [%rd1725+-1024];
	ld.global.u32 	%r3239, [%rd1725];
	ld.global.u32 	%r3242, [%rd1725+1024];
	ld.global.u32 	%r3245, [%rd1725+2048];
	ld.global.u32 	%r3248, [%rd1725+3072];
	ld.global.u32 	%r3251, [%rd1725+4096];
	ld.global.u32 	%r3254, [%rd1725+5120];
	ld.global.u32 	%r3257, [%rd1725+6144];
	ld.global.u32 	%r3260, [%rd1725+7168];
	ld.global.u32 	%r3263, [%rd1725+8192];
	ld.global.u32 	%r3266, [%rd1725+9216];
	ld.global.u32 	%r3269, [%rd1725+10240];
	ld.global.u32 	%r3272, [%rd1725+11264];
	bar.sync 	0;
	// begin inline asm
	shr.b32 %r3202, %r3203, %r6014;
	// end inline asm
	mov.b32 	%r3206, 0;
	// begin inline asm
	bmsk.clamp.b32 %r3205, %r3206, %r667;
	// end inline asm
	and.b32  	%r3274, %r3205, %r3202;
	and.b32  	%r3275, %r3274, 3;
	shl.b32 	%r3276, %r3274, 8;
	and.b32  	%r3277, %r3276, -1024;
	add.s32 	%r3278, %r668, %r3277;
	add.s32 	%r3279, %r3278, %r3275;
	ld.shared.u8 	%rs264, [%r3279];
	add.s16 	%rs265, %rs264, 1;
	st.shared.u8 	[%r3279], %rs265;
	// begin inline asm
	shr.b32 %r3208, %r3209, %r6014;
	// end inline asm
	and.b32  	%r3280, %r3205, %r3208;
	and.b32  	%r3281, %r3280, 3;
	shl.b32 	%r3282, %r3280, 8;
	and.b32  	%r3283, %r3282, -1024;
	add.s32 	%r3284, %r668, %r3283;
	add.s32 	%r3285, %r3284, %r3281;
	ld.shared.u8 	%rs266, [%r3285];
	add.s16 	%rs267, %rs266, 1;
	st.shared.u8 	[%r3285], %rs267;
	// begin inline asm
	shr.b32 %r3211, %r3212, %r6014;
	// end inline asm
	and.b32  	%r3286, %r3205, %r3211;
	and.b32  	%r3287, %r3286, 3;
	shl.b32 	%r3288, %r3286, 8;
	and.b32  	%r3289, %r3288, -1024;
	add.s32 	%r3290, %r668, %r3289;
	add.s32 	%r3291, %r3290, %r3287;
	ld.shared.u8 	%rs268, [%r3291];
	add.s16 	%rs269, %rs268, 1;
	st.shared.u8 	[%r3291], %rs269;
	// begin inline asm
	shr.b32 %r3214, %r3215, %r6014;
	// end inline asm
	and.b32  	%r3292, %r3205, %r3214;
	and.b32  	%r3293, %r3292, 3;
	shl.b32 	%r3294, %r3292, 8;
	and.b32  	%r3295, %r3294, -1024;
	add.s32 	%r3296, %r668, %r3295;
	add.s32 	%r3297, %r3296, %r3293;
	ld.shared.u8 	%rs270, [%r3297];
	add.s16 	%rs271, %rs270, 1;
	st.shared.u8 	[%r3297], %rs271;
	// begin inline asm
	shr.b32 %r3217, %r3218, %r6014;
	// end inline asm
	and.b32  	%r3298, %r3205, %r3217;
	and.b32  	%r3299, %r3298, 3;
	shl.b32 	%r3300, %r3298, 8;
	and.b32  	%r3301, %r3300, -1024;
	add.s32 	%r3302, %r668, %r3301;
	add.s32 	%r3303, %r3302, %r3299;
	ld.shared.u8 	%rs272, [%r3303];
	add.s16 	%rs273, %rs272, 1;
	st.shared.u8 	[%r3303], %rs273;
	// begin inline asm
	shr.b32 %r3220, %r3221, %r6014;
	// end inline asm
	and.b32  	%r3304, %r3205, %r3220;
	and.b32  	%r3305, %r3304, 3;
	shl.b32 	%r3306, %r3304, 8;
	and.b32  	%r3307, %r3306, -1024;
	add.s32 	%r3308, %r668, %r3307;
	add.s32 	%r3309, %r3308, %r3305;
	ld.shared.u8 	%rs274, [%r3309];
	add.s16 	%rs275, %rs274, 1;
	st.shared.u8 	[%r3309], %rs275;
	// begin inline asm
	shr.b32 %r3223, %r3224, %r6014;
	// end inline asm
	and.b32  	%r3310, %r3205, %r3223;
	and.b32  	%r3311, %r3310, 3;
	shl.b32 	%r3312, %r3310, 8;
	and.b32  	%r3313, %r3312, -1024;
	add.s32 	%r3314, %r668, %r3313;
	add.s32 	%r3315, %r3314, %r3311;
	ld.shared.u8 	%rs276, [%r3315];
	add.s16 	%rs277, %rs276, 1;
	st.shared.u8 	[%r3315], %rs277;
	// begin inline asm
	shr.b32 %r3226, %r3227, %r6014;
	// end inline asm
	and.b32  	%r3316, %r3205, %r3226;
	and.b32  	%r3317, %r3316, 3;
	shl.b32 	%r3318, %r3316, 8;
	and.b32  	%r3319, %r3318, -1024;
	add.s32 	%r3320, %r668, %r3319;
	add.s32 	%r3321, %r3320, %r3317;
	ld.shared.u8 	%rs278, [%r3321];
	add.s16 	%rs279, %rs278, 1;
	st.shared.u8 	[%r3321], %rs279;
	// begin inline asm
	shr.b32 %r3229, %r3230, %r6014;
	// end inline asm
	and.b32  	%r3322, %r3205, %r3229;
	and.b32  	%r3323, %r3322, 3;
	shl.b32 	%r3324, %r3322, 8;
	and.b32  	%r3325, %r3324, -1024;
	add.s32 	%r3326, %r668, %r3325;
	add.s32 	%r3327, %r3326, %r3323;
	ld.shared.u8 	%rs280, [%r3327];
	add.s16 	%rs281, %rs280, 1;
	st.shared.u8 	[%r3327], %rs281;
	// begin inline asm
	shr.b32 %r3232, %r3233, %r6014;
	// end inline asm
	and.b32  	%r3328, %r3205, %r3232;
	and.b32  	%r3329, %r3328, 3;
	shl.b32 	%r3330, %r3328, 8;
	and.b32  	%r3331, %r3330, -1024;
	add.s32 	%r3332, %r668, %r3331;
	add.s32 	%r3333, %r3332, %r3329;
	ld.shared.u8 	%rs282, [%r3333];
	add.s16 	%rs283, %rs282, 1;
	st.shared.u8 	[%r3333], %rs283;
	// begin inline asm
	shr.b32 %r3235, %r3236, %r6014;
	// end inline asm
	and.b32  	%r3334, %r3205, %r3235;
	and.b32  	%r3335, %r3334, 3;
	shl.b32 	%r3336, %r3334, 8;
	and.b32  	%r3337, %r3336, -1024;
	add.s32 	%r3338, %r668, %r3337;
	add.s32 	%r3339, %r3338, %r3335;
	ld.shared.u8 	%rs284, [%r3339];
	add.s16 	%rs285, %rs284, 1;
	st.shared.u8 	[%r3339], %rs285;
	// begin inline asm
	shr.b32 %r3238, %r3239, %r6014;
	// end inline asm
	and.b32  	%r3340, %r3205, %r3238;
	and.b32  	%r3341, %r3340, 3;
	shl.b32 	%r3342, %r3340, 8;
	and.b32  	%r3343, %r3342, -1024;
	add.s32 	%r3344, %r668, %r3343;
	add.s32 	%r3345, %r3344, %r3341;
	ld.shared.u8 	%rs286, [%r3345];
	add.s16 	%rs287, %rs286, 1;
	st.shared.u8 	[%r3345], %rs287;
	// begin inline asm
	shr.b32 %r3241, %r3242, %r6014;
	// end inline asm
	and.b32  	%r3346, %r3205, %r3241;
	and.b32  	%r3347, %r3346, 3;
	shl.b32 	%r3348, %r3346, 8;
	and.b32  	%r3349, %r3348, -1024;
	add.s32 	%r3350, %r668, %r3349;
	add.s32 	%r3351, %r3350, %r3347;
	ld.shared.u8 	%rs288, [%r3351];
	add.s16 	%rs289, %rs288, 1;
	st.shared.u8 	[%r3351], %rs289;
	// begin inline asm
	shr.b32 %r3244, %r3245, %r6014;
	// end inline asm
	and.b32  	%r3352, %r3205, %r3244;
	and.b32  	%r3353, %r3352, 3;
	shl.b32 	%r3354, %r3352, 8;
	and.b32  	%r3355, %r3354, -1024;
	add.s32 	%r3356, %r668, %r3355;
	add.s32 	%r3357, %r3356, %r3353;
	ld.shared.u8 	%rs290, [%r3357];
	add.s16 	%rs291, %rs290, 1;
	st.shared.u8 	[%r3357], %rs291;
	// begin inline asm
	shr.b32 %r3247, %r3248, %r6014;
	// end inline asm
	and.b32  	%r3358, %r3205, %r3247;
	and.b32  	%r3359, %r3358, 3;
	shl.b32 	%r3360, %r3358, 8;
	and.b32  	%r3361, %r3360, -1024;
	add.s32 	%r3362, %r668, %r3361;
	add.s32 	%r3363, %r3362, %r3359;
	ld.shared.u8 	%rs292, [%r3363];
	add.s16 	%rs293, %rs292, 1;
	st.shared.u8 	[%r3363], %rs293;
	// begin inline asm
	shr.b32 %r3250, %r3251, %r6014;
	// end inline asm
	and.b32  	%r3364, %r3205, %r3250;
	and.b32  	%r3365, %r3364, 3;
	shl.b32 	%r3366, %r3364, 8;
	and.b32  	%r3367, %r3366, -1024;
	add.s32 	%r3368, %r668, %r3367;
	add.s32 	%r3369, %r3368, %r3365;
	ld.shared.u8 	%rs294, [%r3369];
	add.s16 	%rs295, %rs294, 1;
	st.shared.u8 	[%r3369], %rs295;
	// begin inline asm
	shr.b32 %r3253, %r3254, %r6014;
	// end inline asm
	and.b32  	%r3370, %r3205, %r3253;
	and.b32  	%r3371, %r3370, 3;
	shl.b32 	%r3372, %r3370, 8;
	and.b32  	%r3373, %r3372, -1024;
	add.s32 	%r3374, %r668, %r3373;
	add.s32 	%r3375, %r3374, %r3371;
	ld.shared.u8 	%rs296, [%r3375];
	add.s16 	%rs297, %rs296, 1;
	st.shared.u8 	[%r3375], %rs297;
	// begin inline asm
	shr.b32 %r3256, %r3257, %r6014;
	// end inline asm
	and.b32  	%r3376, %r3205, %r3256;
	and.b32  	%r3377, %r3376, 3;
	shl.b32 	%r3378, %r3376, 8;
	and.b32  	%r3379, %r3378, -1024;
	add.s32 	%r3380, %r668, %r3379;
	add.s32 	%r3381, %r3380, %r3377;
	ld.shared.u8 	%rs298, [%r3381];
	add.s16 	%rs299, %rs298, 1;
	st.shared.u8 	[%r3381], %rs299;
	// begin inline asm
	shr.b32 %r3259, %r3260, %r6014;
	// end inline asm
	and.b32  	%r3382, %r3205, %r3259;
	and.b32  	%r3383, %r3382, 3;
	shl.b32 	%r3384, %r3382, 8;
	and.b32  	%r3385, %r3384, -1024;
	add.s32 	%r3386, %r668, %r3385;
	add.s32 	%r3387, %r3386, %r3383;
	ld.shared.u8 	%rs300, [%r3387];
	add.s16 	%rs301, %rs300, 1;
	st.shared.u8 	[%r3387], %rs301;
	// begin inline asm
	shr.b32 %r3262, %r3263, %r6014;
	// end inline asm
	and.b32  	%r3388, %r3205, %r3262;
	and.b32  	%r3389, %r3388, 3;
	shl.b32 	%r3390, %r3388, 8;
	and.b32  	%r3391, %r3390, -1024;
	add.s32 	%r3392, %r668, %r3391;
	add.s32 	%r3393, %r3392, %r3389;
	ld.shared.u8 	%rs302, [%r3393];
	add.s16 	%rs303, %rs302, 1;
	st.shared.u8 	[%r3393], %rs303;
	// begin inline asm
	shr.b32 %r3265, %r3266, %r6014;
	// end inline asm
	and.b32  	%r3394, %r3205, %r3265;
	and.b32  	%r3395, %r3394, 3;
	shl.b32 	%r3396, %r3394, 8;
	and.b32  	%r3397, %r3396, -1024;
	add.s32 	%r3398, %r668, %r3397;
	add.s32 	%r3399, %r3398, %r3395;
	ld.shared.u8 	%rs304, [%r3399];
	add.s16 	%rs305, %rs304, 1;
	st.shared.u8 	[%r3399], %rs305;
	// begin inline asm
	shr.b32 %r3268, %r3269, %r6014;
	// end inline asm
	and.b32  	%r3400, %r3205, %r3268;
	and.b32  	%r3401, %r3400, 3;
	shl.b32 	%r3402, %r3400, 8;
	and.b32  	%r3403, %r3402, -1024;
	add.s32 	%r3404, %r668, %r3403;
	add.s32 	%r3405, %r3404, %r3401;
	ld.shared.u8 	%rs306, [%r3405];
	add.s16 	%rs307, %rs306, 1;
	st.shared.u8 	[%r3405], %rs307;
	// begin inline asm
	shr.b32 %r3271, %r3272, %r6014;
	// end inline asm
	and.b32  	%r3406, %r3205, %r3271;
	and.b32  	%r3407, %r3406, 3;
	shl.b32 	%r3408, %r3406, 8;
	and.b32  	%r3409, %r3408, -1024;
	add.s32 	%r3410, %r668, %r3409;
	add.s32 	%r3411, %r3410, %r3407;
	ld.shared.u8 	%rs308, [%r3411];
	add.s16 	%rs309, %rs308, 1;
	st.shared.u8 	[%r3411], %rs309;
	add.s64 	%rd1715, %rd1715, 5888;
	add.s32 	%r6020, %r6020, 23552;
	add.s64 	%rd1726, %rd1726, -5888;
	add.s64 	%rd1725, %rd1725, 23552;
	setp.ne.s32 	%p161, %r6020, 259072;
	@%p161 bra 	$L__BB12_345;
	cvt.u32.u64 	%r3412, %rd100;
	setp.gt.u32 	%p162, %r3412, 511;
	bar.sync 	0;
	@%p162 bra 	$L__BB12_348;
	ld.shared.u32 	%r3413, [%r666];
	bfe.u32 	%r3414, %r3413, 0, 8;
	bfe.u32 	%r3415, %r3413, 8, 8;
	bfe.u32 	%r3416, %r3413, 16, 8;
	bfe.u32 	%r3417, %r3413, 24, 8;
	cvt.u64.u32 	%rd948, %r3414;
	and.b64  	%rd949, %rd948, 255;
	add.s64 	%rd950, %rd1707, %rd949;
	cvt.u64.u32 	%rd951, %r3415;
	and.b64  	%rd952, %rd951, 255;
	add.s64 	%rd953, %rd1708, %rd952;
	cvt.u64.u32 	%rd954, %r3416;
	and.b64  	%rd955, %rd954, 255;
	add.s64 	%rd956, %rd1709, %rd955;
	cvt.u64.u32 	%rd957, %r3417;
	and.b64  	%rd958, %rd957, 255;
	add.s64 	%rd959, %rd1710, %rd958;
	ld.shared.u32 	%r3418, [%r666+128];
	bfe.u32 	%r3419, %r3418, 0, 8;
	bfe.u32 	%r3420, %r3418, 8, 8;
	bfe.u32 	%r3421, %r3418, 16, 8;
	bfe.u32 	%r3422, %r3418, 24, 8;
	cvt.u64.u32 	%rd960, %r3419;
	and.b64  	%rd961, %rd960, 255;
	add.s64 	%rd962, %rd950, %rd961;
	cvt.u64.u32 	%rd963, %r3420;
	and.b64  	%rd964, %rd963, 255;
	add.s64 	%rd965, %rd953, %rd964;
	cvt.u64.u32 	%rd966, %r3421;
	and.b64  	%rd967, %rd966, 255;
	add.s64 	%rd968, %rd956, %rd967;
	cvt.u64.u32 	%rd969, %r3422;
	and.b64  	%rd970, %rd969, 255;
	add.s64 	%rd971, %rd959, %rd970;
	ld.shared.u32 	%r3423, [%r666+256];
	bfe.u32 	%r3424, %r3423, 0, 8;
	bfe.u32 	%r3425, %r3423, 8, 8;
	bfe.u32 	%r3426, %r3423, 16, 8;
	bfe.u32 	%r3427, %r3423, 24, 8;
	cvt.u64.u32 	%rd972, %r3424;
	and.b64  	%rd973, %rd972, 255;
	add.s64 	%rd974, %rd962, %rd973;
	cvt.u64.u32 	%rd975, %r3425;
	and.b64  	%rd976, %rd975, 255;
	add.s64 	%rd977, %rd965, %rd976;
	cvt.u64.u32 	%rd978, %r3426;
	and.b64  	%rd979, %rd978, 255;
	add.s64 	%rd980, %rd968, %rd979;
	cvt.u64.u32 	%rd981, %r3427;
	and.b64  	%rd982, %rd981, 255;
	add.s64 	%rd983, %rd971, %rd982;
	ld.shared.u32 	%r3428, [%r666+384];
	bfe.u32 	%r3429, %r3428, 0, 8;
	bfe.u32 	%r3430, %r3428, 8, 8;
	bfe.u32 	%r3431, %r3428, 16, 8;
	bfe.u32 	%r3432, %r3428, 24, 8;
	cvt.u64.u32 	%rd984, %r3429;
	and.b64  	%rd985, %rd984, 255;
	add.s64 	%rd986, %rd974, %rd985;
	cvt.u64.u32 	%rd987, %r3430;
	and.b64  	%rd988, %rd987, 255;
	add.s64 	%rd989, %rd977, %rd988;
	cvt.u64.u32 	%rd990, %r3431;
	and.b64  	%rd991, %rd990, 255;
	add.s64 	%rd992, %rd980, %rd991;
	cvt.u64.u32 	%rd993, %r3432;
	and.b64  	%rd994, %rd993, 255;
	add.s64 	%rd995, %rd983, %rd994;
	ld.shared.u32 	%r3433, [%r666+512];
	bfe.u32 	%r3434, %r3433, 0, 8;
	bfe.u32 	%r3435, %r3433, 8, 8;
	bfe.u32 	%r3436, %r3433, 16, 8;
	bfe.u32 	%r3437, %r3433, 24, 8;
	cvt.u64.u32 	%rd996, %r3434;
	and.b64  	%rd997, %rd996, 255;
	add.s64 	%rd998, %rd986, %rd997;
	cvt.u64.u32 	%rd999, %r3435;
	and.b64  	%rd1000, %rd999, 255;
	add.s64 	%rd1001, %rd989, %rd1000;
	cvt.u64.u32 	%rd1002, %r3436;
	and.b64  	%rd1003, %rd1002, 255;
	add.s64 	%rd1004, %rd992, %rd1003;
	cvt.u64.u32 	%rd1005, %r3437;
	and.b64  	%rd1006, %rd1005, 255;
	add.s64 	%rd1007, %rd995, %rd1006;
	ld.shared.u32 	%r3438, [%r666+640];
	bfe.u32 	%r3439, %r3438, 0, 8;
	bfe.u32 	%r3440, %r3438, 8, 8;
	bfe.u32 	%r3441, %r3438, 16, 8;
	bfe.u32 	%r3442, %r3438, 24, 8;
	cvt.u64.u32 	%rd1008, %r3439;
	and.b64  	%rd1009, %rd1008, 255;
	add.s64 	%rd1010, %rd998, %rd1009;
	cvt.u64.u32 	%rd1011, %r3440;
	and.b64  	%rd1012, %rd1011, 255;
	add.s64 	%rd1013, %rd1001, %rd1012;
	cvt.u64.u32 	%rd1014, %r3441;
	and.b64  	%rd1015, %rd1014, 255;
	add.s64 	%rd1016, %rd1004, %rd1015;
	cvt.u64.u32 	%rd1017, %r3442;
	and.b64  	%rd1018, %rd1017, 255;
	add.s64 	%rd1019, %rd1007, %rd1018;
	ld.shared.u32 	%r3443, [%r666+768];
	bfe.u32 	%r3444, %r3443, 0, 8;
	bfe.u32 	%r3445, %r3443, 8, 8;
	bfe.u32 	%r3446, %r3443, 16, 8;
	bfe.u32 	%r3447, %r3443, 24, 8;
	cvt.u64.u32 	%rd1020, %r3444;
	and.b64  	%rd1021, %rd1020, 255;
	add.s64 	%rd1022, %rd1010, %rd1021;
	cvt.u64.u32 	%rd1023, %r3445;
	and.b64  	%rd1024, %rd1023, 255;
	add.s64 	%rd1025, %rd1013, %rd1024;
	cvt.u64.u32 	%rd1026, %r3446;
	and.b64  	%rd1027, %rd1026, 255;
	add.s64 	%rd1028, %rd1016, %rd1027;
	cvt.u64.u32 	%rd1029, %r3447;
	and.b64  	%rd1030, %rd1029, 255;
	add.s64 	%rd1031, %rd1019, %rd1030;
	ld.shared.u32 	%r3448, [%r666+896];
	bfe.u32 	%r3449, %r3448, 0, 8;
	bfe.u32 	%r3450, %r3448, 8, 8;
	bfe.u32 	%r3451, %r3448, 16, 8;
	bfe.u32 	%r3452, %r3448, 24, 8;
	cvt.u64.u32 	%rd1032, %r3449;
	and.b64  	%rd1033, %rd1032, 255;
	add.s64 	%rd1707, %rd1022, %rd1033;
	cvt.u64.u32 	%rd1034, %r3450;
	and.b64  	%rd1035, %rd1034, 255;
	add.s64 	%rd1708, %rd1025, %rd1035;
	cvt.u64.u32 	%rd1036, %r3451;
	and.b64  	%rd1037, %rd1036, 255;
	add.s64 	%rd1709, %rd1028, %rd1037;
	cvt.u64.u32 	%rd1038, %r3452;
	and.b64  	%rd1039, %rd1038, 255;
	add.s64 	%rd1710, %rd1031, %rd1039;
$L__BB12_348:
	setp.gt.u32 	%p163, %r3412, 255;
	@%p163 bra 	$L__BB12_350;
	ld.shared.u32 	%r3454, [%r666+8192];
	bfe.u32 	%r3455, %r3454, 0, 8;
	bfe.u32 	%r3456, %r3454, 8, 8;
	bfe.u32 	%r3457, %r3454, 16, 8;
	bfe.u32 	%r3458, %r3454, 24, 8;
	cvt.u64.u32 	%rd1040, %r3455;
	and.b64  	%rd1041, %rd1040, 255;
	add.s64 	%rd1042, %rd1711, %rd1041;
	cvt.u64.u32 	%rd1043, %r3456;
	and.b64  	%rd1044, %rd1043, 255;
	add.s64 	%rd1045, %rd1712, %rd1044;
	cvt.u64.u32 	%rd1046, %r3457;
	and.b64  	%rd1047, %rd1046, 255;
	add.s64 	%rd1048, %rd1713, %rd1047;
	cvt.u64.u32 	%rd1049, %r3458;
	and.b64  	%rd1050, %rd1049, 255;
	add.s64 	%rd1051, %rd1714, %rd1050;
	ld.shared.u32 	%r3459, [%r666+8320];
	bfe.u32 	%r3460, %r3459, 0, 8;
	bfe.u32 	%r3461, %r3459, 8, 8;
	bfe.u32 	%r3462, %r3459, 16, 8;
	bfe.u32 	%r3463, %r3459, 24, 8;
	cvt.u64.u32 	%rd1052, %r3460;
	and.b64  	%rd1053, %rd1052, 255;
	add.s64 	%rd1054, %rd1042, %rd1053;
	cvt.u64.u32 	%rd1055, %r3461;
	and.b64  	%rd1056, %rd1055, 255;
	add.s64 	%rd1057, %rd1045, %rd1056;
	cvt.u64.u32 	%rd1058, %r3462;
	and.b64  	%rd1059, %rd1058, 255;
	add.s64 	%rd1060, %rd1048, %rd1059;
	cvt.u64.u32 	%rd1061, %r3463;
	and.b64  	%rd1062, %rd1061, 255;
	add.s64 	%rd1063, %rd1051, %rd1062;
	ld.shared.u32 	%r3464, [%r666+8448];
	bfe.u32 	%r3465, %r3464, 0, 8;
	bfe.u32 	%r3466, %r3464, 8, 8;
	bfe.u32 	%r3467, %r3464, 16, 8;
	bfe.u32 	%r3468, %r3464, 24, 8;
	cvt.u64.u32 	%rd1064, %r3465;
	and.b64  	%rd1065, %rd1064, 255;
	add.s64 	%rd1066, %rd1054, %rd1065;
	cvt.u64.u32 	%rd1067, %r3466;
	and.b64  	%rd1068, %rd1067, 255;
	add.s64 	%rd1069, %rd1057, %rd1068;
	cvt.u64.u32 	%rd1070, %r3467;
	and.b64  	%rd1071, %rd1070, 255;
	add.s64 	%rd1072, %rd1060, %rd1071;
	cvt.u64.u32 	%rd1073, %r3468;
	and.b64  	%rd1074, %rd1073, 255;
	add.s64 	%rd1075, %rd1063, %rd1074;
	ld.shared.u32 	%r3469, [%r666+8576];
	bfe.u32 	%r3470, %r3469, 0, 8;
	bfe.u32 	%r3471, %r3469, 8, 8;
	bfe.u32 	%r3472, %r3469, 16, 8;
	bfe.u32 	%r3473, %r3469, 24, 8;
	cvt.u64.u32 	%rd1076, %r3470;
	and.b64  	%rd1077, %rd1076, 255;
	add.s64 	%rd1078, %rd1066, %rd1077;
	cvt.u64.u32 	%rd1079, %r3471;
	and.b64  	%rd1080, %rd1079, 255;
	add.s64 	%rd1081, %rd1069, %rd1080;
	cvt.u64.u32 	%rd1082, %r3472;
	and.b64  	%rd1083, %rd1082, 255;
	add.s64 	%rd1084, %rd1072, %rd1083;
	cvt.u64.u32 	%rd1085, %r3473;
	and.b64  	%rd1086, %rd1085, 255;
	add.s64 	%rd1087, %rd1075, %rd1086;
	ld.shared.u32 	%r3474, [%r666+8704];
	bfe.u32 	%r3475, %r3474, 0, 8;
	bfe.u32 	%r3476, %r3474, 8, 8;
	bfe.u32 	%r3477, %r3474, 16, 8;
	bfe.u32 	%r3478, %r3474, 24, 8;
	cvt.u64.u32 	%rd1088, %r3475;
	and.b64  	%rd1089, %rd1088, 255;
	add.s64 	%rd1090, %rd1078, %rd1089;
	cvt.u64.u32 	%rd1091, %r3476;
	and.b64  	%rd1092, %rd1091, 255;
	add.s64 	%rd1093, %rd1081, %rd1092;
	cvt.u64.u32 	%rd1094, %r3477;
	and.b64  	%rd1095, %rd1094, 255;
	add.s64 	%rd1096, %rd1084, %rd1095;
	cvt.u64.u32 	%rd1097, %r3478;
	and.b64  	%rd1098, %rd1097, 255;
	add.s64 	%rd1099, %rd1087, %rd1098;
	ld.shared.u32 	%r3479, [%r666+8832];
	bfe.u32 	%r3480, %r3479, 0, 8;
	bfe.u32 	%r3481, %r3479, 8, 8;
	bfe.u32 	%r3482, %r3479, 16, 8;
	bfe.u32 	%r3483, %r3479, 24, 8;
	cvt.u64.u32 	%rd1100, %r3480;
	and.b64  	%rd1101, %rd1100, 255;
	add.s64 	%rd1102, %rd1090, %rd1101;
	cvt.u64.u32 	%rd1103, %r3481;
	and.b64  	%rd1104, %rd1103, 255;
	add.s64 	%rd1105, %rd1093, %rd1104;
	cvt.u64.u32 	%rd1106, %r3482;
	and.b64  	%rd1107, %rd1106, 255;
	add.s64 	%rd1108, %rd1096, %rd1107;
	cvt.u64.u32 	%rd1109, %r3483;
	and.b64  	%rd1110, %rd1109, 255;
	add.s64 	%rd1111, %rd1099, %rd1110;
	ld.shared.u32 	%r3484, [%r666+8960];
	bfe.u32 	%r3485, %r3484, 0, 8;
	bfe.u32 	%r3486, %r3484, 8, 8;
	bfe.u32 	%r3487, %r3484, 16, 8;
	bfe.u32 	%r3488, %r3484, 24, 8;
	cvt.u64.u32 	%rd1112, %r3485;
	and.b64  	%rd1113, %rd1112, 255;
	add.s64 	%rd1114, %rd1102, %rd1113;
	cvt.u64.u32 	%rd1115, %r3486;
	and.b64  	%rd1116, %rd1115, 255;
	add.s64 	%rd1117, %rd1105, %rd1116;
	cvt.u64.u32 	%rd1118, %r3487;
	and.b64  	%rd1119, %rd1118, 255;
	add.s64 	%rd1120, %rd1108, %rd1119;
	cvt.u64.u32 	%rd1121, %r3488;
	and.b64  	%rd1122, %rd1121, 255;
	add.s64 	%rd1123, %rd1111, %rd1122;
	ld.shared.u32 	%r3489, [%r666+9088];
	bfe.u32 	%r3490, %r3489, 0, 8;
	bfe.u32 	%r3491, %r3489, 8, 8;
	bfe.u32 	%r3492, %r3489, 16, 8;
	bfe.u32 	%r3493, %r3489, 24, 8;
	cvt.u64.u32 	%rd1124, %r3490;
	and.b64  	%rd1125, %rd1124, 255;
	add.s64 	%rd1711, %rd1114, %rd1125;
	cvt.u64.u32 	%rd1126, %r3491;
	and.b64  	%rd1127, %rd1126, 255;
	add.s64 	%rd1712, %rd1117, %rd1127;
	cvt.u64.u32 	%rd1128, %r3492;
	and.b64  	%rd1129, %rd1128, 255;
	add.s64 	%rd1713, %rd1120, %rd1129;
	cvt.u64.u32 	%rd1130, %r3493;
	and.b64  	%rd1131, %rd1130, 255;
	add.s64 	%rd1714, %rd1123, %rd1131;
$L__BB12_350:
	bar.sync 	0;
	mov.b32 	%r3494, 0;
	st.shared.u32 	[%r668], %r3494;
	st.shared.u32 	[%r668+1024], %r3494;
	st.shared.u32 	[%r668+2048], %r3494;
	st.shared.u32 	[%r668+3072], %r3494;
	st.shared.u32 	[%r668+4096], %r3494;
	st.shared.u32 	[%r668+5120], %r3494;
	st.shared.u32 	[%r668+6144], %r3494;
	st.shared.u32 	[%r668+7168], %r3494;
	st.shared.u32 	[%r668+8192], %r3494;
	st.shared.u32 	[%r668+9216], %r3494;
	st.shared.u32 	[%r668+10240], %r3494;
	st.shared.u32 	[%r668+11264], %r3494;
	st.shared.u32 	[%r668+12288], %r3494;
	st.shared.u32 	[%r668+13312], %r3494;
	st.shared.u32 	[%r668+14336], %r3494;
	st.shared.u32 	[%r668+15360], %r3494;
	setp.gt.s64 	%p164, %rd1726, 64767;
	@%p164 bra 	$L__BB12_344;
$L__BB12_351:
	sub.s64 	%rd1737, %rd2, %rd1715;
	setp.lt.s64 	%p165, %rd1737, 5888;
	@%p165 bra 	$L__BB12_352;
	bra.uni 	$L__BB12_583;
$L__BB12_352:
	setp.le.s64 	%p167, %rd1737, %rd100;
	@%p167 bra 	$L__BB12_355;
	mov.b32 	%r3706, 0;
	// begin inline asm
	bmsk.clamp.b32 %r3705, %r3706, %r667;
	// end inline asm
	mov.u64 	%rd1738, %rd100;
$L__BB12_354:
	add.s64 	%rd1135, %rd1738, %rd1715;
	shl.b64 	%rd1136, %rd1135, 2;
	add.s64 	%rd1137, %rd1706, %rd1136;
	ld.global.u32 	%r3709, [%rd1137];
	// begin inline asm
	shr.b32 %r3708, %r3709, %r6014;
	// end inline asm
	and.b32  	%r3711, %r3705, %r3708;
	and.b32  	%r3712, %r3711, 3;
	shl.b32 	%r3713, %r3711, 8;
	and.b32  	%r3714, %r3713, -1024;
	add.s32 	%r3715, %r668, %r3714;
	add.s32 	%r3716, %r3715, %r3712;
	ld.shared.u8 	%rs356, [%r3716];
	add.s16 	%rs357, %rs356, 1;
	st.shared.u8 	[%r3716], %rs357;
	add.s64 	%rd1738, %rd1738, 256;
	setp.lt.s64 	%p168, %rd1738, %rd1737;
	@%p168 bra 	$L__BB12_354;
$L__BB12_355:
	cvt.u32.u64 	%r3717, %rd100;
	setp.gt.u32 	%p169, %r3717, 511;
	bar.sync 	0;
	@%p169 bra 	$L__BB12_357;
	ld.shared.u32 	%r3718, [%r666];
	bfe.u32 	%r3719, %r3718, 0, 8;
	bfe.u32 	%r3720, %r3718, 8, 8;
	bfe.u32 	%r3721, %r3718, 16, 8;
	bfe.u32 	%r3722, %r3718, 24, 8;
	cvt.u64.u32 	%rd1138, %r3719;
	and.b64  	%rd1139, %rd1138, 255;
	add.s64 	%rd1140, %rd1707, %rd1139;
	cvt.u64.u32 	%rd1141, %r3720;
	and.b64  	%rd1142, %rd1141, 255;
	add.s64 	%rd1143, %rd1708, %rd1142;
	cvt.u64.u32 	%rd1144, %r3721;
	and.b64  	%rd1145, %rd1144, 255;
	add.s64 	%rd1146, %rd1709, %rd1145;
	cvt.u64.u32 	%rd1147, %r3722;
	and.b64  	%rd1148, %rd1147, 255;
	add.s64 	%rd1149, %rd1710, %rd1148;
	ld.shared.u32 	%r3723, [%r666+128];
	bfe.u32 	%r3724, %r3723, 0, 8;
	bfe.u32 	%r3725, %r3723, 8, 8;
	bfe.u32 	%r3726, %r3723, 16, 8;
	bfe.u32 	%r3727, %r3723, 24, 8;
	cvt.u64.u32 	%rd1150, %r3724;
	and.b64  	%rd1151, %rd1150, 255;
	add.s64 	%rd1152, %rd1140, %rd1151;
	cvt.u64.u32 	%rd1153, %r3725;
	and.b64  	%rd1154, %rd1153, 255;
	add.s64 	%rd1155, %rd1143, %rd1154;
	cvt.u64.u32 	%rd1156, %r3726;
	and.b64  	%rd1157, %rd1156, 255;
	add.s64 	%rd1158, %rd1146, %rd1157;
	cvt.u64.u32 	%rd1159, %r3727;
	and.b64  	%rd1160, %rd1159, 255;
	add.s64 	%rd1161, %rd1149, %rd1160;
	ld.shared.u32 	%r3728, [%r666+256];
	bfe.u32 	%r3729, %r3728, 0, 8;
	bfe.u32 	%r3730, %r3728, 8, 8;
	bfe.u32 	%r3731, %r3728, 16, 8;
	bfe.u32 	%r3732, %r3728, 24, 8;
	cvt.u64.u32 	%rd1162, %r3729;
	and.b64  	%rd1163, %rd1162, 255;
	add.s64 	%rd1164, %rd1152, %rd1163;
	cvt.u64.u32 	%rd1165, %r3730;
	and.b64  	%rd1166, %rd1165, 255;
	add.s64 	%rd1167, %rd1155, %rd1166;
	cvt.u64.u32 	%rd1168, %r3731;
	and.b64  	%rd1169, %rd1168, 255;
	add.s64 	%rd1170, %rd1158, %rd1169;
	cvt.u64.u32 	%rd1171, %r3732;
	and.b64  	%rd1172, %rd1171, 255;
	add.s64 	%rd1173, %rd1161, %rd1172;
	ld.shared.u32 	%r3733, [%r666+384];
	bfe.u32 	%r3734, %r3733, 0, 8;
	bfe.u32 	%r3735, %r3733, 8, 8;
	bfe.u32 	%r3736, %r3733, 16, 8;
	bfe.u32 	%r3737, %r3733, 24, 8;
	cvt.u64.u32 	%rd1174, %r3734;
	and.b64  	%rd1175, %rd1174, 255;
	add.s64 	%rd1176, %rd1164, %rd1175;
	cvt.u64.u32 	%rd1177, %r3735;
	and.b64  	%rd1178, %rd1177, 255;
	add.s64 	%rd1179, %rd1167, %rd1178;
	cvt.u64.u32 	%rd1180, %r3736;
	and.b64  	%rd1181, %rd1180, 255;
	add.s64 	%rd1182, %rd1170, %rd1181;
	cvt.u64.u32 	%rd1183, %r3737;
	and.b64  	%rd1184, %rd1183, 255;
	add.s64 	%rd1185, %rd1173, %rd1184;
	ld.shared.u32 	%r3738, [%r666+512];
	bfe.u32 	%r3739, %r3738, 0, 8;
	bfe.u32 	%r3740, %r3738, 8, 8;
	bfe.u32 	%r3741, %r3738, 16, 8;
	bfe.u32 	%r3742, %r3738, 24, 8;
	cvt.u64.u32 	%rd1186, %r3739;
	and.b64  	%rd1187, %rd1186, 255;
	add.s64 	%rd1188, %rd1176, %rd1187;
	cvt.u64.u32 	%rd1189, %r3740;
	and.b64  	%rd1190, %rd1189, 255;
	add.s64 	%rd1191, %rd1179, %rd1190;
	cvt.u64.u32 	%rd1192, %r3741;
	and.b64  	%rd1193, %rd1192, 255;
	add.s64 	%rd1194, %rd1182, %rd1193;
	cvt.u64.u32 	%rd1195, %r3742;
	and.b64  	%rd1196, %rd1195, 255;
	add.s64 	%rd1197, %rd1185, %rd1196;
	ld.shared.u32 	%r3743, [%r666+640];
	bfe.u32 	%r3744, %r3743, 0, 8;
	bfe.u32 	%r3745, %r3743, 8, 8;
	bfe.u32 	%r3746, %r3743, 16, 8;
	bfe.u32 	%r3747, %r3743, 24, 8;
	cvt.u64.u32 	%rd1198, %r3744;
	and.b64  	%rd1199, %rd1198, 255;
	add.s64 	%rd1200, %rd1188, %rd1199;
	cvt.u64.u32 	%rd1201, %r3745;
	and.b64  	%rd1202, %rd1201, 255;
	add.s64 	%rd1203, %rd1191, %rd1202;
	cvt.u64.u32 	%rd1204, %r3746;
	and.b64  	%rd1205, %rd1204, 255;
	add.s64 	%rd1206, %rd1194, %rd1205;
	cvt.u64.u32 	%rd1207, %r3747;
	and.b64  	%rd1208, %rd1207, 255;
	add.s64 	%rd1209, %rd1197, %rd1208;
	ld.shared.u32 	%r3748, [%r666+768];
	bfe.u32 	%r3749, %r3748, 0, 8;
	bfe.u32 	%r3750, %r3748, 8, 8;
	bfe.u32 	%r3751, %r3748, 16, 8;
	bfe.u32 	%r3752, %r3748, 24, 8;
	cvt.u64.u32 	%rd1210, %r3749;
	and.b64  	%rd1211, %rd1210, 255;
	add.s64 	%rd1212, %rd1200, %rd1211;
	cvt.u64.u32 	%rd1213, %r3750;
	and.b64  	%rd1214, %rd1213, 255;
	add.s64 	%rd1215, %rd1203, %rd1214;
	cvt.u64.u32 	%rd1216, %r3751;
	and.b64  	%rd1217, %rd1216, 255;
	add.s64 	%rd1218, %rd1206, %rd1217;
	cvt.u64.u32 	%rd1219, %r3752;
	and.b64  	%rd1220, %rd1219, 255;
	add.s64 	%rd1221, %rd1209, %rd1220;
	ld.shared.u32 	%r3753, [%r666+896];
	bfe.u32 	%r3754, %r3753, 0, 8;
	bfe.u32 	%r3755, %r3753, 8, 8;
	bfe.u32 	%r3756, %r3753, 16, 8;
	bfe.u32 	%r3757, %r3753, 24, 8;
	cvt.u64.u32 	%rd1222, %r3754;
	and.b64  	%rd1223, %rd1222, 255;
	add.s64 	%rd1707, %rd1212, %rd1223;
	cvt.u64.u32 	%rd1224, %r3755;
	and.b64  	%rd1225, %rd1224, 255;
	add.s64 	%rd1708, %rd1215, %rd1225;
	cvt.u64.u32 	%rd1226, %r3756;
	and.b64  	%rd1227, %rd1226, 255;
	add.s64 	%rd1709, %rd1218, %rd1227;
	cvt.u64.u32 	%rd1228, %r3757;
	and.b64  	%rd1229, %rd1228, 255;
	add.s64 	%rd1710, %rd1221, %rd1229;
$L__BB12_357:
	setp.gt.u32 	%p170, %r3717, 255;
	@%p170 bra 	$L__BB12_359;
	ld.shared.u32 	%r3759, [%r666+8192];
	bfe.u32 	%r3760, %r3759, 0, 8;
	bfe.u32 	%r3761, %r3759, 8, 8;
	bfe.u32 	%r3762, %r3759, 16, 8;
	bfe.u32 	%r3763, %r3759, 24, 8;
	cvt.u64.u32 	%rd1230, %r3760;
	and.b64  	%rd1231, %rd1230, 255;
	add.s64 	%rd1232, %rd1711, %rd1231;
	cvt.u64.u32 	%rd1233, %r3761;
	and.b64  	%rd1234, %rd1233, 255;
	add.s64 	%rd1235, %rd1712, %rd1234;
	cvt.u64.u32 	%rd1236, %r3762;
	and.b64  	%rd1237, %rd1236, 255;
	add.s64 	%rd1238, %rd1713, %rd1237;
	cvt.u64.u32 	%rd1239, %r3763;
	and.b64  	%rd1240, %rd1239, 255;
	add.s64 	%rd1241, %rd1714, %rd1240;
	ld.shared.u32 	%r3764, [%r666+8320];
	bfe.u32 	%r3765, %r3764, 0, 8;
	bfe.u32 	%r3766, %r3764, 8, 8;
	bfe.u32 	%r3767, %r3764, 16, 8;
	bfe.u32 	%r3768, %r3764, 24, 8;
	cvt.u64.u32 	%rd1242, %r3765;
	and.b64  	%rd1243, %rd1242, 255;
	add.s64 	%rd1244, %rd1232, %rd1243;
	cvt.u64.u32 	%rd1245, %r3766;
	and.b64  	%rd1246, %rd1245, 255;
	add.s64 	%rd1247, %rd1235, %rd1246;
	cvt.u64.u32 	%rd1248, %r3767;
	and.b64  	%rd1249, %rd1248, 255;
	add.s64 	%rd1250, %rd1238, %rd1249;
	cvt.u64.u32 	%rd1251, %r3768;
	and.b64  	%rd1252, %rd1251, 255;
	add.s64 	%rd1253, %rd1241, %rd1252;
	ld.shared.u32 	%r3769, [%r666+8448];
	bfe.u32 	%r3770, %r3769, 0, 8;
	bfe.u32 	%r3771, %r3769, 8, 8;
	bfe.u32 	%r3772, %r3769, 16, 8;
	bfe.u32 	%r3773, %r3769, 24, 8;
	cvt.u64.u32 	%rd1254, %r3770;
	and.b64  	%rd1255, %rd1254, 255;
	add.s64 	%rd1256, %rd1244, %rd1255;
	cvt.u64.u32 	%rd1257, %r3771;
	and.b64  	%rd1258, %rd1257, 255;
	add.s64 	%rd1259, %rd1247, %rd1258;
	cvt.u64.u32 	%rd1260, %r3772;
	and.b64  	%rd1261, %rd1260, 255;
	add.s64 	%rd1262, %rd1250, %rd1261;
	cvt.u64.u32 	%rd1263, %r3773;
	and.b64  	%rd1264, %rd1263, 255;
	add.s64 	%rd1265, %rd1253, %rd1264;
	ld.shared.u32 	%r3774, [%r666+8576];
	bfe.u32 	%r3775, %r3774, 0, 8;
	bfe.u32 	%r3776, %r3774, 8, 8;
	bfe.u32 	%r3777, %r3774, 16, 8;
	bfe.u32 	%r3778, %r3774, 24, 8;
	cvt.u64.u32 	%rd1266, %r3775;
	and.b64  	%rd1267, %rd1266, 255;
	add.s64 	%rd1268, %rd1256, %rd1267;
	cvt.u64.u32 	%rd1269, %r3776;
	and.b64  	%rd1270, %rd1269, 255;
	add.s64 	%rd1271, %rd1259, %rd1270;
	cvt.u64.u32 	%rd1272, %r3777;
	and.b64  	%rd1273, %rd1272, 255;
	add.s64 	%rd1274, %rd1262, %rd1273;
	cvt.u64.u32 	%rd1275, %r3778;
	and.b64  	%rd1276, %rd1275, 255;
	add.s64 	%rd1277, %rd1265, %rd1276;
	ld.shared.u32 	%r3779, [%r666+8704];
	bfe.u32 	%r3780, %r3779, 0, 8;
	bfe.u32 	%r3781, %r3779, 8, 8;
	bfe.u32 	%r3782, %r3779, 16, 8;
	bfe.u32 	%r3783, %r3779, 24, 8;
	cvt.u64.u32 	%rd1278, %r3780;
	and.b64  	%rd1279, %rd1278, 255;
	add.s64 	%rd1280, %rd1268, %rd1279;
	cvt.u64.u32 	%rd1281, %r3781;
	and.b64  	%rd1282, %rd1281, 255;
	add.s64 	%rd1283, %rd1271, %rd1282;
	cvt.u64.u32 	%rd1284, %r3782;
	and.b64  	%rd1285, %rd1284, 255;
	add.s64 	%rd1286, %rd1274, %rd1285;
	cvt.u64.u32 	%rd1287, %r3783;
	and.b64  	%rd1288, %rd1287, 255;
	add.s64 	%rd1289, %rd1277, %rd1288;
	ld.shared.u32 	%r3784, [%r666+8832];
	bfe.u32 	%r3785, %r3784, 0, 8;
	bfe.u32 	%r3786, %r3784, 8, 8;
	bfe.u32 	%r3787, %r3784, 16, 8;
	bfe.u32 	%r3788, %r3784, 24, 8;
	cvt.u64.u32 	%rd1290, %r3785;
	and.b64  	%rd1291, %rd1290, 255;
	add.s64 	%rd1292, %rd1280, %rd1291;
	cvt.u64.u32 	%rd1293, %r3786;
	and.b64  	%rd1294, %rd1293, 255;
	add.s64 	%rd1295, %rd1283, %rd1294;
	cvt.u64.u32 	%rd1296, %r3787;
	and.b64  	%rd1297, %rd1296, 255;
	add.s64 	%rd1298, %rd1286, %rd1297;
	cvt.u64.u32 	%rd1299, %r3788;
	and.b64  	%rd1300, %rd1299, 255;
	add.s64 	%rd1301, %rd1289, %rd1300;
	ld.shared.u32 	%r3789, [%r666+8960];
	bfe.u32 	%r3790, %r3789, 0, 8;
	bfe.u32 	%r3791, %r3789, 8, 8;
	bfe.u32 	%r3792, %r3789, 16, 8;
	bfe.u32 	%r3793, %r3789, 24, 8;
	cvt.u64.u32 	%rd1302, %r3790;
	and.b64  	%rd1303, %rd1302, 255;
	add.s64 	%rd1304, %rd1292, %rd1303;
	cvt.u64.u32 	%rd1305, %r3791;
	and.b64  	%rd1306, %rd1305, 255;
	add.s64 	%rd1307, %rd1295, %rd1306;
	cvt.u64.u32 	%rd1308, %r3792;
	and.b64  	%rd1309, %rd1308, 255;
	add.s64 	%rd1310, %rd1298, %rd1309;
	cvt.u64.u32 	%rd1311, %r3793;
	and.b64  	%rd1312, %rd1311, 255;
	add.s64 	%rd1313, %rd1301, %rd1312;
	ld.shared.u32 	%r3794, [%r666+9088];
	bfe.u32 	%r3795, %r3794, 0, 8;
	bfe.u32 	%r3796, %r3794, 8, 8;
	bfe.u32 	%r3797, %r3794, 16, 8;
	bfe.u32 	%r3798, %r3794, 24, 8;
	cvt.u64.u32 	%rd1314, %r3795;
	and.b64  	%rd1315, %rd1314, 255;
	add.s64 	%rd1711, %rd1304, %rd1315;
	cvt.u64.u32 	%rd1316, %r3796;
	and.b64  	%rd1317, %rd1316, 255;
	add.s64 	%rd1712, %rd1307, %rd1317;
	cvt.u64.u32 	%rd1318, %r3797;
	and.b64  	%rd1319, %rd1318, 255;
	add.s64 	%rd1713, %rd1310, %rd1319;
	cvt.u64.u32 	%rd1320, %r3798;
	and.b64  	%rd1321, %rd1320, 255;
	add.s64 	%rd1714, %rd1313, %rd1321;
$L__BB12_359:
	shl.b32 	%r3799, %r1638, 9;
	mov.u32 	%r3800, _ZZN3cub18CUB_300001_SM_10006detail14segmented_sort30DeviceSegmentedSortKernelLargeILNS0_9SortOrderE0ENS2_10policy_hubIjNS0_8NullTypeEE9Policy860EjS6_PmS9_lEEvPKjPKT1_PSC_NS1_20device_double_bufferISC_EEPKT2_PSI_NSG_ISI_EET3_T4_E7storage;
	add.s32 	%r3801, %r3800, %r3799;
	and.b32  	%r3803, %r3717, 992;
	add.s32 	%r672, %r3801, %r3803;
	setp.gt.u32 	%p171, %r3717, 511;
	bar.sync 	0;
	@%p171 bra 	$L__BB12_361;
	st.shared.v2.u64 	[%r672], {%rd1707, %rd1708};
	st.shared.v2.u64 	[%r672+16], {%rd1709, %rd1710};
$L__BB12_361:
	setp.gt.u32 	%p172, %r3717, 255;
	@%p172 bra 	$L__BB12_363;
	st.shared.v2.u64 	[%r672+256], {%rd1711, %rd1712};
	st.shared.v2.u64 	[%r672+272], {%rd1713, %rd1714};
$L__BB12_363:
	setp.gt.u32 	%p173, %r3717, 63;
	bar.sync 	0;
	@%p173 bra 	$L__BB12_365;
	shl.b32 	%r3807, %r3717, 2;
	add.s32 	%r3808, %r668, %r3807;
	ld.shared.u64 	%rd1322, [%r3808];
	ld.shared.u64 	%rd1323, [%r3808+512];
	add.s64 	%rd1324, %rd1323, %rd1322;
	ld.shared.u64 	%rd1325, [%r3808+1024];
	add.s64 	%rd1326, %rd1325, %rd1324;
	ld.shared.u64 	%rd1327, [%r3808+1536];
	add.s64 	%rd1328, %rd1327, %rd1326;
	ld.shared.u64 	%rd1329, [%r3808+2048];
	add.s64 	%rd1330, %rd1329, %rd1328;
	ld.shared.u64 	%rd1331, [%r3808+2560];
	add.s64 	%rd1332, %rd1331, %rd1330;
	ld.shared.u64 	%rd1333, [%r3808+3072];
	add.s64 	%rd1334, %rd1333, %rd1332;
	ld.shared.u64 	%rd1335, [%r3808+3584];
	add.s64 	%rd1336, %rd1335, %rd1334;
	ld.shared.u64 	%rd1337, [%r3808+4096];
	add.s64 	%rd1338, %rd1337, %rd1336;
	ld.shared.u64 	%rd1339, [%r3808+4608];
	add.s64 	%rd1340, %rd1339, %rd1338;
	ld.shared.u64 	%rd1341, [%r3808+5120];
	add.s64 	%rd1342, %rd1341, %rd1340;
	ld.shared.u64 	%rd1343, [%r3808+5632];
	add.s64 	%rd1344, %rd1343, %rd1342;
	ld.shared.u64 	%rd1345, [%r3808+6144];
	add.s64 	%rd1346, %rd1345, %rd1344;
	ld.shared.u64 	%rd1347, [%r3808+6656];
	add.s64 	%rd1348, %rd1347, %rd1346;
	ld.shared.u64 	%rd1349, [%r3808+7168];
	add.s64 	%rd1350, %rd1349, %rd1348;
	ld.shared.u64 	%rd1351, [%r3808+7680];
	add.s64 	%rd1352, %rd1351, %rd1350;
	ld.shared.u64 	%rd1353, [%r3808+8192];
	add.s64 	%rd1354, %rd1353, %rd1352;
	ld.shared.u64 	%rd1355, [%r3808+8704];
	add.s64 	%rd1356, %rd1355, %rd1354;
	ld.shared.u64 	%rd1357, [%r3808+9216];
	add.s64 	%rd1358, %rd1357, %rd1356;
	ld.shared.u64 	%rd1359, [%r3808+9728];
	add.s64 	%rd1360, %rd1359, %rd1358;
	ld.shared.u64 	%rd1361, [%r3808+10240];
	add.s64 	%rd1362, %rd1361, %rd1360;
	ld.shared.u64 	%rd1363, [%r3808+10752];
	add.s64 	%rd1364, %rd1363, %rd1362;
	ld.shared.u64 	%rd1365, [%r3808+11264];
	add.s64 	%rd1366, %rd1365, %rd1364;
	ld.shared.u64 	%rd1367, [%r3808+11776];
	add.s64 	%rd1368, %rd1367, %rd1366;
	ld.shared.u64 	%rd1369, [%r3808+12288];
	add.s64 	%rd1370, %rd1369, %rd1368;
	ld.shared.u64 	%rd1371, [%r3808+12800];
	add.s64 	%rd1372, %rd1371, %rd1370;
	ld.shared.u64 	%rd1373, [%r3808+13312];
	add.s64 	%rd1374, %rd1373, %rd1372;
	ld.shared.u64 	%rd1375, [%r3808+13824];
	add.s64 	%rd1376, %rd1375, %rd1374;
	ld.shared.u64 	%rd1377, [%r3808+14336];
	add.s64 	%rd1378, %rd1377, %rd1376;
	ld.shared.u64 	%rd1379, [%r3808+14848];
	add.s64 	%rd1380, %rd1379, %rd1378;
	ld.shared.u64 	%rd1381, [%r3808+15360];
	add.s64 	%rd1382, %rd1381, %rd1380;
	ld.shared.u64 	%rd1383, [%r3808+15872];
	add.s64 	%rd1747, %rd1383, %rd1382;
$L__BB12_365:
	setp.gt.u32 	%p174, %r3717, 31;
	bar.sync 	0;
	shr.u32 	%r3810, %r3717, 3;
	add.s32 	%r3811, %r3810, %r3717;
	shl.b32 	%r3812, %r3811, 3;
	add.s32 	%r3814, %r3800, %r3812;
	add.s32 	%r673, %r3814, 1040;
	st.shared.u64 	[%r3814+1040], %rd1747;
	bar.sync 	0;
	@%p174 bra 	$L__BB12_367;
	setp.lt.s32 	%p175, %r1638, 16;
	setp.lt.s32 	%p176, %r1638, 8;
	setp.lt.s32 	%p177, %r1638, 4;
	setp.lt.s32 	%p178, %r1638, 2;
	setp.lt.s32 	%p179, %r1638, 1;
	mad.lo.s32 	%r3867, %r3717, 72, %r3800;
	ld.shared.u64 	%rd1384, [%r3867+1040];
	ld.shared.u64 	%rd1385, [%r3867+1048];
	ld.shared.u64 	%rd1386, [%r3867+1056];
	ld.shared.u64 	%rd1387, [%r3867+1064];
	ld.shared.u64 	%rd1388, [%r3867+1072];
	ld.shared.u64 	%rd1389, [%r3867+1080];
	ld.shared.u64 	%rd1390, [%r3867+1088];
	ld.shared.u64 	%rd1391, [%r3867+1096];
	add.s64 	%rd1392, %rd1385, %rd1384;
	add.s64 	%rd1393, %rd1392, %rd1386;
	add.s64 	%rd1394, %rd1393, %rd1387;
	add.s64 	%rd1395, %rd1394, %rd1388;
	add.s64 	%rd1396, %rd1395, %rd1389;
	add.s64 	%rd1397, %rd1396, %rd1390;
	add.s64 	%rd1398, %rd1397, %rd1391;
	mov.b64 	{%r3816, %r3821}, %rd1398;
	mov.b32 	%r3822, 1;
	mov.b32 	%r3863, 0;
	mov.b32 	%r3864, -1;
	// begin inline asm
	shfl.sync.up.b32 %r3815, %r3816, %r3822, %r3863, %r3864;
	// end inline asm
	// begin inline asm
	shfl.sync.up.b32 %r3820, %r3821, %r3822, %r3863, %r3864;
	// end inline asm
	mov.b64 	%rd1399, {%r3815, %r3820};
	selp.b64 	%rd1400, 0, %rd1399, %p179;
	add.s64 	%rd1401, %rd1400, %rd1398;
	mov.b64 	{%r3826, %r3831}, %rd1401;
	mov.b32 	%r3832, 2;
	// begin inline asm
	shfl.sync.up.b32 %r3825, %r3826, %r3832, %r3863, %r3864;
	// end inline asm
	// begin inline asm
	shfl.sync.up.b32 %r3830, %r3831, %r3832, %r3863, %r3864;
	// end inline asm
	mov.b64 	%rd1402, {%r3825, %r3830};
	selp.b64 	%rd1403, 0, %rd1402, %p178;
	add.s64 	%rd1404, %rd1403, %rd1401;
	mov.b64 	{%r3836, %r3841}, %rd1404;
	mov.b32 	%r3842, 4;
	// begin inline asm
	shfl.sync.up.b32 %r3835, %r3836, %r3842, %r3863, %r3864;
	// end inline asm
	// begin inline asm
	shfl.sync.up.b32 %r3840, %r3841, %r3842, %r3863, %r3864;
	// end inline asm
	mov.b64 	%rd1405, {%r3835, %r3840};
	selp.b64 	%rd1406, 0, %rd1405, %p177;
	add.s64 	%rd1407, %rd1406, %rd1404;
	mov.b64 	{%r3846, %r3851}, %rd1407;
	mov.b32 	%r3852, 8;
	// begin inline asm
	shfl.sync.up.b32 %r3845, %r3846, %r3852, %r3863, %r3864;
	// end inline asm
	// begin inline asm
	shfl.sync.up.b32 %r3850, %r3851, %r3852, %r3863, %r3864;
	// end inline asm
	mov.b64 	%rd1408, {%r3845, %r3850};
	selp.b64 	%rd1409, 0, %rd1408, %p176;
	add.s64 	%rd1410, %rd1409, %rd1407;
	mov.b64 	{%r3856, %r3861}, %rd1410;
	mov.b32 	%r3862, 16;
	// begin inline asm
	shfl.sync.up.b32 %r3855, %r3856, %r3862, %r3863, %r3864;
	// end inline asm
	// begin inline asm
	shfl.sync.up.b32 %r3860, %r3861, %r3862, %r3863, %r3864;
	// end inline asm
	mov.b64 	%rd1411, {%r3855, %r3860};
	selp.b64 	%rd1412, 0, %rd1411, %p175;
	add.s64 	%rd1413, %rd1412, %rd1410;
	sub.s64 	%rd1414, %rd1413, %rd1398;
	ld.shared.u64 	%rd1415, [%r3867+1040];
	ld.shared.u64 	%rd1416, [%r3867+1048];
	ld.shared.u64 	%rd1417, [%r3867+1056];
	ld.shared.u64 	%rd1418, [%r3867+1064];
	ld.shared.u64 	%rd1419, [%r3867+1072];
	ld.shared.u64 	%rd1420, [%r3867+1080];
	ld.shared.u64 	%rd1421, [%r3867+1088];
	add.s64 	%rd1422, %rd1415, %rd1414;
	add.s64 	%rd1423, %rd1416, %rd1422;
	add.s64 	%rd1424, %rd1417, %rd1423;
	add.s64 	%rd1425, %rd1418, %rd1424;
	add.s64 	%rd1426, %rd1419, %rd1425;
	add.s64 	%rd1427, %rd1420, %rd1426;
	add.s64 	%rd1428, %rd1421, %rd1427;
	st.shared.u64 	[%r3867+1040], %rd1414;
	st.shared.u64 	[%r3867+1048], %rd1422;
	st.shared.u64 	[%r3867+1056], %rd1423;
	st.shared.u64 	[%r3867+1064], %rd1424;
	st.shared.u64 	[%r3867+1072], %rd1425;
	st.shared.u64 	[%r3867+1080], %rd1426;
	st.shared.u64 	[%r3867+1088], %rd1427;
	st.shared.u64 	[%r3867+1096], %rd1428;
$L__BB12_367:
	setp.gt.u32 	%p180, %r3717, 63;
	bar.sync 	0;
	ld.shared.u64 	%rd1751, [%r673];
	bar.sync 	0;
	setp.eq.s64 	%p181, %rd1751, 0;
	setp.eq.s64 	%p182, %rd1751, %rd2;
	or.pred  	%p183, %p181, %p182;
	or.pred  	%p185, %p180, %p183;
	selp.u32 	%r3869, 1, 0, %p185;
	{ 
	.reg .pred 	%p1; 
	.reg .pred 	%p2; 
	setp.ne.u32 	%p1, %r3869, 0; 
	bar.red.and.pred 	%p2, 0, %p1; 
	selp.u32 	%r3870, 1, 0, %p2; 
	}
	setp.eq.s32 	%p186, %r3870, 0;
	@%p186 bra 	$L__BB12_463;
	mov.b64 	%rd1748, 0;
$L__BB12_369:
	add.s64 	%rd1430, %rd1748, %rd100;
	shl.b64 	%rd1431, %rd1430, 2;
	add.s64 	%rd171, %rd1705, %rd1431;
	ld.global.u32 	%r3871, [%rd171];
	ld.global.u32 	%r3872, [%rd171+1024];
	ld.global.u32 	%r3873, [%rd171+2048];
	ld.global.u32 	%r3874, [%rd171+3072];
	ld.global.u32 	%r3875, [%rd171+4096];
	ld.global.u32 	%r3876, [%rd171+5120];
	ld.global.u32 	%r3877, [%rd171+6144];
	ld.global.u32 	%r3878, [%rd171+7168];
	ld.global.u32 	%r3879, [%rd171+8192];
	ld.global.u32 	%r3880, [%rd171+9216];
	ld.global.u32 	%r3881, [%rd171+10240];
	ld.global.u32 	%r3882, [%rd171+11264];
	ld.global.u32 	%r3883, [%rd171+12288];
	ld.global.u32 	%r3884, [%rd171+13312];
	ld.global.u32 	%r3885, [%rd171+14336];
	ld.global.u32 	%r3886, [%rd171+15360];
	ld.global.u32 	%r3887, [%rd171+16384];
	ld.global.u32 	%r3888, [%rd171+17408];
	ld.global.u32 	%r3889, [%rd171+18432];
	ld.global.u32 	%r3890, [%rd171+19456];
	ld.global.u32 	%r3891, [%rd171+20480];
	ld.global.u32 	%r3892, [%rd171+21504];
	ld.global.u32 	%r3893, [%rd171+22528];
	bar.sync 	0;
	add.s64 	%rd172, %rd97, %rd1431;
	st.global.u32 	[%rd172], %r3871;
	st.global.u32 	[%rd172+1024], %r3872;
	st.global.u32 	[%rd172+2048], %r3873;
	st.global.u32 	[%rd172+3072], %r3874;
	st.global.u32 	[%rd172+4096], %r3875;
	st.global.u32 	[%rd172+5120], %r3876;
	st.global.u32 	[%rd172+6144], %r3877;
	st.global.u32 	[%rd172+7168], %r3878;
	st.global.u32 	[%rd172+8192], %r3879;
	st.global.u32 	[%rd172+9216], %r3880;
	st.global.u32 	[%rd172+10240], %r3881;
	st.global.u32 	[%rd172+11264], %r3882;
	st.global.u32 	[%rd172+12288], %r3883;
	st.global.u32 	[%rd172+13312], %r3884;
	st.global.u32 	[%rd172+14336], %r3885;
	st.global.u32 	[%rd172+15360], %r3886;
	st.global.u32 	[%rd172+16384], %r3887;
	st.global.u32 	[%rd172+17408], %r3888;
	st.global.u32 	[%rd172+18432], %r3889;
	st.global.u32 	[%rd172+19456], %r3890;
	st.global.u32 	[%rd172+20480], %r3891;
	st.global.u32 	[%rd172+21504], %r3892;
	st.global.u32 	[%rd172+22528], %r3893;
	add.s64 	%rd1748, %rd1748, 5888;
	sub.s64 	%rd174, %rd2, %rd1748;
	setp.gt.s64 	%p187, %rd174, 5887;
	@%p187 bra 	$L__BB12_369;
	cvt.u32.u64 	%r674, %rd174;
	setp.le.s64 	%p188, %rd2, %rd1748;
	@%p188 bra 	$L__BB12_580;
	setp.ge.s32 	%p189, %r3717, %r674;
	@%p189 bra 	$L__BB12_373;
	ld.global.u32 	%r6076, [%rd171+23552];
$L__BB12_373:
	add.s32 	%r3896, %r3717, 256;
	cvt.u64.u32 	%rd175, %r3896;
	setp.ge.s32 	%p190, %r3896, %r674;
	@%p190 bra 	$L__BB12_375;
	ld.global.u32 	%r6077, [%rd171+24576];
$L__BB12_375:
	add.s32 	%r3898, %r3717, 512;
	cvt.u64.u32 	%rd176, %r3898;
	setp.ge.s32 	%p191, %r3898, %r674;
	@%p191 bra 	$L__BB12_377;
	ld.global.u32 	%r6078, [%rd171+25600];
$L__BB12_377:
	add.s32 	%r3900, %r3717, 768;
	cvt.u64.u32 	%rd177, %r3900;
	setp.ge.s32 	%p192, %r3900, %r674;
	@%p192 bra 	$L__BB12_379;
	ld.global.u32 	%r6079, [%rd171+26624];
$L__BB12_379:
	or.b32  	%r3902, %r3717, 1024;
	cvt.u64.u32 	%rd178, %r3902;
	setp.ge.s32 	%p193, %r3902, %r674;
	@%p193 bra 	$L__BB12_381;
	ld.global.u32 	%r6080, [%rd171+27648];
$L__BB12_381:
	add.s32 	%r3904, %r3717, 1280;
	cvt.u64.u32 	%rd179, %r3904;
	setp.ge.s32 	%p194, %r3904, %r674;
	@%p194 bra 	$L__BB12_383;
	ld.global.u32 	%r6081, [%rd171+28672];
$L__BB12_383:
	add.s32 	%r3906, %r3717, 1536;
	cvt.u64.u32 	%rd180, %r3906;
	setp.ge.s32 	%p195, %r3906, %r674;
	@%p195 bra 	$L__BB12_385;
	ld.global.u32 	%r6082, [%rd171+29696];
$L__BB12_385:
	add.s32 	%r3908, %r3717, 1792;
	cvt.u64.u32 	%rd181, %r3908;
	setp.ge.s32 	%p196, %r3908, %r674;
	@%p196 bra 	$L__BB12_387;
	ld.global.u32 	%r6083, [%rd171+30720];
$L__BB12_387:
	or.b32  	%r3910, %r3717, 2048;
	cvt.u64.u32 	%rd182, %r3910;
	setp.ge.s32 	%p197, %r3910, %r674;
	@%p197 bra 	$L__BB12_389;
	ld.global.u32 	%r6084, [%rd171+31744];
$L__BB12_389:
	add.s32 	%r3912, %r3717, 2304;
	cvt.u64.u32 	%rd183, %r3912;
	setp.ge.s32 	%p198, %r3912, %r674;
	@%p198 bra 	$L__BB12_391;
	ld.global.u32 	%r6085, [%rd171+32768];
$L__BB12_391:
	add.s32 	%r3914, %r3717, 2560;
	cvt.u64.u32 	%rd184, %r3914;
	setp.ge.s32 	%p199, %r3914, %r674;
	@%p199 bra 	$L__BB12_393;
	ld.global.u32 	%r6086, [%rd171+33792];
$L__BB12_393:
	add.s32 	%r3916, %r3717, 2816;
	cvt.u64.u32 	%rd185, %r3916;
	setp.ge.s32 	%p200, %r3916, %r674;
	@%p200 bra 	$L__BB12_395;
	ld.global.u32 	%r6087, [%rd171+34816];
$L__BB12_395:
	or.b32  	%r3918, %r3717, 3072;
	cvt.u64.u32 	%rd186, %r3918;
	setp.ge.s32 	%p201, %r3918, %r674;
	@%p201 bra 	$L__BB12_397;
	ld.global.u32 	%r6088, [%rd171+35840];
$L__BB12_397:
	add.s32 	%r3920, %r3717, 3328;
	cvt.u64.u32 	%rd187, %r3920;
	setp.ge.s32 	%p202, %r3920, %r674;
	@%p202 bra 	$L__BB12_399;
	ld.global.u32 	%r6089, [%rd171+36864];
$L__BB12_399:
	add.s32 	%r3922, %r3717, 3584;
	cvt.u64.u32 	%rd188, %r3922;
	setp.ge.s32 	%p203, %r3922, %r674;
	@%p203 bra 	$L__BB12_401;
	ld.global.u32 	%r6090, [%rd171+37888];
$L__BB12_401:
	add.s32 	%r3924, %r3717, 3840;
	cvt.u64.u32 	%rd189, %r3924;
	setp.ge.s32 	%p204, %r3924, %r674;
	@%p204 bra 	$L__BB12_403;
	ld.global.u32 	%r6091, [%rd171+38912];
$L__BB12_403:
	or.b32  	%r3926, %r3717, 4096;
	cvt.u64.u32 	%rd190, %r3926;
	setp.ge.s32 	%p205, %r3926, %r674;
	@%p205 bra 	$L__BB12_405;
	ld.global.u32 	%r6092, [%rd171+39936];
$L__BB12_405:
	add.s32 	%r3928, %r3717, 4352;
	cvt.u64.u32 	%rd191, %r3928;
	setp.ge.s32 	%p206, %r3928, %r674;
	@%p206 bra 	$L__BB12_407;
	ld.global.u32 	%r6093, [%rd171+40960];
$L__BB12_407:
	add.s32 	%r3930, %r3717, 4608;
	cvt.u64.u32 	%rd192, %r3930;
	setp.ge.s32 	%p207, %r3930, %r674;
	@%p207 bra 	$L__BB12_409;
	ld.global.u32 	%r6094, [%rd171+41984];
$L__BB12_409:
	add.s32 	%r3932, %r3717, 4864;
	cvt.u64.u32 	%rd193, %r3932;
	setp.ge.s32 	%p208, %r3932, %r674;
	@%p208 bra 	$L__BB12_411;
	ld.global.u32 	%r6095, [%rd171+43008];
$L__BB12_411:
	or.b32  	%r3934, %r3717, 5120;
	cvt.u64.u32 	%rd194, %r3934;
	setp.ge.s32 	%p209, %r3934, %r674;
	@%p209 bra 	$L__BB12_413;
	ld.global.u32 	%r6096, [%rd171+44032];
$L__BB12_413:
	add.s32 	%r3936, %r3717, 5376;
	cvt.u64.u32 	%rd195, %r3936;
	setp.ge.s32 	%p210, %r3936, %r674;
	@%p210 bra 	$L__BB12_415;
	ld.global.u32 	%r6097, [%rd171+45056];
$L__BB12_415:
	add.s32 	%r3938, %r3717, 5632;
	cvt.u64.u32 	%rd196, %r3938;
	setp.ge.s32 	%p211, %r3938, %r674;
	@%p211 bra 	$L__BB12_417;
	ld.global.u32 	%r6098, [%rd171+46080];
$L__BB12_417:
	setp.ge.s32 	%p212, %r3717, %r674;
	bar.sync 	0;
	@%p212 bra 	$L__BB12_419;
	st.global.u32 	[%rd172+23552], %r6076;
$L__BB12_419:
	cvt.u32.u64 	%r3940, %rd175;
	setp.ge.s32 	%p213, %r3940, %r674;
	@%p213 bra 	$L__BB12_421;
	st.global.u32 	[%rd172+24576], %r6077;
$L__BB12_421:
	cvt.u32.u64 	%r3941, %rd176;
	setp.ge.s32 	%p214, %r3941, %r674;
	@%p214 bra 	$L__BB12_423;
	st.global.u32 	[%rd172+25600], %r6078;
$L__BB12_423:
	cvt.u32.u64 	%r3942, %rd177;
	setp.ge.s32 	%p215, %r3942, %r674;
	@%p215 bra 	$L__BB12_425;
	st.global.u32 	[%rd172+26624], %r6079;
$L__BB12_425:
	cvt.u32.u64 	%r3943, %rd178;
	setp.ge.s32 	%p216, %r3943, %r674;
	@%p216 bra 	$L__BB12_427;
	st.global.u32 	[%rd172+27648], %r6080;
$L__BB12_427:
	cvt.u32.u64 	%r3944, %rd179;
	setp.ge.s32 	%p217, %r3944, %r674;
	@%p217 bra 	$L__BB12_429;
	st.global.u32 	[%rd172+28672], %r6081;
$L__BB12_429:
	cvt.u32.u64 	%r3945, %rd180;
	setp.ge.s32 	%p218, %r3945, %r674;
	@%p218 bra 	$L__BB12_431;
	st.global.u32 	[%rd172+29696], %r6082;
$L__BB12_431:
	cvt.u32.u64 	%r3946, %rd181;
	setp.ge.s32 	%p219, %r3946, %r674;
	@%p219 bra 	$L__BB12_433;
	st.global.u32 	[%rd172+30720], %r6083;
$L__BB12_433:
	cvt.u32.u64 	%r3947, %rd182;
	setp.ge.s32 	%p220, %r3947, %r674;
	@%p220 bra 	$L__BB12_435;
	st.global.u32 	[%rd172+31744], %r6084;
$L__BB12_435:
	cvt.u32.u64 	%r3948, %rd183;
	setp.ge.s32 	%p221, %r3948, %r674;
	@%p221 bra 	$L__BB12_437;
	st.global.u32 	[%rd172+32768], %r6085;
$L__BB12_437:
	cvt.u32.u64 	%r3949, %rd184;
	setp.ge.s32 	%p222, %r3949, %r674;
	@%p222 bra 	$L__BB12_439;
	st.global.u32 	[%rd172+33792], %r6086;
$L__BB12_439:
	cvt.u32.u64 	%r3950, %rd185;
	setp.ge.s32 	%p223, %r3950, %r674;
	@%p223 bra 	$L__BB12_441;
	st.global.u32 	[%rd172+34816], %r6087;
$L__BB12_441:
	cvt.u32.u64 	%r3951, %rd186;
	setp.ge.s32 	%p224, %r3951, %r674;
	@%p224 bra 	$L__BB12_443;
	st.global.u32 	[%rd172+35840], %r6088;
$L__BB12_443:
	cvt.u32.u64 	%r3952, %rd187;
	setp.ge.s32 	%p225, %r3952, %r674;
	@%p225 bra 	$L__BB12_445;
	st.global.u32 	[%rd172+36864], %r6089;
$L__BB12_445:
	cvt.u32.u64 	%r3953, %rd188;
	setp.ge.s32 	%p226, %r3953, %r674;
	@%p226 bra 	$L__BB12_447;
	st.global.u32 	[%rd172+37888], %r6090;
$L__BB12_447:
	cvt.u32.u64 	%r3954, %rd189;
	setp.ge.s32 	%p227, %r3954, %r674;
	@%p227 bra 	$L__BB12_449;
	st.global.u32 	[%rd172+38912], %r6091;
$L__BB12_449:
	cvt.u32.u64 	%r3955, %rd190;
	setp.ge.s32 	%p228, %r3955, %r674;
	@%p228 bra 	$L__BB12_451;
	st.global.u32 	[%rd172+39936], %r6092;
$L__BB12_451:
	cvt.u32.u64 	%r3956, %rd191;
	setp.ge.s32 	%p229, %r3956, %r674;
	@%p229 bra 	$L__BB12_453;
	st.global.u32 	[%rd172+40960], %r6093;
$L__BB12_453:
	cvt.u32.u64 	%r3957, %rd192;
	setp.ge.s32 	%p230, %r3957, %r674;
	@%p230 bra 	$L__BB12_455;
	st.global.u32 	[%rd172+41984], %r6094;
$L__BB12_455:
	cvt.u32.u64 	%r3958, %rd193;
	setp.ge.s32 	%p231, %r3958, %r674;
	@%p231 bra 	$L__BB12_457;
	st.global.u32 	[%rd172+43008], %r6095;
$L__BB12_457:
	cvt.u32.u64 	%r3959, %rd194;
	setp.ge.s32 	%p232, %r3959, %r674;
	@%p232 bra 	$L__BB12_459;
	st.global.u32 	[%rd172+44032], %r6096;
$L__BB12_459:
	cvt.u32.u64 	%r3960, %rd195;
	setp.ge.s32 	%p233, %r3960, %r674;
	@%p233 bra 	$L__BB12_461;
	st.global.u32 	[%rd172+45056], %r6097;
$L__BB12_461:
	cvt.u32.u64 	%r3961, %rd196;
	setp.ge.s32 	%p234, %r3961, %r674;
	@%p234 bra 	$L__BB12_580;
	st.global.u32 	[%rd172+46080], %r6098;
	bra.uni 	$L__BB12_580;
$L__BB12_463:
	mov.b64 	%rd1749, 0;
$L__BB12_464:
	.pragma "nounroll";
	setp.ne.s32 	%p235, %r1638, 31;
	mov.u32 	%r4064, %tid.x;
	cvt.u64.u32 	%rd1433, %r4064;
	add.s64 	%rd1434, %rd1749, %rd1433;
	shl.b64 	%rd1435, %rd1434, 2;
	add.s64 	%rd199, %rd1705, %rd1435;
	ld.global.u32 	%r4065, [%rd199];
	ld.global.u32 	%r4066, [%rd199+1024];
	ld.global.u32 	%r4067, [%rd199+2048];
	ld.global.u32 	%r4068, [%rd199+3072];
	ld.global.u32 	%r4069, [%rd199+4096];
	ld.global.u32 	%r4070, [%rd199+5120];
	ld.global.u32 	%r4071, [%rd199+6144];
	ld.global.u32 	%r4072, [%rd199+7168];
	ld.global.u32 	%r4073, [%rd199+8192];
	ld.global.u32 	%r4074, [%rd199+9216];
	ld.global.u32 	%r4075, [%rd199+10240];
	ld.global.u32 	%r4076, [%rd199+11264];
	ld.global.u32 	%r4077, [%rd199+12288];
	ld.global.u32 	%r4078, [%rd199+13312];
	ld.global.u32 	%r4079, [%rd199+14336];
	ld.global.u32 	%r4080, [%rd199+15360];
	ld.global.u32 	%r4081, [%rd199+16384];
	ld.global.u32 	%r4082, [%rd199+17408];
	ld.global.u32 	%r4083, [%rd199+18432];
	ld.global.u32 	%r4084, [%rd199+19456];
	ld.global.u32 	%r4085, [%rd199+20480];
	ld.global.u32 	%r4086, [%rd199+21504];
	ld.global.u32 	%r4087, [%rd199+22528];
	shl.b32 	%r4088, %r4064, 2;
	mov.u32 	%r4089, _ZZN3cub18CUB_300001_SM_10006detail14segmented_sort30DeviceSegmentedSortKernelLargeILNS0_9SortOrderE0ENS2_10policy_hubIjNS0_8NullTypeEE9Policy860EjS6_PmS9_lEEvPKjPKT1_PSC_NS1_20device_double_bufferISC_EEPKT2_PSI_NSG_ISI_EET3_T4_E7storage;
	add.s32 	%r4090, %r4089, %r4088;
	st.shared.u32 	[%r4090], %r4065;
	st.shared.u32 	[%r4090+1024], %r4066;
	st.shared.u32 	[%r4090+2048], %r4067;
	st.shared.u32 	[%r4090+3072], %r4068;
	st.shared.u32 	[%r4090+4096], %r4069;
	st.shared.u32 	[%r4090+5120], %r4070;
	st.shared.u32 	[%r4090+6144], %r4071;
	st.shared.u32 	[%r4090+7168], %r4072;
	st.shared.u32 	[%r4090+8192], %r4073;
	st.shared.u32 	[%r4090+9216], %r4074;
	st.shared.u32 	[%r4090+10240], %r4075;
	st.shared.u32 	[%r4090+11264], %r4076;
	st.shared.u32 	[%r4090+12288], %r4077;
	st.shared.u32 	[%r4090+13312], %r4078;
	st.shared.u32 	[%r4090+14336], %r4079;
	st.shared.u32 	[%r4090+15360], %r4080;
	st.shared.u32 	[%r4090+16384], %r4081;
	st.shared.u32 	[%r4090+17408], %r4082;
	st.shared.u32 	[%r4090+18432], %r4083;
	st.shared.u32 	[%r4090+19456], %r4084;
	st.shared.u32 	[%r4090+20480], %r4085;
	st.shared.u32 	[%r4090+21504], %r4086;
	st.shared.u32 	[%r4090+22528], %r4087;
	bar.sync 	0;
	mad.lo.s32 	%r4091, %r4064, 88, %r4090;
	ld.shared.u32 	%r724, [%r4091];
	ld.shared.u32 	%r725, [%r4091+4];
	ld.shared.u32 	%r726, [%r4091+8];
	ld.shared.u32 	%r727, [%r4091+12];
	ld.shared.u32 	%r728, [%r4091+16];
	ld.shared.u32 	%r729, [%r4091+20];
	ld.shared.u32 	%r730, [%r4091+24];
	ld.shared.u32 	%r731, [%r4091+28];
	ld.shared.u32 	%r732, [%r4091+32];
	ld.shared.u32 	%r733, [%r4091+36];
	ld.shared.u32 	%r734, [%r4091+40];
	ld.shared.u32 	%r735, [%r4091+44];
	ld.shared.u32 	%r736, [%r4091+48];
	ld.shared.u32 	%r737, [%r4091+52];
	ld.shared.u32 	%r738, [%r4091+56];
	ld.shared.u32 	%r739, [%r4091+60];
	ld.shared.u32 	%r740, [%r4091+64];
	ld.shared.u32 	%r741, [%r4091+68];
	ld.shared.u32 	%r742, [%r4091+72];
	ld.shared.u32 	%r743, [%r4091+76];
	ld.shared.u32 	%r744, [%r4091+80];
	ld.shared.u32 	%r745, [%r4091+84];
	ld.shared.u32 	%r746, [%r4091+88];
	bar.sync 	0;
	mov.b32 	%r4061, 0;
	st.shared.u32 	[%r4090], %r4061;
	st.shared.u32 	[%r4090+1024], %r4061;
	st.shared.u32 	[%r4090+2048], %r4061;
	st.shared.u32 	[%r4090+3072], %r4061;
	st.shared.u32 	[%r4090+4096], %r4061;
	st.shared.u32 	[%r4090+5120], %r4061;
	st.shared.u32 	[%r4090+6144], %r4061;
	st.shared.u32 	[%r4090+7168], %r4061;
	st.shared.u32 	[%r4090+8192], %r4061;
	st.shared.u32 	[%r4090+9216], %r4061;
	st.shared.u32 	[%r4090+10240], %r4061;
	st.shared.u32 	[%r4090+11264], %r4061;
	st.shared.u32 	[%r4090+12288], %r4061;
	st.shared.u32 	[%r4090+13312], %r4061;
	st.shared.u32 	[%r4090+14336], %r4061;
	st.shared.u32 	[%r4090+15360], %r4061;
	st.shared.u32 	[%r4090+16384], %r4061;
	st.shared.u32 	[%r4090+17408], %r4061;
	st.shared.u32 	[%r4090+18432], %r4061;
	st.shared.u32 	[%r4090+19456], %r4061;
	st.shared.u32 	[%r4090+20480], %r4061;
	st.shared.u32 	[%r4090+21504], %r4061;
	st.shared.u32 	[%r4090+22528], %r4061;
	st.shared.u32 	[%r4090+23552], %r4061;
	st.shared.u32 	[%r4090+24576], %r4061;
	st.shared.u32 	[%r4090+25600], %r4061;
	st.shared.u32 	[%r4090+26624], %r4061;
	st.shared.u32 	[%r4090+27648], %r4061;
	st.shared.u32 	[%r4090+28672], %r4061;
	st.shared.u32 	[%r4090+29696], %r4061;
	st.shared.u32 	[%r4090+30720], %r4061;
	st.shared.u32 	[%r4090+31744], %r4061;
	st.shared.u32 	[%r4090+32768], %r4061;
	// begin inline asm
	bmsk.clamp.b32 %r3962, %r4061, %r667;
	// end inline asm
	// begin inline asm
	shr.b32 %r3965, %r724, %r6014;
	// end inline asm
	and.b32  	%r4092, %r3962, %r3965;
	shl.b32 	%r4093, %r4092, 10;
	and.b32  	%r4094, %r4093, 31744;
	add.s32 	%r4095, %r4090, %r4094;
	shr.u32 	%r4096, %r4092, 4;
	and.b32  	%r4097, %r4096, 268435454;
	add.s32 	%r748, %r4095, %r4097;
	ld.shared.u16 	%rs70, [%r748];
	add.s16 	%rs358, %rs70, 1;
	st.shared.u16 	[%r748], %rs358;
	// begin inline asm
	shr.b32 %r3968, %r725, %r6014;
	// end inline asm
	and.b32  	%r4098, %r3962, %r3968;
	shl.b32 	%r4099, %r4098, 10;
	and.b32  	%r4100, %r4099, 31744;
	add.s32 	%r4101, %r4090, %r4100;
	shr.u32 	%r4102, %r4098, 4;
	and.b32  	%r4103, %r4102, 268435454;
	add.s32 	%r749, %r4101, %r4103;
	ld.shared.u16 	%rs71, [%r749];
	add.s16 	%rs359, %rs71, 1;
	st.shared.u16 	[%r749], %rs359;
	// begin inline asm
	shr.b32 %r3971, %r726, %r6014;
	// end inline asm
	and.b32  	%r4104, %r3962, %r3971;
	shl.b32 	%r4105, %r4104, 10;
	and.b32  	%r4106, %r4105, 31744;
	add.s32 	%r4107, %r4090, %r4106;
	shr.u32 	%r4108, %r4104, 4;
	and.b32  	%r4109, %r4108, 268435454;
	add.s32 	%r750, %r4107, %r4109;
	ld.shared.u16 	%rs72, [%r750];
	add.s16 	%rs360, %rs72, 1;
	st.shared.u16 	[%r750], %rs360;
	// begin inline asm
	shr.b32 %r3974, %r727, %r6014;
	// end inline asm
	and.b32  	%r4110, %r3962, %r3974;
	shl.b32 	%r4111, %r4110, 10;
	and.b32  	%r4112, %r4111, 31744;
	add.s32 	%r4113, %r4090, %r4112;
	shr.u32 	%r4114, %r4110, 4;
	and.b32  	%r4115, %r4114, 268435454;
	add.s32 	%r751, %r4113, %r4115;
	ld.shared.u16 	%rs73, [%r751];
	add.s16 	%rs361, %rs73, 1;
	st.shared.u16 	[%r751], %rs361;
	// begin inline asm
	shr.b32 %r3977, %r728, %r6014;
	// end inline asm
	and.b32  	%r4116, %r3962, %r3977;
	shl.b32 	%r4117, %r4116, 10;
	and.b32  	%r4118, %r4117, 31744;
	add.s32 	%r4119, %r4090, %r4118;
	shr.u32 	%r4120, %r4116, 4;
	and.b32  	%r4121, %r4120, 268435454;
	add.s32 	%r752, %r4119, %r4121;
	ld.shared.u16 	%rs74, [%r752];
	add.s16 	%rs362, %rs74, 1;
	st.shared.u16 	[%r752], %rs362;
	// begin inline asm
	shr.b32 %r3980, %r729, %r6014;
	// end inline asm
	and.b32  	%r4122, %r3962, %r3980;
	shl.b32 	%r4123, %r4122, 10;
	and.b32  	%r4124, %r4123, 31744;
	add.s32 	%r4125, %r4090, %r4124;
	shr.u32 	%r4126, %r4122, 4;
	and.b32  	%r4127, %r4126, 268435454;
	add.s32 	%r753, %r4125, %r4127;
	ld.shared.u16 	%rs75, [%r753];
	add.s16 	%rs363, %rs75, 1;
	st.shared.u16 	[%r753], %rs363;
	// begin inline asm
	shr.b32 %r3983, %r730, %r6014;
	// end inline asm
	and.b32  	%r4128, %r3962, %r3983;
	shl.b32 	%r4129, %r4128, 10;
	and.b32  	%r4130, %r4129, 31744;
	add.s32 	%r4131, %r4090, %r4130;
	shr.u32 	%r4132, %r4128, 4;
	and.b32  	%r4133, %r4132, 268435454;
	add.s32 	%r754, %r4131, %r4133;
	ld.shared.u16 	%rs76, [%r754];
	add.s16 	%rs364, %rs76, 1;
	st.shared.u16 	[%r754], %rs364;
	// begin inline asm
	shr.b32 %r3986, %r731, %r6014;
	// end inline asm
	and.b32  	%r4134, %r3962, %r3986;
	shl.b32 	%r4135, %r4134, 10;
	and.b32  	%r4136, %r4135, 31744;
	add.s32 	%r4137, %r4090, %r4136;
	shr.u32 	%r4138, %r4134, 4;
	and.b32  	%r4139, %r4138, 268435454;
	add.s32 	%r755, %r4137, %r4139;
	ld.shared.u16 	%rs77, [%r755];
	add.s16 	%rs365, %rs77, 1;
	st.shared.u16 	[%r755], %rs365;
	// begin inline asm
	shr.b32 %r3989, %r732, %r6014;
	// end inline asm
	and.b32  	%r4140, %r3962, %r3989;
	shl.b32 	%r4141, %r4140, 10;
	and.b32  	%r4142, %r4141, 31744;
	add.s32 	%r4143, %r4090, %r4142;
	shr.u32 	%r4144, %r4140, 4;
	and.b32  	%r4145, %r4144, 268435454;
	add.s32 	%r756, %r4143, %r4145;
	ld.shared.u16 	%rs78, [%r756];
	add.s16 	%rs366, %rs78, 1;
	st.shared.u16 	[%r756], %rs366;
	// begin inline asm
	shr.b32 %r3992, %r733, %r6014;
	// end inline asm
	and.b32  	%r4146, %r3962, %r3992;
	shl.b32 	%r4147, %r4146, 10;
	and.b32  	%r4148, %r4147, 31744;
	add.s32 	%r4149, %r4090, %r4148;
	shr.u32 	%r4150, %r4146, 4;
	and.b32  	%r4151, %r4150, 268435454;
	add.s32 	%r757, %r4149, %r4151;
	ld.shared.u16 	%rs79, [%r757];
	add.s16 	%rs367, %rs79, 1;
	st.shared.u16 	[%r757], %rs367;
	// begin inline asm
	shr.b32 %r3995, %r734, %r6014;
	// end inline asm
	and.b32  	%r4152, %r3962, %r3995;
	shl.b32 	%r4153, %r4152, 10;
	and.b32  	%r4154, %r4153, 31744;
	add.s32 	%r4155, %r4090, %r4154;
	shr.u32 	%r4156, %r4152, 4;
	and.b32  	%r4157, %r4156, 268435454;
	add.s32 	%r758, %r4155, %r4157;
	ld.shared.u16 	%rs80, [%r758];
	add.s16 	%rs368, %rs80, 1;
	st.shared.u16 	[%r758], %rs368;
	// begin inline asm
	shr.b32 %r3998, %r735, %r6014;
	// end inline asm
	and.b32  	%r4158, %r3962, %r3998;
	shl.b32 	%r4159, %r4158, 10;
	and.b32  	%r4160, %r4159, 31744;
	add.s32 	%r4161, %r4090, %r4160;
	shr.u32 	%r4162, %r4158, 4;
	and.b32  	%r4163, %r4162, 268435454;
	add.s32 	%r759, %r4161, %r4163;
	ld.shared.u16 	%rs81, [%r759];
	add.s16 	%rs369, %rs81, 1;
	st.shared.u16 	[%r759], %rs369;
	// begin inline asm
	shr.b32 %r4001, %r736, %r6014;
	// end inline asm
	and.b32  	%r4164, %r3962, %r4001;
	shl.b32 	%r4165, %r4164, 10;
	and.b32  	%r4166, %r4165, 31744;
	add.s32 	%r4167, %r4090, %r4166;
	shr.u32 	%r4168, %r4164, 4;
	and.b32  	%r4169, %r4168, 268435454;
	add.s32 	%r760, %r4167, %r4169;
	ld.shared.u16 	%rs82, [%r760];
	add.s16 	%rs370, %rs82, 1;
	st.shared.u16 	[%r760], %rs370;
	// begin inline asm
	shr.b32 %r4004, %r737, %r6014;
	// end inline asm
	and.b32  	%r4170, %r3962, %r4004;
	shl.b32 	%r4171, %r4170, 10;
	and.b32  	%r4172, %r4171, 31744;
	add.s32 	%r4173, %r4090, %r4172;
	shr.u32 	%r4174, %r4170, 4;
	and.b32  	%r4175, %r4174, 268435454;
	add.s32 	%r761, %r4173, %r4175;
	ld.shared.u16 	%rs83, [%r761];
	add.s16 	%rs371, %rs83, 1;
	st.shared.u16 	[%r761], %rs371;
	// begin inline asm
	shr.b32 %r4007, %r738, %r6014;
	// end inline asm
	and.b32  	%r4176, %r3962, %r4007;
	shl.b32 	%r4177, %r4176, 10;
	and.b32  	%r4178, %r4177, 31744;
	add.s32 	%r4179, %r4090, %r4178;
	shr.u32 	%r4180, %r4176, 4;
	and.b32  	%r4181, %r4180, 268435454;
	add.s32 	%r762, %r4179, %r4181;
	ld.shared.u16 	%rs84, [%r762];
	add.s16 	%rs372, %rs84, 1;
	st.shared.u16 	[%r762], %rs372;
	// begin inline asm
	shr.b32 %r4010, %r739, %r6014;
	// end inline asm
	and.b32  	%r4182, %r3962, %r4010;
	shl.b32 	%r4183, %r4182, 10;
	and.b32  	%r4184, %r4183, 31744;
	add.s32 	%r4185, %r4090, %r4184;
	shr.u32 	%r4186, %r4182, 4;
	and.b32  	%r4187, %r4186, 268435454;
	add.s32 	%r763, %r4185, %r4187;
	ld.shared.u16 	%rs85, [%r763];
	add.s16 	%rs373, %rs85, 1;
	st.shared.u16 	[%r763], %rs373;
	// begin inline asm
	shr.b32 %r4013, %r740, %r6014;
	// end inline asm
	and.b32  	%r4188, %r3962, %r4013;
	shl.b32 	%r4189, %r4188, 10;
	and.b32  	%r4190, %r4189, 31744;
	add.s32 	%r4191, %r4090, %r4190;
	shr.u32 	%r4192, %r4188, 4;
	and.b32  	%r4193, %r4192, 268435454;
	add.s32 	%r764, %r4191, %r4193;
	ld.shared.u16 	%rs86, [%r764];
	add.s16 	%rs374, %rs86, 1;
	st.shared.u16 	[%r764], %rs374;
	// begin inline asm
	shr.b32 %r4016, %r741, %r6014;
	// end inline asm
	and.b32  	%r4194, %r3962, %r4016;
	shl.b32 	%r4195, %r4194, 10;
	and.b32  	%r4196, %r4195, 31744;
	add.s32 	%r4197, %r4090, %r4196;
	shr.u32 	%r4198, %r4194, 4;
	and.b32  	%r4199, %r4198, 268435454;
	add.s32 	%r765, %r4197, %r4199;
	ld.shared.u16 	%rs87, [%r765];
	add.s16 	%rs375, %rs87, 1;
	st.shared.u16 	[%r765], %rs375;
	// begin inline asm
	shr.b32 %r4019, %r742, %r6014;
	// end inline asm
	and.b32  	%r4200, %r3962, %r4019;
	shl.b32 	%r4201, %r4200, 10;
	and.b32  	%r4202, %r4201, 31744;
	add.s32 	%r4203, %r4090, %r4202;
	shr.u32 	%r4204, %r4200, 4;
	and.b32  	%r4205, %r4204, 268435454;
	add.s32 	%r766, %r4203, %r4205;
	ld.shared.u16 	%rs88, [%r766];
	add.s16 	%rs376, %rs88, 1;
	st.shared.u16 	[%r766], %rs376;
	// begin inline asm
	shr.b32 %r4022, %r743, %r6014;
	// end inline asm
	and.b32  	%r4206, %r3962, %r4022;
	shl.b32 	%r4207, %r4206, 10;
	and.b32  	%r4208, %r4207, 31744;
	add.s32 	%r4209, %r4090, %r4208;
	shr.u32 	%r4210, %r4206, 4;
	and.b32  	%r4211, %r4210, 268435454;
	add.s32 	%r767, %r4209, %r4211;
	ld.shared.u16 	%rs89, [%r767];
	add.s16 	%rs377, %rs89, 1;
	st.shared.u16 	[%r767], %rs377;
	// begin inline asm
	shr.b32 %r4025, %r744, %r6014;
	// end inline asm
	and.b32  	%r4212, %r3962, %r4025;
	shl.b32 	%r4213, %r4212, 10;
	and.b32  	%r4214, %r4213, 31744;
	add.s32 	%r4215, %r4090, %r4214;
	shr.u32 	%r4216, %r4212, 4;
	and.b32  	%r4217, %r4216, 268435454;
	add.s32 	%r768, %r4215, %r4217;
	ld.shared.u16 	%rs90, [%r768];
	add.s16 	%rs378, %rs90, 1;
	st.shared.u16 	[%r768], %rs378;
	// begin inline asm
	shr.b32 %r4028, %r745, %r6014;
	// end inline asm
	and.b32  	%r4218, %r3962, %r4028;
	shl.b32 	%r4219, %r4218, 10;
	and.b32  	%r4220, %r4219, 31744;
	add.s32 	%r4221, %r4090, %r4220;
	shr.u32 	%r4222, %r4218, 4;
	and.b32  	%r4223, %r4222, 268435454;
	add.s32 	%r769, %r4221, %r4223;
	ld.shared.u16 	%rs91, [%r769];
	add.s16 	%rs379, %rs91, 1;
	st.shared.u16 	[%r769], %rs379;
	// begin inline asm
	shr.b32 %r4031, %r746, %r6014;
	// end inline asm
	and.b32  	%r4224, %r3962, %r4031;
	shl.b32 	%r4225, %r4224, 10;
	and.b32  	%r4226, %r4225, 31744;
	add.s32 	%r4227, %r4090, %r4226;
	shr.u32 	%r4228, %r4224, 4;
	and.b32  	%r4229, %r4228, 268435454;
	add.s32 	%r770, %r4227, %r4229;
	ld.shared.u16 	%rs92, [%r770];
	add.s16 	%rs380, %rs92, 1;
	st.shared.u16 	[%r770], %rs380;
	bar.sync 	0;
	add.s32 	%r4230, %r4090, %r4088;
	mad.lo.s32 	%r4231, %r4064, 124, %r4230;
	ld.shared.u32 	%r771, [%r4231];
	ld.shared.u32 	%r4232, [%r4231+4];
	ld.shared.u32 	%r4233, [%r4231+8];
	ld.shared.u32 	%r4234, [%r4231+12];
	ld.shared.u32 	%r4235, [%r4231+16];
	ld.shared.u32 	%r4236, [%r4231+20];
	ld.shared.u32 	%r4237, [%r4231+24];
	ld.shared.u32 	%r4238, [%r4231+28];
	ld.shared.u32 	%r4239, [%r4231+32];
	ld.shared.u32 	%r4240, [%r4231+36];
	ld.shared.u32 	%r4241, [%r4231+40];
	ld.shared.u32 	%r4242, [%r4231+44];
	ld.shared.u32 	%r4243, [%r4231+48];
	ld.shared.u32 	%r4244, [%r4231+52];
	ld.shared.u32 	%r4245, [%r4231+56];
	ld.shared.u32 	%r4246, [%r4231+60];
	ld.shared.u32 	%r4247, [%r4231+64];
	ld.shared.u32 	%r4248, [%r4231+68];
	ld.shared.u32 	%r4249, [%r4231+72];
	ld.shared.u32 	%r4250, [%r4231+76];
	ld.shared.u32 	%r4251, [%r4231+80];
	ld.shared.u32 	%r4252, [%r4231+84];
	ld.shared.u32 	%r4253, [%r4231+88];
	ld.shared.u32 	%r4254, [%r4231+92];
	ld.shared.u32 	%r4255, [%r4231+96];
	ld.shared.u32 	%r4256, [%r4231+100];
	ld.shared.u32 	%r4257, [%r4231+104];
	ld.shared.u32 	%r4258, [%r4231+108];
	ld.shared.u32 	%r4259, [%r4231+112];
	ld.shared.u32 	%r4260, [%r4231+116];
	ld.shared.u32 	%r4261, [%r4231+120];
	ld.shared.u32 	%r4262, [%r4231+124];
	ld.shared.u32 	%r4263, [%r4231+128];
	add.s32 	%r772, %r4232, %r771;
	add.s32 	%r773, %r4233, %r772;
	add.s32 	%r774, %r4234, %r773;
	add.s32 	%r775, %r4235, %r774;
	add.s32 	%r776, %r4236, %r775;
	add.s32 	%r777, %r4237, %r776;
	add.s32 	%r778, %r4238, %r777;
	add.s32 	%r779, %r4239, %r778;
	add.s32 	%r780, %r4240, %r779;
	add.s32 	%r781, %r4241, %r780;
	add.s32 	%r782, %r4242, %r781;
	add.s32 	%r783, %r4243, %r782;
	add.s32 	%r784, %r4244, %r783;
	add.s32 	%r785, %r4245, %r784;
	add.s32 	%r786, %r4246, %r785;
	add.s32 	%r787, %r4247, %r786;
	add.s32 	%r788, %r4248, %r787;
	add.s32 	%r789, %r4249, %r788;
	add.s32 	%r790, %r4250, %r789;
	add.s32 	%r791, %r4251, %r790;
	add.s32 	%r792, %r4252, %r791;
	add.s32 	%r793, %r4253, %r792;
	add.s32 	%r794, %r4254, %r793;
	add.s32 	%r795, %r4255, %r794;
	add.s32 	%r796, %r4256, %r795;
	add.s32 	%r797, %r4257, %r796;
	add.s32 	%r798, %r4258, %r797;
	add.s32 	%r799, %r4259, %r798;
	add.s32 	%r800, %r4260, %r799;
	add.s32 	%r801, %r4261, %r800;
	add.s32 	%r802, %r4262, %r801;
	add.s32 	%r4038, %r4263, %r802;
	mov.b32 	%r4036, 1;
	mov.b32 	%r4063, -1;
	// begin inline asm
	{  .reg .u32 r0;  .reg .pred p;  shfl.sync.up.b32 r0|p, %r4038, %r4036, %r4061, %r4063;  @p add.u32 r0, r0, %r4038;  mov.u32 %r4034, r0;}
	// end inline asm
	mov.b32 	%r4042, 2;
	// begin inline asm
	{  .reg .u32 r0;  .reg .pred p;  shfl.sync.up.b32 r0|p, %r4034, %r4042, %r4061, %r4063;  @p add.u32 r0, r0, %r4034;  mov.u32 %r4040, r0;}
	// end inline asm
	mov.b32 	%r4048, 4;
	// begin inline asm
	{  .reg .u32 r0;  .reg .pred p;  shfl.sync.up.b32 r0|p, %r4040, %r4048, %r4061, %r4063;  @p add.u32 r0, r0, %r4040;  mov.u32 %r4046, r0;}
	// end inline asm
	mov.b32 	%r4054, 8;
	// begin inline asm
	{  .reg .u32 r0;  .reg .pred p;  shfl.sync.up.b32 r0|p, %r4046, %r4054, %r4061, %r4063;  @p add.u32 r0, r0, %r4046;  mov.u32 %r4052, r0;}
	// end inline asm
	mov.b32 	%r4060, 16;
	// begin inline asm
	{  .reg .u32 r0;  .reg .pred p;  shfl.sync.up.b32 r0|p, %r4052, %r4060, %r4061, %r4063;  @p add.u32 r0, r0, %r4052;  mov.u32 %r4058, r0;}
	// end inline asm
	@%p235 bra 	$L__BB12_466;
	mov.u32 	%r4264, %tid.x;
	shr.u32 	%r4265, %r4264, 3;
	and.b32  	%r4266, %r4265, 124;
	mov.u32 	%r4267, _ZZN3cub18CUB_300001_SM_10006detail14segmented_sort30DeviceSegmentedSortKernelLargeILNS0_9SortOrderE0ENS2_10policy_hubIjNS0_8NullTypeEE9Policy860EjS6_PmS9_lEEvPKjPKT1_PSC_NS1_20device_double_bufferISC_EEPKT2_PSI_NSG_ISI_EET3_T4_E7storage;
	add.s32 	%r4268, %r4267, %r4266;
	st.shared.u32 	[%r4268+33792], %r4058;
$L__BB12_466:
	sub.s32 	%r4269, %r4058, %r4038;
	mov.u32 	%r4270, %tid.x;
	setp.ne.s32 	%p236, %r1638, 0;
	setp.gt.u32 	%p237, %r4270, 31;
	shr.u32 	%r4271, %r4270, 5;
	setp.eq.s32 	%p238, %r4271, 7;
	setp.eq.s32 	%p239, %r4271, 6;
	setp.eq.s32 	%p240, %r4271, 5;
	setp.eq.s32 	%p241, %r4271, 4;
	setp.eq.s32 	%p242, %r4271, 3;
	setp.eq.s32 	%p243, %r4271, 2;
	setp.eq.s32 	%p244, %r4271, 1;
	bar.sync 	0;
	ld.shared.v4.u32 	{%r4272, %r4273, %r4274, %r4275}, [_ZZN3cub18CUB_300001_SM_10006detail14segmented_sort30DeviceSegmentedSortKernelLargeILNS0_9SortOrderE0ENS2_10policy_hubIjNS0_8NullTypeEE9Policy860EjS6_PmS9_lEEvPKjPKT1_PSC_NS1_20device_double_bufferISC_EEPKT2_PSI_NSG_ISI_EET3_T4_E7storage+33792];
	selp.b32 	%r4276, %r4272, %r6102, %p244;
	add.s32 	%r4277, %r4273, %r4272;
	selp.b32 	%r4278, %r4277, %r4276, %p243;
	add.s32 	%r4279, %r4277, %r4274;
	selp.b32 	%r4280, %r4279, %r4278, %p242;
	add.s32 	%r4281, %r4279, %r4275;
	selp.b32 	%r4282, %r4281, %r4280, %p241;
	ld.shared.v4.u32 	{%r4283, %r4284, %r4285, %r4286}, [_ZZN3cub18CUB_300001_SM_10006detail14segmented_sort30DeviceSegmentedSortKernelLargeILNS0_9SortOrderE0ENS2_10policy_hubIjNS0_8NullTypeEE9Policy860EjS6_PmS9_lEEvPKjPKT1_PSC_NS1_20device_double_bufferISC_EEPKT2_PSI_NSG_ISI_EET3_T4_E7storage+33808];
	add.s32 	%r4287, %r4281, %r4283;
	selp.b32 	%r4288, %r4287, %r4282, %p240;
	add.s32 	%r4289, %r4287, %r4284;
	selp.b32 	%r4290, %r4289, %r4288, %p239;
	add.s32 	%r4291, %r4289, %r4285;
	selp.b32 	%r6102, %r4291, %r4290, %p238;
	add.s32 	%r806, %r4291, %r4286;
	selp.b32 	%r4292, %r4269, 0, %p236;
	add.s32 	%r4293, %r6102, %r4292;
	selp.b32 	%r6047, %r4293, %r4269, %p237;
	or.pred  	%p245, %p237, %p236;
	@%p245 bra 	$L__BB12_468;
	shl.b32 	%r6047, %r806, 16;
	st.shared.u32 	[_ZZN3cub18CUB_300001_SM_10006detail14segmented_sort30DeviceSegmentedSortKernelLargeILNS0_9SortOrderE0ENS2_10policy_hubIjNS0_8NullTypeEE9Policy860EjS6_PmS9_lEEvPKjPKT1_PSC_NS1_20device_double_bufferISC_EEPKT2_PSI_NSG_ISI_EET3_T4_E7storage+33832], %r6047;
$L__BB12_468:
	mov.u32 	%r4294, %tid.x;
	cvt.u64.u32 	%rd200, %r4294;
	setp.gt.u32 	%p246, %r4294, 63;
	setp.eq.s32 	%p247, %r4294, 0;
	bar.sync 	0;
	mov.u32 	%r4295, _ZZN3cub18CUB_300001_SM_10006detail14segmented_sort30DeviceSegmentedSortKernelLargeILNS0_9SortOrderE0ENS2_10policy_hubIjNS0_8NullTypeEE9Policy860EjS6_PmS9_lEEvPKjPKT1_PSC_NS1_20device_double_bufferISC_EEPKT2_PSI_NSG_ISI_EET3_T4_E7storage;
	ld.shared.u32 	%r4296, [_ZZN3cub18CUB_300001_SM_10006detail14segmented_sort30DeviceSegmentedSortKernelLargeILNS0_9SortOrderE0ENS2_10policy_hubIjNS0_8NullTypeEE9Policy860EjS6_PmS9_lEEvPKjPKT1_PSC_NS1_20device_double_bufferISC_EEPKT2_PSI_NSG_ISI_EET3_T4_E7storage+33832];
	selp.b32 	%r4297, 0, %r4296, %p247;
	add.s32 	%r4298, %r6047, %r4297;
	add.s32 	%r4299, %r771, %r4298;
	add.s32 	%r4300, %r772, %r4298;
	add.s32 	%r4301, %r773, %r4298;
	add.s32 	%r4302, %r774, %r4298;
	add.s32 	%r4303, %r775, %r4298;
	add.s32 	%r4304, %r776, %r4298;
	add.s32 	%r4305, %r777, %r4298;
	add.s32 	%r4306, %r778, %r4298;
	add.s32 	%r4307, %r779, %r4298;
	add.s32 	%r4308, %r780, %r4298;
	add.s32 	%r4309, %r781, %r4298;
	add.s32 	%r4310, %r782, %r4298;
	add.s32 	%r4311, %r783, %r4298;
	add.s32 	%r4312, %r784, %r4298;
	add.s32 	%r4313, %r785, %r4298;
	add.s32 	%r4314, %r786, %r4298;
	add.s32 	%r4315, %r787, %r4298;
	add.s32 	%r4316, %r788, %r4298;
	add.s32 	%r4317, %r789, %r4298;
	add.s32 	%r4318, %r790, %r4298;
	add.s32 	%r4319, %r791, %r4298;
	add.s32 	%r4320, %r792, %r4298;
	add.s32 	%r4321, %r793, %r4298;
	add.s32 	%r4322, %r794, %r4298;
	add.s32 	%r4323, %r795, %r4298;
	add.s32 	%r4324, %r796, %r4298;
	add.s32 	%r4325, %r797, %r4298;
	add.s32 	%r4326, %r798, %r4298;
	add.s32 	%r4327, %r799, %r4298;
	add.s32 	%r4328, %r800, %r4298;
	add.s32 	%r4329, %r801, %r4298;
	add.s32 	%r4330, %r802, %r4298;
	shl.b32 	%r4331, %r4294, 2;
	add.s32 	%r810, %r4295, %r4331;
	add.s32 	%r811, %r810, %r4331;
	mad.lo.s32 	%r4332, %r4294, 124, %r811;
	st.shared.u32 	[%r4332], %r4298;
	st.shared.u32 	[%r4332+4], %r4299;
	st.shared.u32 	[%r4332+8], %r4300;
	st.shared.u32 	[%r4332+12], %r4301;
	st.shared.u32 	[%r4332+16], %r4302;
	st.shared.u32 	[%r4332+20], %r4303;
	st.shared.u32 	[%r4332+24], %r4304;
	st.shared.u32 	[%r4332+28], %r4305;
	st.shared.u32 	[%r4332+32], %r4306;
	st.shared.u32 	[%r4332+36], %r4307;
	st.shared.u32 	[%r4332+40], %r4308;
	st.shared.u32 	[%r4332+44], %r4309;
	st.shared.u32 	[%r4332+48], %r4310;
	st.shared.u32 	[%r4332+52], %r4311;
	st.shared.u32 	[%r4332+56], %r4312;
	st.shared.u32 	[%r4332+60], %r4313;
	st.shared.u32 	[%r4332+64], %r4314;
	st.shared.u32 	[%r4332+68], %r4315;
	st.shared.u32 	[%r4332+72], %r4316;
	st.shared.u32 	[%r4332+76], %r4317;
	st.shared.u32 	[%r4332+80], %r4318;
	st.shared.u32 	[%r4332+84], %r4319;
	st.shared.u32 	[%r4332+88], %r4320;
	st.shared.u32 	[%r4332+92], %r4321;
	st.shared.u32 	[%r4332+96], %r4322;
	st.shared.u32 	[%r4332+100], %r4323;
	st.shared.u32 	[%r4332+104], %r4324;
	st.shared.u32 	[%r4332+108], %r4325;
	st.shared.u32 	[%r4332+112], %r4326;
	st.shared.u32 	[%r4332+116], %r4327;
	st.shared.u32 	[%r4332+120], %r4328;
	st.shared.u32 	[%r4332+124], %r4329;
	st.shared.u32 	[%r4332+128], %r4330;
	bar.sync 	0;
	cvt.u32.u16 	%r4333, %rs70;
	ld.shared.u16 	%r4334, [%r748];
	add.s32 	%r812, %r4334, %r4333;
	cvt.u32.u16 	%r4335, %rs71;
	ld.shared.u16 	%r4336, [%r749];
	add.s32 	%r813, %r4336, %r4335;
	cvt.u32.u16 	%r4337, %rs72;
	ld.shared.u16 	%r4338, [%r750];
	add.s32 	%r814, %r4338, %r4337;
	cvt.u32.u16 	%r4339, %rs73;
	ld.shared.u16 	%r4340, [%r751];
	add.s32 	%r815, %r4340, %r4339;
	cvt.u32.u16 	%r4341, %rs74;
	ld.shared.u16 	%r4342, [%r752];
	add.s32 	%r816, %r4342, %r4341;
	cvt.u32.u16 	%r4343, %rs75;
	ld.shared.u16 	%r4344, [%r753];
	add.s32 	%r817, %r4344, %r4343;
	cvt.u32.u16 	%r4345, %rs76;
	ld.shared.u16 	%r4346, [%r754];
	add.s32 	%r818, %r4346, %r4345;
	cvt.u32.u16 	%r4347, %rs77;
	ld.shared.u16 	%r4348, [%r755];
	add.s32 	%r819, %r4348, %r4347;
	cvt.u32.u16 	%r4349, %rs78;
	ld.shared.u16 	%r4350, [%r756];
	add.s32 	%r820, %r4350, %r4349;
	cvt.u32.u16 	%r4351, %rs79;
	ld.shared.u16 	%r4352, [%r757];
	add.s32 	%r821, %r4352, %r4351;
	cvt.u32.u16 	%r4353, %rs80;
	ld.shared.u16 	%r4354, [%r758];
	add.s32 	%r822, %r4354, %r4353;
	cvt.u32.u16 	%r4355, %rs81;
	ld.shared.u16 	%r4356, [%r759];
	add.s32 	%r823, %r4356, %r4355;
	cvt.u32.u16 	%r4357, %rs82;
	ld.shared.u16 	%r4358, [%r760];
	add.s32 	%r824, %r4358, %r4357;
	cvt.u32.u16 	%r4359, %rs83;
	ld.shared.u16 	%r4360, [%r761];
	add.s32 	%r825, %r4360, %r4359;
	cvt.u32.u16 	%r4361, %rs84;
	ld.shared.u16 	%r4362, [%r762];
	add.s32 	%r826, %r4362, %r4361;
	cvt.u32.u16 	%r4363, %rs85;
	ld.shared.u16 	%r4364, [%r763];
	add.s32 	%r827, %r4364, %r4363;
	cvt.u32.u16 	%r4365, %rs86;
	ld.shared.u16 	%r4366, [%r764];
	add.s32 	%r828, %r4366, %r4365;
	cvt.u32.u16 	%r4367, %rs87;
	ld.shared.u16 	%r4368, [%r765];
	add.s32 	%r829, %r4368, %r4367;
	cvt.u32.u16 	%r4369, %rs88;
	ld.shared.u16 	%r4370, [%r766];
	add.s32 	%r830, %r4370, %r4369;
	cvt.u32.u16 	%r4371, %rs89;
	ld.shared.u16 	%r4372, [%r767];
	add.s32 	%r831, %r4372, %r4371;
	cvt.u32.u16 	%r4373, %rs90;
	ld.shared.u16 	%r4374, [%r768];
	add.s32 	%r832, %r4374, %r4373;
	cvt.u32.u16 	%r4375, %rs91;
	ld.shared.u16 	%r4376, [%r769];
	add.s32 	%r833, %r4376, %r4375;
	cvt.u32.u16 	%r4377, %rs92;
	ld.shared.u16 	%r4378, [%r770];
	add.s32 	%r834, %r4378, %r4377;
	@%p246 bra 	$L__BB12_470;
	cvt.u32.u64 	%r4379, %rd200;
	shl.b32 	%r4380, %r4379, 10;
	and.b32  	%r4381, %r4380, 31744;
	add.s32 	%r4383, %r4295, %r4381;
	shr.u32 	%r4384, %r4379, 4;
	and.b32  	%r4385, %r4384, 62;
	add.s32 	%r4386, %r4383, %r4385;
	ld.shared.u16 	%r6099, [%r4386];
$L__BB12_470:
	cvt.u32.u64 	%r4387, %rd200;
	setp.gt.u32 	%p248, %r4387, 63;
	bar.sync 	0;
	@%p248 bra 	$L__BB12_472;
	cvt.s64.s32 	%rd1436, %r6099;
	st.shared.u64 	[%r811], %rd1436;
	mov.b32 	%r6101, 5888;
$L__BB12_472:
	setp.gt.u32 	%p249, %r4387, 62;
	bar.sync 	0;
	@%p249 bra 	$L__BB12_474;
	ld.shared.u32 	%r6101, [%r811+8];
$L__BB12_474:
	bar.sync 	0;
	@%p248 bra 	$L__BB12_476;
	cvt.s64.s32 	%rd1437, %r6099;
	sub.s64 	%rd1438, %rd1751, %rd1437;
	st.shared.u64 	[%r811+23552], %rd1438;
	cvt.s64.s32 	%rd1439, %r6101;
	add.s64 	%rd1751, %rd1438, %rd1439;
$L__BB12_476:
	bar.sync 	0;
	shl.b32 	%r4460, %r812, 2;
	add.s32 	%r4462, %r4295, %r4460;
	st.shared.u32 	[%r4462], %r724;
	shl.b32 	%r4463, %r813, 2;
	add.s32 	%r4464, %r4295, %r4463;
	st.shared.u32 	[%r4464], %r725;
	shl.b32 	%r4465, %r814, 2;
	add.s32 	%r4466, %r4295, %r4465;
	st.shared.u32 	[%r4466], %r726;
	shl.b32 	%r4467, %r815, 2;
	add.s32 	%r4468, %r4295, %r4467;
	st.shared.u32 	[%r4468], %r727;
	shl.b32 	%r4469, %r816, 2;
	add.s32 	%r4470, %r4295, %r4469;
	st.shared.u32 	[%r4470], %r728;
	shl.b32 	%r4471, %r817, 2;
	add.s32 	%r4472, %r4295, %r4471;
	st.shared.u32 	[%r4472], %r729;
	shl.b32 	%r4473, %r818, 2;
	add.s32 	%r4474, %r4295, %r4473;
	st.shared.u32 	[%r4474], %r730;
	shl.b32 	%r4475, %r819, 2;
	add.s32 	%r4476, %r4295, %r4475;
	st.shared.u32 	[%r4476], %r731;
	shl.b32 	%r4477, %r820, 2;
	add.s32 	%r4478, %r4295, %r4477;
	st.shared.u32 	[%r4478], %r732;
	shl.b32 	%r4479, %r821, 2;
	add.s32 	%r4480, %r4295, %r4479;
	st.shared.u32 	[%r4480], %r733;
	shl.b32 	%r4481, %r822, 2;
	add.s32 	%r4482, %r4295, %r4481;
	st.shared.u32 	[%r4482], %r734;
	shl.b32 	%r4483, %r823, 2;
	add.s32 	%r4484, %r4295, %r4483;
	st.shared.u32 	[%r4484], %r735;
	shl.b32 	%r4485, %r824, 2;
	add.s32 	%r4486, %r4295, %r4485;
	st.shared.u32 	[%r4486], %r736;
	shl.b32 	%r4487, %r825, 2;
	add.s32 	%r4488, %r4295, %r4487;
	st.shared.u32 	[%r4488], %r737;
	shl.b32 	%r4489, %r826, 2;
	add.s32 	%r4490, %r4295, %r4489;
	st.shared.u32 	[%r4490], %r738;
	shl.b32 	%r4491, %r827, 2;
	add.s32 	%r4492, %r4295, %r4491;
	st.shared.u32 	[%r4492], %r739;
	shl.b32 	%r4493, %r828, 2;
	add.s32 	%r4494, %r4295, %r4493;
	st.shared.u32 	[%r4494], %r740;
	shl.b32 	%r4495, %r829, 2;
	add.s32 	%r4496, %r4295, %r4495;
	st.shared.u32 	[%r4496], %r741;
	shl.b32 	%r4497, %r830, 2;
	add.s32 	%r4498, %r4295, %r4497;
	st.shared.u32 	[%r4498], %r742;
	shl.b32 	%r4499, %r831, 2;
	add.s32 	%r4500, %r4295, %r4499;
	st.shared.u32 	[%r4500], %r743;
	shl.b32 	%r4501, %r832, 2;
	add.s32 	%r4502, %r4295, %r4501;
	st.shared.u32 	[%r4502], %r744;
	shl.b32 	%r4503, %r833, 2;
	add.s32 	%r4504, %r4295, %r4503;
	st.shared.u32 	[%r4504], %r745;
	shl.b32 	%r4505, %r834, 2;
	add.s32 	%r4506, %r4295, %r4505;
	st.shared.u32 	[%r4506], %r746;
	bar.sync 	0;
	ld.shared.u32 	%r4392, [%r810];
	// begin inline asm
	shr.b32 %r4391, %r4392, %r6014;
	// end inline asm
	and.b32  	%r4507, %r3962, %r4391;
	shl.b32 	%r4508, %r4507, 3;
	add.s32 	%r4509, %r4295, 23552;
	add.s32 	%r4510, %r4509, %r4508;
	ld.shared.u64 	%rd1440, [%r4510];
	add.s64 	%rd1441, %rd1440, %rd200;
	shl.b64 	%rd1442, %rd1441, 2;
	add.s64 	%rd1443, %rd97, %rd1442;
	st.global.u32 	[%rd1443], %r4392;
	ld.shared.u32 	%r4395, [%r810+1024];
	// begin inline asm
	shr.b32 %r4394, %r4395, %r6014;
	// end inline asm
	and.b32  	%r4511, %r3962, %r4394;
	shl.b32 	%r4512, %r4511, 3;
	add.s32 	%r4513, %r4509, %r4512;
	ld.shared.u64 	%rd1444, [%r4513];
	add.s64 	%rd1445, %rd1444, %rd200;
	shl.b64 	%rd1446, %rd1445, 2;
	add.s64 	%rd1447, %rd97, %rd1446;
	st.global.u32 	[%rd1447+1024], %r4395;
	ld.shared.u32 	%r4398, [%r810+2048];
	// begin inline asm
	shr.b32 %r4397, %r4398, %r6014;
	// end inline asm
	and.b32  	%r4514, %r3962, %r4397;
	shl.b32 	%r4515, %r4514, 3;
	add.s32 	%r4516, %r4509, %r4515;
	ld.shared.u64 	%rd1448, [%r4516];
	add.s64 	%rd1449, %rd1448, %rd200;
	shl.b64 	%rd1450, %rd1449, 2;
	add.s64 	%rd1451, %rd97, %rd1450;
	st.global.u32 	[%rd1451+2048], %r4398;
	ld.shared.u32 	%r4401, [%r810+3072];
	// begin inline asm
	shr.b32 %r4400, %r4401, %r6014;
	// end inline asm
	and.b32  	%r4517, %r3962, %r4400;
	shl.b32 	%r4518, %r4517, 3;
	add.s32 	%r4519, %r4509, %r4518;
	ld.shared.u64 	%rd1452, [%r4519];
	add.s64 	%rd1453, %rd1452, %rd200;
	shl.b64 	%rd1454, %rd1453, 2;
	add.s64 	%rd1455, %rd97, %rd1454;
	st.global.u32 	[%rd1455+3072], %r4401;
	ld.shared.u32 	%r4404, [%r810+4096];
	// begin inline asm
	shr.b32 %r4403, %r4404, %r6014;
	// end inline asm
	and.b32  	%r4520, %r3962, %r4403;
	shl.b32 	%r4521, %r4520, 3;
	add.s32 	%r4522, %r4509, %r4521;
	ld.shared.u64 	%rd1456, [%r4522];
	add.s64 	%rd1457, %rd1456, %rd200;
	shl.b64 	%rd1458, %rd1457, 2;
	add.s64 	%rd1459, %rd97, %rd1458;
	st.global.u32 	[%rd1459+4096], %r4404;
	ld.shared.u32 	%r4407, [%r810+5120];
	// begin inline asm
	shr.b32 %r4406, %r4407, %r6014;
	// end inline asm
	and.b32  	%r4523, %r3962, %r4406;
	shl.b32 	%r4524, %r4523, 3;
	add.s32 	%r4525, %r4509, %r4524;
	ld.shared.u64 	%rd1460, [%r4525];
	add.s64 	%rd1461, %rd1460, %rd200;
	shl.b64 	%rd1462, %rd1461, 2;
	add.s64 	%rd1463, %rd97, %rd1462;
	st.global.u32 	[%rd1463+5120], %r4407;
	ld.shared.u32 	%r4410, [%r810+6144];
	// begin inline asm
	shr.b32 %r4409, %r4410, %r6014;
	// end inline asm
	and.b32  	%r4526, %r3962, %r4409;
	shl.b32 	%r4527, %r4526, 3;
	add.s32 	%r4528, %r4509, %r4527;
	ld.shared.u64 	%rd1464, [%r4528];
	add.s64 	%rd1465, %rd1464, %rd200;
	shl.b64 	%rd1466, %rd1465, 2;
	add.s64 	%rd1467, %rd97, %rd1466;
	st.global.u32 	[%rd1467+6144], %r4410;
	ld.shared.u32 	%r4413, [%r810+7168];
	// begin inline asm
	shr.b32 %r4412, %r4413, %r6014;
	// end inline asm
	and.b32  	%r4529, %r3962, %r4412;
	shl.b32 	%r4530, %r4529, 3;
	add.s32 	%r4531, %r4509, %r4530;
	ld.shared.u64 	%rd1468, [%r4531];
	add.s64 	%rd1469, %rd1468, %rd200;
	shl.b64 	%rd1470, %rd1469, 2;
	add.s64 	%rd1471, %rd97, %rd1470;
	st.global.u32 	[%rd1471+7168], %r4413;
	ld.shared.u32 	%r4416, [%r810+8192];
	// begin inline asm
	shr.b32 %r4415, %r4416, %r6014;
	// end inline asm
	and.b32  	%r4532, %r3962, %r4415;
	shl.b32 	%r4533, %r4532, 3;
	add.s32 	%r4534, %r4509, %r4533;
	ld.shared.u64 	%rd1472, [%r4534];
	add.s64 	%rd1473, %rd1472, %rd200;
	shl.b64 	%rd1474, %rd1473, 2;
	add.s64 	%rd1475, %rd97, %rd1474;
	st.global.u32 	[%rd1475+8192], %r4416;
	ld.shared.u32 	%r4419, [%r810+9216];
	// begin inline asm
	shr.b32 %r4418, %r4419, %r6014;
	// end inline asm
	and.b32  	%r4535, %r3962, %r4418;
	shl.b32 	%r4536, %r4535, 3;
	add.s32 	%r4537, %r4509, %r4536;
	ld.shared.u64 	%rd1476, [%r4537];
	add.s64 	%rd1477, %rd1476, %rd200;
	shl.b64 	%rd1478, %rd1477, 2;
	add.s64 	%rd1479, %rd97, %rd1478;
	st.global.u32 	[%rd1479+9216], %r4419;
	ld.shared.u32 	%r4422, [%r810+10240];
	// begin inline asm
	shr.b32 %r4421, %r4422, %r6014;
	// end inline asm
	and.b32  	%r4538, %r3962, %r4421;
	shl.b32 	%r4539, %r4538, 3;
	add.s32 	%r4540, %r4509, %r4539;
	ld.shared.u64 	%rd1480, [%r4540];
	add.s64 	%rd1481, %rd1480, %rd200;
	shl.b64 	%rd1482, %rd1481, 2;
	add.s64 	%rd1483, %rd97, %rd1482;
	st.global.u32 	[%rd1483+10240], %r4422;
	ld.shared.u32 	%r4425, [%r810+11264];
	// begin inline asm
	shr.b32 %r4424, %r4425, %r6014;
	// end inline asm
	and.b32  	%r4541, %r3962, %r4424;
	shl.b32 	%r4542, %r4541, 3;
	add.s32 	%r4543, %r4509, %r4542;
	ld.shared.u64 	%rd1484, [%r4543];
	add.s64 	%rd1485, %rd1484, %rd200;
	shl.b64 	%rd1486, %rd1485, 2;
	add.s64 	%rd1487, %rd97, %rd1486;
	st.global.u32 	[%rd1487+11264], %r4425;
	ld.shared.u32 	%r4428, [%r810+12288];
	// begin inline asm
	shr.b32 %r4427, %r4428, %r6014;
	// end inline asm
	and.b32  	%r4544, %r3962, %r4427;
	shl.b32 	%r4545, %r4544, 3;
	add.s32 	%r4546, %r4509, %r4545;
	ld.shared.u64 	%rd1488, [%r4546];
	add.s64 	%rd1489, %rd1488, %rd200;
	shl.b64 	%rd1490, %rd1489, 2;
	add.s64 	%rd1491, %rd97, %rd1490;
	st.global.u32 	[%rd1491+12288], %r4428;
	ld.shared.u32 	%r4431, [%r810+13312];
	// begin inline asm
	shr.b32 %r4430, %r4431, %r6014;
	// end inline asm
	and.b32  	%r4547, %r3962, %r4430;
	shl.b32 	%r4548, %r4547, 3;
	add.s32 	%r4549, %r4509, %r4548;
	ld.shared.u64 	%rd1492, [%r4549];
	add.s64 	%rd1493, %rd1492, %rd200;
	shl.b64 	%rd1494, %rd1493, 2;
	add.s64 	%rd1495, %rd97, %rd1494;
	st.global.u32 	[%rd1495+13312], %r4431;
	ld.shared.u32 	%r4434, [%r810+14336];
	// begin inline asm
	shr.b32 %r4433, %r4434, %r6014;
	// end inline asm
	and.b32  	%r4550, %r3962, %r4433;
	shl.b32 	%r4551, %r4550, 3;
	add.s32 	%r4552, %r4509, %r4551;
	ld.shared.u64 	%rd1496, [%r4552];
	add.s64 	%rd1497, %rd1496, %rd200;
	shl.b64 	%rd1498, %rd1497, 2;
	add.s64 	%rd1499, %rd97, %rd1498;
	st.global.u32 	[%rd1499+14336], %r4434;
	ld.shared.u32 	%r4437, [%r810+15360];
	// begin inline asm
	shr.b32 %r4436, %r4437, %r6014;
	// end inline asm
	and.b32  	%r4553, %r3962, %r4436;
	shl.b32 	%r4554, %r4553, 3;
	add.s32 	%r4555, %r4509, %r4554;
	ld.shared.u64 	%rd1500, [%r4555];
	add.s64 	%rd1501, %rd1500, %rd200;
	shl.b64 	%rd1502, %rd1501, 2;
	add.s64 	%rd1503, %rd97, %rd1502;
	st.global.u32 	[%rd1503+15360], %r4437;
	ld.shared.u32 	%r4440, [%r810+16384];
	// begin inline asm
	shr.b32 %r4439, %r4440, %r6014;
	// end inline asm
	and.b32  	%r4556, %r3962, %r4439;
	shl.b32 	%r4557, %r4556, 3;
	add.s32 	%r4558, %r4509, %r4557;
	ld.shared.u64 	%rd1504, [%r4558];
	add.s64 	%rd1505, %rd1504, %rd200;
	shl.b64 	%rd1506, %rd1505, 2;
	add.s64 	%rd1507, %rd97, %rd1506;
	st.global.u32 	[%rd1507+16384], %r4440;
	ld.shared.u32 	%r4443, [%r810+17408];
	// begin inline asm
	shr.b32 %r4442, %r4443, %r6014;
	// end inline asm
	and.b32  	%r4559, %r3962, %r4442;
	shl.b32 	%r4560, %r4559, 3;
	add.s32 	%r4561, %r4509, %r4560;
	ld.shared.u64 	%rd1508, [%r4561];
	add.s64 	%rd1509, %rd1508, %rd200;
	shl.b64 	%rd1510, %rd1509, 2;
	add.s64 	%rd1511, %rd97, %rd1510;
	st.global.u32 	[%rd1511+17408], %r4443;
	ld.shared.u32 	%r4446, [%r810+18432];
	// begin inline asm
	shr.b32 %r4445, %r4446, %r6014;
	// end inline asm
	and.b32  	%r4562, %r3962, %r4445;
	shl.b32 	%r4563, %r4562, 3;
	add.s32 	%r4564, %r4509, %r4563;
	ld.shared.u64 	%rd1512, [%r4564];
	add.s64 	%rd1513, %rd1512, %rd200;
	shl.b64 	%rd1514, %rd1513, 2;
	add.s64 	%rd1515, %rd97, %rd1514;
	st.global.u32 	[%rd1515+18432], %r4446;
	ld.shared.u32 	%r4449, [%r810+19456];
	// begin inline asm
	shr.b32 %r4448, %r4449, %r6014;
	// end inline asm
	and.b32  	%r4565, %r3962, %r4448;
	shl.b32 	%r4566, %r4565, 3;
	add.s32 	%r4567, %r4509, %r4566;
	ld.shared.u64 	%rd1516, [%r4567];
	add.s64 	%rd1517, %rd1516, %rd200;
	shl.b64 	%rd1518, %rd1517, 2;
	add.s64 	%rd1519, %rd97, %rd1518;
	st.global.u32 	[%rd1519+19456], %r4449;
	ld.shared.u32 	%r4452, [%r810+20480];
	// begin inline asm
	shr.b32 %r4451, %r4452, %r6014;
	// end inline asm
	and.b32  	%r4568, %r3962, %r4451;
	shl.b32 	%r4569, %r4568, 3;
	add.s32 	%r4570, %r4509, %r4569;
	ld.shared.u64 	%rd1520, [%r4570];
	add.s64 	%rd1521, %rd1520, %rd200;
	shl.b64 	%rd1522, %rd1521, 2;
	add.s64 	%rd1523, %rd97, %rd1522;
	st.global.u32 	[%rd1523+20480], %r4452;
	ld.shared.u32 	%r4455, [%r810+21504];
	// begin inline asm
	shr.b32 %r4454, %r4455, %r6014;
	// end inline asm
	and.b32  	%r4571, %r3962, %r4454;
	shl.b32 	%r4572, %r4571, 3;
	add.s32 	%r4573, %r4509, %r4572;
	ld.shared.u64 	%rd1524, [%r4573];
	add.s64 	%rd1525, %rd1524, %rd200;
	shl.b64 	%rd1526, %rd1525, 2;
	add.s64 	%rd1527, %rd97, %rd1526;
	st.global.u32 	[%rd1527+21504], %r4455;
	ld.shared.u32 	%r4458, [%r810+22528];
	// begin inline asm
	shr.b32 %r4457, %r4458, %r6014;
	// end inline asm
	and.b32  	%r4574, %r3962, %r4457;
	shl.b32 	%r4575, %r4574, 3;
	add.s32 	%r4576, %r4509, %r4575;
	ld.shared.u64 	%rd1528, [%r4576];
	add.s64 	%rd1529, %rd1528, %rd200;
	shl.b64 	%rd1530, %rd1529, 2;
	add.s64 	%rd1531, %rd97, %rd1530;
	st.global.u32 	[%rd1531+22528], %r4458;
	add.s64 	%rd1749, %rd1749, 5888;
	bar.sync 	0;
	sub.s64 	%rd204, %rd2, %rd1749;
	setp.gt.s64 	%p251, %rd204, 5887;
	@%p251 bra 	$L__BB12_464;
	setp.le.s64 	%p252, %rd2, %rd1749;
	@%p252 bra 	$L__BB12_580;
	mov.b64 	{%r4579, %r4580}, %rd204;
	shfl.sync.idx.b32	%r840|%p253, %r4579, 0, 31, -1;
	shfl.sync.idx.b32	%r4581|%p254, %r4580, 0, 31, -1;
	setp.ge.s32 	%p255, %r4387, %r840;
	mov.b32 	%r6051, -1;
	@%p255 bra 	$L__BB12_480;
	ld.global.u32 	%r6051, [%rd199+23552];
$L__BB12_480:
	add.s32 	%r4584, %r4387, 256;
	setp.ge.s32 	%p256, %r4584, %r840;
	mov.b32 	%r6052, -1;
	@%p256 bra 	$L__BB12_482;
	ld.global.u32 	%r6052, [%rd199+24576];
$L__BB12_482:
	add.s32 	%r4587, %r4387, 512;
	setp.ge.s32 	%p257, %r4587, %r840;
	mov.b32 	%r6053, -1;
	@%p257 bra 	$L__BB12_484;
	ld.global.u32 	%r6053, [%rd199+25600];
$L__BB12_484:
	add.s32 	%r4590, %r4387, 768;
	setp.ge.s32 	%p258, %r4590, %r840;
	mov.b32 	%r6054, -1;
	@%p258 bra 	$L__BB12_486;
	ld.global.u32 	%r6054, [%rd199+26624];
$L__BB12_486:
	or.b32  	%r4593, %r4387, 1024;
	setp.ge.s32 	%p259, %r4593, %r840;
	mov.b32 	%r6055, -1;
	@%p259 bra 	$L__BB12_488;
	ld.global.u32 	%r6055, [%rd199+27648];
$L__BB12_488:
	add.s32 	%r4596, %r4387, 1280;
	setp.ge.s32 	%p260, %r4596, %r840;
	mov.b32 	%r6056, -1;
	@%p260 bra 	$L__BB12_490;
	ld.global.u32 	%r6056, [%rd199+28672];
$L__BB12_490:
	add.s32 	%r4599, %r4387, 1536;
	setp.ge.s32 	%p261, %r4599, %r840;
	mov.b32 	%r6057, -1;
	@%p261 bra 	$L__BB12_492;
	ld.global.u32 	%r6057, [%rd199+29696];
$L__BB12_492:
	add.s32 	%r4602, %r4387, 1792;
	setp.ge.s32 	%p262, %r4602, %r840;
	mov.b32 	%r6058, -1;
	@%p262 bra 	$L__BB12_494;
	ld.global.u32 	%r6058, [%rd199+30720];
$L__BB12_494:
	or.b32  	%r4605, %r4387, 2048;
	setp.ge.s32 	%p263, %r4605, %r840;
	mov.b32 	%r6059, -1;
	@%p263 bra 	$L__BB12_496;
	ld.global.u32 	%r6059, [%rd199+31744];
$L__BB12_496:
	add.s32 	%r4608, %r4387, 2304;
	setp.ge.s32 	%p264, %r4608, %r840;
	mov.b32 	%r6060, -1;
	@%p264 bra 	$L__BB12_498;
	ld.global.u32 	%r6060, [%rd199+32768];
$L__BB12_498:
	add.s32 	%r4611, %r4387, 2560;
	setp.ge.s32 	%p265, %r4611, %r840;
	mov.b32 	%r6061, -1;
	@%p265 bra 	$L__BB12_500;
	ld.global.u32 	%r6061, [%rd199+33792];
$L__BB12_500:
	add.s32 	%r4614, %r4387, 2816;
	setp.ge.s32 	%p266, %r4614, %r840;
	mov.b32 	%r6062, -1;
	@%p266 bra 	$L__BB12_502;
	ld.global.u32 	%r6062, [%rd199+34816];
$L__BB12_502:
	or.b32  	%r4617, %r4387, 3072;
	setp.ge.s32 	%p267, %r4617, %r840;
	mov.b32 	%r6063, -1;
	@%p267 bra 	$L__BB12_504;
	ld.global.u32 	%r6063, [%rd199+35840];
$L__BB12_504:
	add.s32 	%r4620, %r4387, 3328;
	setp.ge.s32 	%p268, %r4620, %r840;
	mov.b32 	%r6064, -1;
	@%p268 bra 	$L__BB12_506;
	ld.global.u32 	%r6064, [%rd199+36864];
$L__BB12_506:
	add.s32 	%r4623, %r4387, 3584;
	setp.ge.s32 	%p269, %r4623, %r840;
	mov.b32 	%r6065, -1;
	@%p269 bra 	$L__BB12_508;
	ld.global.u32 	%r6065, [%rd199+37888];
$L__BB12_508:
	add.s32 	%r4626, %r4387, 3840;
	setp.ge.s32 	%p270, %r4626, %r840;
	mov.b32 	%r6066, -1;
	@%p270 bra 	$L__BB12_510;
	ld.global.u32 	%r6066, [%rd199+38912];
$L__BB12_510:
	or.b32  	%r4629, %r4387, 4096;
	setp.ge.s32 	%p271, %r4629, %r840;
	mov.b32 	%r6067, -1;
	@%p271 bra 	$L__BB12_512;
	ld.global.u32 	%r6067, [%rd199+39936];
$L__BB12_512:
	add.s32 	%r4632, %r4387, 4352;
	setp.ge.s32 	%p272, %r4632, %r840;
	mov.b32 	%r6068, -1;
	@%p272 bra 	$L__BB12_514;
	ld.global.u32 	%r6068, [%rd199+40960];
$L__BB12_514:
	add.s32 	%r4635, %r4387, 4608;
	setp.ge.s32 	%p273, %r4635, %r840;
	mov.b32 	%r6069, -1;
	@%p273 bra 	$L__BB12_516;
	ld.global.u32 	%r6069, [%rd199+41984];
$L__BB12_516:
	add.s32 	%r4638, %r4387, 4864;
	setp.ge.s32 	%p274, %r4638, %r840;
	mov.b32 	%r6070, -1;
	@%p274 bra 	$L__BB12_518;
	ld.global.u32 	%r6070, [%rd199+43008];
$L__BB12_518:
	or.b32  	%r4641, %r4387, 5120;
	setp.ge.s32 	%p275, %r4641, %r840;
	mov.b32 	%r6071, -1;
	@%p275 bra 	$L__BB12_520;
	ld.global.u32 	%r6071, [%rd199+44032];
$L__BB12_520:
	add.s32 	%r4644, %r4387, 5376;
	setp.ge.s32 	%p276, %r4644, %r840;
	mov.b32 	%r6072, -1;
	@%p276 bra 	$L__BB12_522;
	ld.global.u32 	%r6072, [%rd199+45056];
$L__BB12_522:
	add.s32 	%r4647, %r4387, 5632;
	setp.ge.s32 	%p277, %r4647, %r840;
	mov.b32 	%r6073, -1;
	@%p277 bra 	$L__BB12_524;
	ld.global.u32 	%r6073, [%rd199+46080];
$L__BB12_524:
	setp.ne.s32 	%p278, %r1638, 31;
	mov.u32 	%r4747, %tid.x;
	shl.b32 	%r4748, %r4747, 2;
	mov.u32 	%r4749, _ZZN3cub18CUB_300001_SM_10006detail14segmented_sort30DeviceSegmentedSortKernelLargeILNS0_9SortOrderE0ENS2_10policy_hubIjNS0_8NullTypeEE9Policy860EjS6_PmS9_lEEvPKjPKT1_PSC_NS1_20device_double_bufferISC_EEPKT2_PSI_NSG_ISI_EET3_T4_E7storage;
	add.s32 	%r4750, %r4749, %r4748;
	st.shared.u32 	[%r4750], %r6051;
	st.shared.u32 	[%r4750+1024], %r6052;
	st.shared.u32 	[%r4750+2048], %r6053;
	st.shared.u32 	[%r4750+3072], %r6054;
	st.shared.u32 	[%r4750+4096], %r6055;
	st.shared.u32 	[%r4750+5120], %r6056;
	st.shared.u32 	[%r4750+6144], %r6057;
	st.shared.u32 	[%r4750+7168], %r6058;
	st.shared.u32 	[%r4750+8192], %r6059;
	st.shared.u32 	[%r4750+9216], %r6060;
	st.shared.u32 	[%r4750+10240], %r6061;
	st.shared.u32 	[%r4750+11264], %r6062;
	st.shared.u32 	[%r4750+12288], %r6063;
	st.shared.u32 	[%r4750+13312], %r6064;
	st.shared.u32 	[%r4750+14336], %r6065;
	st.shared.u32 	[%r4750+15360], %r6066;
	st.shared.u32 	[%r4750+16384], %r6067;
	st.shared.u32 	[%r4750+17408], %r6068;
	st.shared.u32 	[%r4750+18432], %r6069;
	st.shared.u32 	[%r4750+19456], %r6070;
	st.shared.u32 	[%r4750+20480], %r6071;
	st.shared.u32 	[%r4750+21504], %r6072;
	st.shared.u32 	[%r4750+22528], %r6073;
	bar.sync 	0;
	mad.lo.s32 	%r4751, %r4747, 88, %r4750;
	ld.shared.u32 	%r887, [%r4751];
	ld.shared.u32 	%r888, [%r4751+4];
	ld.shared.u32 	%r889, [%r4751+8];
	ld.shared.u32 	%r890, [%r4751+12];
	ld.shared.u32 	%r891, [%r4751+16];
	ld.shared.u32 	%r892, [%r4751+20];
	ld.shared.u32 	%r893, [%r4751+24];
	ld.shared.u32 	%r894, [%r4751+28];
	ld.shared.u32 	%r895, [%r4751+32];
	ld.shared.u32 	%r896, [%r4751+36];
	ld.shared.u32 	%r897, [%r4751+40];
	ld.shared.u32 	%r898, [%r4751+44];
	ld.shared.u32 	%r899, [%r4751+48];
	ld.shared.u32 	%r900, [%r4751+52];
	ld.shared.u32 	%r901, [%r4751+56];
	ld.shared.u32 	%r902, [%r4751+60];
	ld.shared.u32 	%r903, [%r4751+64];
	ld.shared.u32 	%r904, [%r4751+68];
	ld.shared.u32 	%r905, [%r4751+72];
	ld.shared.u32 	%r906, [%r4751+76];
	ld.shared.u32 	%r907, [%r4751+80];
	ld.shared.u32 	%r908, [%r4751+84];
	ld.shared.u32 	%r909, [%r4751+88];
	bar.sync 	0;
	mov.b32 	%r4744, 0;
	st.shared.u32 	[%r4750], %r4744;
	st.shared.u32 	[%r4750+1024], %r4744;
	st.shared.u32 	[%r4750+2048], %r4744;
	st.shared.u32 	[%r4750+3072], %r4744;
	st.shared.u32 	[%r4750+4096], %r4744;
	st.shared.u32 	[%r4750+5120], %r4744;
	st.shared.u32 	[%r4750+6144], %r4744;
	st.shared.u32 	[%r4750+7168], %r4744;
	st.shared.u32 	[%r4750+8192], %r4744;
	st.shared.u32 	[%r4750+9216], %r4744;
	st.shared.u32 	[%r4750+10240], %r4744;
	st.shared.u32 	[%r4750+11264], %r4744;
	st.shared.u32 	[%r4750+12288], %r4744;
	st.shared.u32 	[%r4750+13312], %r4744;
	st.shared.u32 	[%r4750+14336], %r4744;
	st.shared.u32 	[%r4750+15360], %r4744;
	st.shared.u32 	[%r4750+16384], %r4744;
	st.shared.u32 	[%r4750+17408], %r4744;
	st.shared.u32 	[%r4750+18432], %r4744;
	st.shared.u32 	[%r4750+19456], %r4744;
	st.shared.u32 	[%r4750+20480], %r4744;
	st.shared.u32 	[%r4750+21504], %r4744;
	st.shared.u32 	[%r4750+22528], %r4744;
	st.shared.u32 	[%r4750+23552], %r4744;
	st.shared.u32 	[%r4750+24576], %r4744;
	st.shared.u32 	[%r4750+25600], %r4744;
	st.shared.u32 	[%r4750+26624], %r4744;
	st.shared.u32 	[%r4750+27648], %r4744;
	st.shared.u32 	[%r4750+28672], %r4744;
	st.shared.u32 	[%r4750+29696], %r4744;
	st.shared.u32 	[%r4750+30720], %r4744;
	st.shared.u32 	[%r4750+31744], %r4744;
	st.shared.u32 	[%r4750+32768], %r4744;
	// begin inline asm
	shr.b32 %r4648, %r887, %r6014;
	// end inline asm
	and.b32  	%r4752, %r3962, %r4648;
	shl.b32 	%r4753, %r4752, 10;
	and.b32  	%r4754, %r4753, 31744;
	add.s32 	%r4755, %r4750, %r4754;
	shr.u32 	%r4756, %r4752, 4;
	and.b32  	%r4757, %r4756, 268435454;
	add.s32 	%r910, %r4755, %r4757;
	ld.shared.u16 	%rs93, [%r910];
	add.s16 	%rs381, %rs93, 1;
	st.shared.u16 	[%r910], %rs381;
	// begin inline asm
	shr.b32 %r4651, %r888, %r6014;
	// end inline asm
	and.b32  	%r4758, %r3962, %r4651;
	shl.b32 	%r4759, %r4758, 10;
	and.b32  	%r4760, %r4759, 31744;
	add.s32 	%r4761, %r4750, %r4760;
	shr.u32 	%r4762, %r4758, 4;
	and.b32  	%r4763, %r4762, 268435454;
	add.s32 	%r911, %r4761, %r4763;
	ld.shared.u16 	%rs94, [%r911];
	add.s16 	%rs382, %rs94, 1;
	st.shared.u16 	[%r911], %rs382;
	// begin inline asm
	shr.b32 %r4654, %r889, %r6014;
	// end inline asm
	and.b32  	%r4764, %r3962, %r4654;
	shl.b32 	%r4765, %r4764, 10;
	and.b32  	%r4766, %r4765, 31744;
	add.s32 	%r4767, %r4750, %r4766;
	shr.u32 	%r4768, %r4764, 4;
	and.b32  	%r4769, %r4768, 268435454;
	add.s32 	%r912, %r4767, %r4769;
	ld.shared.u16 	%rs95, [%r912];
	add.s16 	%rs383, %rs95, 1;
	st.shared.u16 	[%r912], %rs383;
	// begin inline asm
	shr.b32 %r4657, %r890, %r6014;
	// end inline asm
	and.b32  	%r4770, %r3962, %r4657;
	shl.b32 	%r4771, %r4770, 10;
	and.b32  	%r4772, %r4771, 31744;
	add.s32 	%r4773, %r4750, %r4772;
	shr.u32 	%r4774, %r4770, 4;
	and.b32  	%r4775, %r4774, 268435454;
	add.s32 	%r913, %r4773, %r4775;
	ld.shared.u16 	%rs96, [%r913];
	add.s16 	%rs384, %rs96, 1;
	st.shared.u16 	[%r913], %rs384;
	// begin inline asm
	shr.b32 %r4660, %r891, %r6014;
	// end inline asm
	and.b32  	%r4776, %r3962, %r4660;
	shl.b32 	%r4777, %r4776, 10;
	and.b32  	%r4778, %r4777, 31744;
	add.s32 	%r4779, %r4750, %r4778;
	shr.u32 	%r4780, %r4776, 4;
	and.b32  	%r4781, %r4780, 268435454;
	add.s32 	%r914, %r4779, %r4781;
	ld.shared.u16 	%rs97, [%r914];
	add.s16 	%rs385, %rs97, 1;
	st.shared.u16 	[%r914], %rs385;
	// begin inline asm
	shr.b32 %r4663, %r892, %r6014;
	// end inline asm
	and.b32  	%r4782, %r3962, %r4663;
	shl.b32 	%r4783, %r4782, 10;
	and.b32  	%r4784, %r4783, 31744;
	add.s32 	%r4785, %r4750, %r4784;
	shr.u32 	%r4786, %r4782, 4;
	and.b32  	%r4787, %r4786, 268435454;
	add.s32 	%r915, %r4785, %r4787;
	ld.shared.u16 	%rs98, [%r915];
	add.s16 	%rs386, %rs98, 1;
	st.shared.u16 	[%r915], %rs386;
	// begin inline asm
	shr.b32 %r4666, %r893, %r6014;
	// end inline asm
	and.b32  	%r4788, %r3962, %r4666;
	shl.b32 	%r4789, %r4788, 10;
	and.b32  	%r4790, %r4789, 31744;
	add.s32 	%r4791, %r4750, %r4790;
	shr.u32 	%r4792, %r4788, 4;
	and.b32  	%r4793, %r4792, 268435454;
	add.s32 	%r916, %r4791, %r4793;
	ld.shared.u16 	%rs99, [%r916];
	add.s16 	%rs387, %rs99, 1;
	st.shared.u16 	[%r916], %rs387;
	// begin inline asm
	shr.b32 %r4669, %r894, %r6014;
	// end inline asm
	and.b32  	%r4794, %r3962, %r4669;
	shl.b32 	%r4795, %r4794, 10;
	and.b32  	%r4796, %r4795, 31744;
	add.s32 	%r4797, %r4750, %r4796;
	shr.u32 	%r4798, %r4794, 4;
	and.b32  	%r4799, %r4798, 268435454;
	add.s32 	%r917, %r4797, %r4799;
	ld.shared.u16 	%rs100, [%r917];
	add.s16 	%rs388, %rs100, 1;
	st.shared.u16 	[%r917], %rs388;
	// begin inline asm
	shr.b32 %r4672, %r895, %r6014;
	// end inline asm
	and.b32  	%r4800, %r3962, %r4672;
	shl.b32 	%r4801, %r4800, 10;
	and.b32  	%r4802, %r4801, 31744;
	add.s32 	%r4803, %r4750, %r4802;
	shr.u32 	%r4804, %r4800, 4;
	and.b32  	%r4805, %r4804, 268435454;
	add.s32 	%r918, %r4803, %r4805;
	ld.shared.u16 	%rs101, [%r918];
	add.s16 	%rs389, %rs101, 1;
	st.shared.u16 	[%r918], %rs389;
	// begin inline asm
	shr.b32 %r4675, %r896, %r6014;
	// end inline asm
	and.b32  	%r4806, %r3962, %r4675;
	shl.b32 	%r4807, %r4806, 10;
	and.b32  	%r4808, %r4807, 31744;
	add.s32 	%r4809, %r4750, %r4808;
	shr.u32 	%r4810, %r4806, 4;
	and.b32  	%r4811, %r4810, 268435454;
	add.s32 	%r919, %r4809, %r4811;
	ld.shared.u16 	%rs102, [%r919];
	add.s16 	%rs390, %rs102, 1;
	st.shared.u16 	[%r919], %rs390;
	// begin inline asm
	shr.b32 %r4678, %r897, %r6014;
	// end inline asm
	and.b32  	%r4812, %r3962, %r4678;
	shl.b32 	%r4813, %r4812, 10;
	and.b32  	%r4814, %r4813, 31744;
	add.s32 	%r4815, %r4750, %r4814;
	shr.u32 	%r4816, %r4812, 4;
	and.b32  	%r4817, %r4816, 268435454;
	add.s32 	%r920, %r4815, %r4817;
	ld.shared.u16 	%rs103, [%r920];
	add.s16 	%rs391, %rs103, 1;
	st.shared.u16 	[%r920], %rs391;
	// begin inline asm
	shr.b32 %r4681, %r898, %r6014;
	// end inline asm
	and.b32  	%r4818, %r3962, %r4681;
	shl.b32 	%r4819, %r4818, 10;
	and.b32  	%r4820, %r4819, 31744;
	add.s32 	%r4821, %r4750, %r4820;
	shr.u32 	%r4822, %r4818, 4;
	and.b32  	%r4823, %r4822, 268435454;
	add.s32 	%r921, %r4821, %r4823;
	ld.shared.u16 	%rs104, [%r921];
	add.s16 	%rs392, %rs104, 1;
	st.shared.u16 	[%r921], %rs392;
	// begin inline asm
	shr.b32 %r4684, %r899, %r6014;
	// end inline asm
	and.b32  	%r4824, %r3962, %r4684;
	shl.b32 	%r4825, %r4824, 10;
	and.b32  	%r4826, %r4825, 31744;
	add.s32 	%r4827, %r4750, %r4826;
	shr.u32 	%r4828, %r4824, 4;
	and.b32  	%r4829, %r4828, 268435454;
	add.s32 	%r922, %r4827, %r4829;
	ld.shared.u16 	%rs105, [%r922];
	add.s16 	%rs393, %rs105, 1;
	st.shared.u16 	[%r922], %rs393;
	// begin inline asm
	shr.b32 %r4687, %r900, %r6014;
	// end inline asm
	and.b32  	%r4830, %r3962, %r4687;
	shl.b32 	%r4831, %r4830, 10;
	and.b32  	%r4832, %r4831, 31744;
	add.s32 	%r4833, %r4750, %r4832;
	shr.u32 	%r4834, %r4830, 4;
	and.b32  	%r4835, %r4834, 268435454;
	add.s32 	%r923, %r4833, %r4835;
	ld.shared.u16 	%rs106, [%r923];
	add.s16 	%rs394, %rs106, 1;
	st.shared.u16 	[%r923], %rs394;
	// begin inline asm
	shr.b32 %r4690, %r901, %r6014;
	// end inline asm
	and.b32  	%r4836, %r3962, %r4690;
	shl.b32 	%r4837, %r4836, 10;
	and.b32  	%r4838, %r4837, 31744;
	add.s32 	%r4839, %r4750, %r4838;
	shr.u32 	%r4840, %r4836, 4;
	and.b32  	%r4841, %r4840, 268435454;
	add.s32 	%r924, %r4839, %r4841;
	ld.shared.u16 	%rs107, [%r924];
	add.s16 	%rs395, %rs107, 1;
	st.shared.u16 	[%r924], %rs395;
	// begin inline asm
	shr.b32 %r4693, %r902, %r6014;
	// end inline asm
	and.b32  	%r4842, %r3962, %r4693;
	shl.b32 	%r4843, %r4842, 10;
	and.b32  	%r4844, %r4843, 31744;
	add.s32 	%r4845, %r4750, %r4844;
	shr.u32 	%r4846, %r4842, 4;
	and.b32  	%r4847, %r4846, 268435454;
	add.s32 	%r925, %r4845, %r4847;
	ld.shared.u16 	%rs108, [%r925];
	add.s16 	%rs396, %rs108, 1;
	st.shared.u16 	[%r925], %rs396;
	// begin inline asm
	shr.b32 %r4696, %r903, %r6014;
	// end inline asm
	and.b32  	%r4848, %r3962, %r4696;
	shl.b32 	%r4849, %r4848, 10;
	and.b32  	%r4850, %r4849, 31744;
	add.s32 	%r4851, %r4750, %r4850;
	shr.u32 	%r4852, %r4848, 4;
	and.b32  	%r4853, %r4852, 268435454;
	add.s32 	%r926, %r4851, %r4853;
	ld.shared.u16 	%rs109, [%r926];
	add.s16 	%rs397, %rs109, 1;
	st.shared.u16 	[%r926], %rs397;
	// begin inline asm
	shr.b32 %r4699, %r904, %r6014;
	// end inline asm
	and.b32  	%r4854, %r3962, %r4699;
	shl.b32 	%r4855, %r4854, 10;
	and.b32  	%r4856, %r4855, 31744;
	add.s32 	%r4857, %r4750, %r4856;
	shr.u32 	%r4858, %r4854, 4;
	and.b32  	%r4859, %r4858, 268435454;
	add.s32 	%r927, %r4857, %r4859;
	ld.shared.u16 	%rs110, [%r927];
	add.s16 	%rs398, %rs110, 1;
	st.shared.u16 	[%r927], %rs398;
	// begin inline asm
	shr.b32 %r4702, %r905, %r6014;
	// end inline asm
	and.b32  	%r4860, %r3962, %r4702;
	shl.b32 	%r4861, %r4860, 10;
	and.b32  	%r4862, %r4861, 31744;
	add.s32 	%r4863, %r4750, %r4862;
	shr.u32 	%r4864, %r4860, 4;
	and.b32  	%r4865, %r4864, 268435454;
	add.s32 	%r928, %r4863, %r4865;
	ld.shared.u16 	%rs111, [%r928];
	add.s16 	%rs399, %rs111, 1;
	st.shared.u16 	[%r928], %rs399;
	// begin inline asm
	shr.b32 %r4705, %r906, %r6014;
	// end inline asm
	and.b32  	%r4866, %r3962, %r4705;
	shl.b32 	%r4867, %r4866, 10;
	and.b32  	%r4868, %r4867, 31744;
	add.s32 	%r4869, %r4750, %r4868;
	shr.u32 	%r4870, %r4866, 4;
	and.b32  	%r4871, %r4870, 268435454;
	add.s32 	%r929, %r4869, %r4871;
	ld.shared.u16 	%rs112, [%r929];
	add.s16 	%rs400, %rs112, 1;
	st.shared.u16 	[%r929], %rs400;
	// begin inline asm
	shr.b32 %r4708, %r907, %r6014;
	// end inline asm
	and.b32  	%r4872, %r3962, %r4708;
	shl.b32 	%r4873, %r4872, 10;
	and.b32  	%r4874, %r4873, 31744;
	add.s32 	%r4875, %r4750, %r4874;
	shr.u32 	%r4876, %r4872, 4;
	and.b32  	%r4877, %r4876, 268435454;
	add.s32 	%r930, %r4875, %r4877;
	ld.shared.u16 	%rs113, [%r930];
	add.s16 	%rs401, %rs113, 1;
	st.shared.u16 	[%r930], %rs401;
	// begin inline asm
	shr.b32 %r4711, %r908, %r6014;
	// end inline asm
	and.b32  	%r4878, %r3962, %r4711;
	shl.b32 	%r4879, %r4878, 10;
	and.b32  	%r4880, %r4879, 31744;
	add.s32 	%r4881, %r4750, %r4880;
	shr.u32 	%r4882, %r4878, 4;
	and.b32  	%r4883, %r4882, 268435454;
	add.s32 	%r931, %r4881, %r4883;
	ld.shared.u16 	%rs114, [%r931];
	add.s16 	%rs402, %rs114, 1;
	st.shared.u16 	[%r931], %rs402;
	// begin inline asm
	shr.b32 %r4714, %r909, %r6014;
	// end inline asm
	and.b32  	%r4884, %r3962, %r4714;
	shl.b32 	%r4885, %r4884, 10;
	and.b32  	%r4886, %r4885, 31744;
	add.s32 	%r4887, %r4750, %r4886;
	shr.u32 	%r4888, %r4884, 4;
	and.b32  	%r4889, %r4888, 268435454;
	add.s32 	%r932, %r4887, %r4889;
	ld.shared.u16 	%rs115, [%r932];
	add.s16 	%rs403, %rs115, 1;
	st.shared.u16 	[%r932], %rs403;
	bar.sync 	0;
	add.s32 	%r4890, %r4750, %r4748;
	mad.lo.s32 	%r4891, %r4747, 124, %r4890;
	ld.shared.u32 	%r933, [%r4891];
	ld.shared.u32 	%r4892, [%r4891+4];
	ld.shared.u32 	%r4893, [%r4891+8];
	ld.shared.u32 	%r4894, [%r4891+12];
	ld.shared.u32 	%r4895, [%r4891+16];
	ld.shared.u32 	%r4896, [%r4891+20];
	ld.shared.u32 	%r4897, [%r4891+24];
	ld.shared.u32 	%r4898, [%r4891+28];
	ld.shared.u32 	%r4899, [%r4891+32];
	ld.shared.u32 	%r4900, [%r4891+36];
	ld.shared.u32 	%r4901, [%r4891+40];
	ld.shared.u32 	%r4902, [%r4891+44];
	ld.shared.u32 	%r4903, [%r4891+48];
	ld.shared.u32 	%r4904, [%r4891+52];
	ld.shared.u32 	%r4905, [%r4891+56];
	ld.shared.u32 	%r4906, [%r4891+60];
	ld.shared.u32 	%r4907, [%r4891+64];
	ld.shared.u32 	%r4908, [%r4891+68];
	ld.shared.u32 	%r4909, [%r4891+72];
	ld.shared.u32 	%r4910, [%r4891+76];
	ld.shared.u32 	%r4911, [%r4891+80];
	ld.shared.u32 	%r4912, [%r4891+84];
	ld.shared.u32 	%r4913, [%r4891+88];
	ld.shared.u32 	%r4914, [%r4891+92];
	ld.shared.u32 	%r4915, [%r4891+96];
	ld.shared.u32 	%r4916, [%r4891+100];
	ld.shared.u32 	%r4917, [%r4891+104];
	ld.shared.u32 	%r4918, [%r4891+108];
	ld.shared.u32 	%r4919, [%r4891+112];
	ld.shared.u32 	%r4920, [%r4891+116];
	ld.shared.u32 	%r4921, [%r4891+120];
	ld.shared.u32 	%r4922, [%r4891+124];
	ld.shared.u32 	%r4923, [%r4891+128];
	add.s32 	%r934, %r4892, %r933;
	add.s32 	%r935, %r4893, %r934;
	add.s32 	%r936, %r4894, %r935;
	add.s32 	%r937, %r4895, %r936;
	add.s32 	%r938, %r4896, %r937;
	add.s32 	%r939, %r4897, %r938;
	add.s32 	%r940, %r4898, %r939;
	add.s32 	%r941, %r4899, %r940;
	add.s32 	%r942, %r4900, %r941;
	add.s32 	%r943, %r4901, %r942;
	add.s32 	%r944, %r4902, %r943;
	add.s32 	%r945, %r4903, %r944;
	add.s32 	%r946, %r4904, %r945;
	add.s32 	%r947, %r4905, %r946;
	add.s32 	%r948, %r4906, %r947;
	add.s32 	%r949, %r4907, %r948;
	add.s32 	%r950, %r4908, %r949;
	add.s32 	%r951, %r4909, %r950;
	add.s32 	%r952, %r4910, %r951;
	add.s32 	%r953, %r4911, %r952;
	add.s32 	%r954, %r4912, %r953;
	add.s32 	%r955, %r4913, %r954;
	add.s32 	%r956, %r4914, %r955;
	add.s32 	%r957, %r4915, %r956;
	add.s32 	%r958, %r4916, %r957;
	add.s32 	%r959, %r4917, %r958;
	add.s32 	%r960, %r4918, %r959;
	add.s32 	%r961, %r4919, %r960;
	add.s32 	%r962, %r4920, %r961;
	add.s32 	%r963, %r4921, %r962;
	add.s32 	%r964, %r4922, %r963;
	add.s32 	%r4721, %r4923, %r964;
	mov.b32 	%r4719, 1;
	mov.b32 	%r4746, -1;
	// begin inline asm
	{  .reg .u32 r0;  .reg .pred p;  shfl.sync.up.b32 r0|p, %r4721, %r4719, %r4744, %r4746;  @p add.u32 r0, r0, %r4721;  mov.u32 %r4717, r0;}
	// end inline asm
	mov.b32 	%r4725, 2;
	// begin inline asm
	{  .reg .u32 r0;  .reg .pred p;  shfl.sync.up.b32 r0|p, %r4717, %r4725, %r4744, %r4746;  @p add.u32 r0, r0, %r4717;  mov.u32 %r4723, r0;}
	// end inline asm
	mov.b32 	%r4731, 4;
	// begin inline asm
	{  .reg .u32 r0;  .reg .pred p;  shfl.sync.up.b32 r0|p, %r4723, %r4731, %r4744, %r4746;  @p add.u32 r0, r0, %r4723;  mov.u32 %r4729, r0;}
	// end inline asm
	mov.b32 	%r4737, 8;
	// begin inline asm
	{  .reg .u32 r0;  .reg .pred p;  shfl.sync.up.b32 r0|p, %r4729, %r4737, %r4744, %r4746;  @p add.u32 r0, r0, %r4729;  mov.u32 %r4735, r0;}
	// end inline asm
	mov.b32 	%r4743, 16;
	// begin inline asm
	{  .reg .u32 r0;  .reg .pred p;  shfl.sync.up.b32 r0|p, %r4735, %r4743, %r4744, %r4746;  @p add.u32 r0, r0, %r4735;  mov.u32 %r4741, r0;}
	// end inline asm
	@%p278 bra 	$L__BB12_526;
	mov.u32 	%r4924, %tid.x;
	shr.u32 	%r4925, %r4924, 3;
	and.b32  	%r4926, %r4925, 124;
	mov.u32 	%r4927, _ZZN3cub18CUB_300001_SM_10006detail14segmented_sort30DeviceSegmentedSortKernelLargeILNS0_9SortOrderE0ENS2_10policy_hubIjNS0_8NullTypeEE9Policy860EjS6_PmS9_lEEvPKjPKT1_PSC_NS1_20device_double_bufferISC_EEPKT2_PSI_NSG_ISI_EET3_T4_E7storage;
	add.s32 	%r4928, %r4927, %r4926;
	st.shared.u32 	[%r4928+33792], %r4741;
$L__BB12_526:
	sub.s32 	%r4929, %r4741, %r4721;
	mov.u32 	%r4930, %tid.x;
	setp.ne.s32 	%p279, %r1638, 0;
	setp.gt.u32 	%p280, %r4930, 31;
	shr.u32 	%r4931, %r4930, 5;
	setp.eq.s32 	%p281, %r4931, 7;
	setp.eq.s32 	%p282, %r4931, 6;
	setp.eq.s32 	%p283, %r4931, 5;
	setp.eq.s32 	%p284, %r4931, 4;
	setp.eq.s32 	%p285, %r4931, 3;
	setp.eq.s32 	%p286, %r4931, 2;
	setp.eq.s32 	%p287, %r4931, 1;
	bar.sync 	0;
	ld.shared.v4.u32 	{%r4932, %r4933, %r4934, %r4935}, [_ZZN3cub18CUB_300001_SM_10006detail14segmented_sort30DeviceSegmentedSortKernelLargeILNS0_9SortOrderE0ENS2_10policy_hubIjNS0_8NullTypeEE9Policy860EjS6_PmS9_lEEvPKjPKT1_PSC_NS1_20device_double_bufferISC_EEPKT2_PSI_NSG_ISI_EET3_T4_E7storage+33792];
	selp.b32 	%r4936, %r4932, %r6103, %p287;
	add.s32 	%r4937, %r4933, %r4932;
	selp.b32 	%r4938, %r4937, %r4936, %p286;
	add.s32 	%r4939, %r4937, %r4934;
	selp.b32 	%r4940, %r4939, %r4938, %p285;
	add.s32 	%r4941, %r4939, %r4935;
	selp.b32 	%r4942, %r4941, %r4940, %p284;
	ld.shared.v4.u32 	{%r4943, %r4944, %r4945, %r4946}, [_ZZN3cub18CUB_300001_SM_10006detail14segmented_sort30DeviceSegmentedSortKernelLargeILNS0_9SortOrderE0ENS2_10policy_hubIjNS0_8NullTypeEE9Policy860EjS6_PmS9_lEEvPKjPKT1_PSC_NS1_20device_double_bufferISC_EEPKT2_PSI_NSG_ISI_EET3_T4_E7storage+33808];
	add.s32 	%r4947, %r4941, %r4943;
	selp.b32 	%r4948, %r4947, %r4942, %p283;
	add.s32 	%r4949, %r4947, %r4944;
	selp.b32 	%r4950, %r4949, %r4948, %p282;
	add.s32 	%r4951, %r4949, %r4945;
	selp.b32 	%r6103, %r4951, %r4950, %p281;
	add.s32 	%r968, %r4951, %r4946;
	selp.b32 	%r4952, %r4929, 0, %p279;
	add.s32 	%r4953, %r6103, %r4952;
	selp.b32 	%r6074, %r4953, %r4929, %p280;
	or.pred  	%p288, %p280, %p279;
	@%p288 bra 	$L__BB12_528;
	shl.b32 	%r6074, %r968, 16;
	st.shared.u32 	[_ZZN3cub18CUB_300001_SM_10006detail14segmented_sort30DeviceSegmentedSortKernelLargeILNS0_9SortOrderE0ENS2_10policy_hubIjNS0_8NullTypeEE9Policy860EjS6_PmS9_lEEvPKjPKT1_PSC_NS1_20device_double_bufferISC_EEPKT2_PSI_NSG_ISI_EET3_T4_E7storage+33832], %r6074;
$L__BB12_528:
	mov.u32 	%r4954, %tid.x;
	cvt.u64.u32 	%rd205, %r4954;
	setp.gt.u32 	%p289, %r4954, 63;
	setp.eq.s32 	%p290, %r4954, 0;
	bar.sync 	0;
	mov.u32 	%r4955, _ZZN3cub18CUB_300001_SM_10006detail14segmented_sort30DeviceSegmentedSortKernelLargeILNS0_9SortOrderE0ENS2_10policy_hubIjNS0_8NullTypeEE9Policy860EjS6_PmS9_lEEvPKjPKT1_PSC_NS1_20device_double_bufferISC_EEPKT2_PSI_NSG_ISI_EET3_T4_E7storage;
	ld.shared.u32 	%r4956, [_ZZN3cub18CUB_300001_SM_10006detail14segmented_sort30DeviceSegmentedSortKernelLargeILNS0_9SortOrderE0ENS2_10policy_hubIjNS0_8NullTypeEE9Policy860EjS6_PmS9_lEEvPKjPKT1_PSC_NS1_20device_double_bufferISC_EEPKT2_PSI_NSG_ISI_EET3_T4_E7storage+33832];
	selp.b32 	%r4957, 0, %r4956, %p290;
	add.s32 	%r4958, %r6074, %r4957;
	add.s32 	%r4959, %r933, %r4958;
	add.s32 	%r4960, %r934, %r4958;
	add.s32 	%r4961, %r935, %r4958;
	add.s32 	%r4962, %r936, %r4958;
	add.s32 	%r4963, %r937, %r4958;
	add.s32 	%r4964, %r938, %r4958;
	add.s32 	%r4965, %r939, %r4958;
	add.s32 	%r4966, %r940, %r4958;
	add.s32 	%r4967, %r941, %r4958;
	add.s32 	%r4968, %r942, %r4958;
	add.s32 	%r4969, %r943, %r4958;
	add.s32 	%r4970, %r944, %r4958;
	add.s32 	%r4971, %r945, %r4958;
	add.s32 	%r4972, %r946, %r4958;
	add.s32 	%r4973, %r947, %r4958;
	add.s32 	%r4974, %r948, %r4958;
	add.s32 	%r4975, %r949, %r4958;
	add.s32 	%r4976, %r950, %r4958;
	add.s32 	%r4977, %r951, %r4958;
	add.s32 	%r4978, %r952, %r4958;
	add.s32 	%r4979, %r953, %r4958;
	add.s32 	%r4980, %r954, %r4958;
	add.s32 	%r4981, %r955, %r4958;
	add.s32 	%r4982, %r956, %r4958;
	add.s32 	%r4983, %r957, %r4958;
	add.s32 	%r4984, %r958, %r4958;
	add.s32 	%r4985, %r959, %r4958;
	add.s32 	%r4986, %r960, %r4958;
	add.s32 	%r4987, %r961, %r4958;
	add.s32 	%r4988, %r962, %r4958;
	add.s32 	%r4989, %r963, %r4958;
	add.s32 	%r4990, %r964, %r4958;
	shl.b32 	%r4991, %r4954, 2;
	add.s32 	%r972, %r4955, %r4991;
	add.s32 	%r973, %r972, %r4991;
	mad.lo.s32 	%r4992, %r4954, 124, %r973;
	st.shared.u32 	[%r4992], %r4958;
	st.shared.u32 	[%r4992+4], %r4959;
	st.shared.u32 	[%r4992+8], %r4960;
	st.shared.u32 	[%r4992+12], %r4961;
	st.shared.u32 	[%r4992+16], %r4962;
	st.shared.u32 	[%r4992+20], %r4963;
	st.shared.u32 	[%r4992+24], %r4964;
	st.shared.u32 	[%r4992+28], %r4965;
	st.shared.u32 	[%r4992+32], %r4966;
	st.shared.u32 	[%r4992+36], %r4967;
	st.shared.u32 	[%r4992+40], %r4968;
	st.shared.u32 	[%r4992+44], %r4969;
	st.shared.u32 	[%r4992+48], %r4970;
	st.shared.u32 	[%r4992+52], %r4971;
	st.shared.u32 	[%r4992+56], %r4972;
	st.shared.u32 	[%r4992+60], %r4973;
	st.shared.u32 	[%r4992+64], %r4974;
	st.shared.u32 	[%r4992+68], %r4975;
	st.shared.u32 	[%r4992+72], %r4976;
	st.shared.u32 	[%r4992+76], %r4977;
	st.shared.u32 	[%r4992+80], %r4978;
	st.shared.u32 	[%r4992+84], %r4979;
	st.shared.u32 	[%r4992+88], %r4980;
	st.shared.u32 	[%r4992+92], %r4981;
	st.shared.u32 	[%r4992+96], %r4982;
	st.shared.u32 	[%r4992+100], %r4983;
	st.shared.u32 	[%r4992+104], %r4984;
	st.shared.u32 	[%r4992+108], %r4985;
	st.shared.u32 	[%r4992+112], %r4986;
	st.shared.u32 	[%r4992+116], %r4987;
	st.shared.u32 	[%r4992+120], %r4988;
	st.shared.u32 	[%r4992+124], %r4989;
	st.shared.u32 	[%r4992+128], %r4990;
	bar.sync 	0;
	cvt.u32.u16 	%r4993, %rs93;
	ld.shared.u16 	%r4994, [%r910];
	add.s32 	%r974, %r4994, %r4993;
	cvt.u32.u16 	%r4995, %rs94;
	ld.shared.u16 	%r4996, [%r911];
	add.s32 	%r975, %r4996, %r4995;
	cvt.u32.u16 	%r4997, %rs95;
	ld.shared.u16 	%r4998, [%r912];
	add.s32 	%r976, %r4998, %r4997;
	cvt.u32.u16 	%r4999, %rs96;
	ld.shared.u16 	%r5000, [%r913];
	add.s32 	%r977, %r5000, %r4999;
	cvt.u32.u16 	%r5001, %rs97;
	ld.shared.u16 	%r5002, [%r914];
	add.s32 	%r978, %r5002, %r5001;
	cvt.u32.u16 	%r5003, %rs98;
	ld.shared.u16 	%r5004, [%r915];
	add.s32 	%r979, %r5004, %r5003;
	cvt.u32.u16 	%r5005, %rs99;
	ld.shared.u16 	%r5006, [%r916];
	add.s32 	%r980, %r5006, %r5005;
	cvt.u32.u16 	%r5007, %rs100;
	ld.shared.u16 	%r5008, [%r917];
	add.s32 	%r981, %r5008, %r5007;
	cvt.u32.u16 	%r5009, %rs101;
	ld.shared.u16 	%r5010, [%r918];
	add.s32 	%r982, %r5010, %r5009;
	cvt.u32.u16 	%r5011, %rs102;
	ld.shared.u16 	%r5012, [%r919];
	add.s32 	%r983, %r5012, %r5011;
	cvt.u32.u16 	%r5013, %rs103;
	ld.shared.u16 	%r5014, [%r920];
	add.s32 	%r984, %r5014, %r5013;
	cvt.u32.u16 	%r5015, %rs104;
	ld.shared.u16 	%r5016, [%r921];
	add.s32 	%r985, %r5016, %r5015;
	cvt.u32.u16 	%r5017, %rs105;
	ld.shared.u16 	%r5018, [%r922];
	add.s32 	%r986, %r5018, %r5017;
	cvt.u32.u16 	%r5019, %rs106;
	ld.shared.u16 	%r5020, [%r923];
	add.s32 	%r987, %r5020, %r5019;
	cvt.u32.u16 	%r5021, %rs107;
	ld.shared.u16 	%r5022, [%r924];
	add.s32 	%r988, %r5022, %r5021;
	cvt.u32.u16 	%r5023, %rs108;
	ld.shared.u16 	%r5024, [%r925];
	add.s32 	%r989, %r5024, %r5023;
	cvt.u32.u16 	%r5025, %rs109;
	ld.shared.u16 	%r5026, [%r926];
	add.s32 	%r990, %r5026, %r5025;
	cvt.u32.u16 	%r5027, %rs110;
	ld.shared.u16 	%r5028, [%r927];
	add.s32 	%r991, %r5028, %r5027;
	cvt.u32.u16 	%r5029, %rs111;
	ld.shared.u16 	%r5030, [%r928];
	add.s32 	%r992, %r5030, %r5029;
	cvt.u32.u16 	%r5031, %rs112;
	ld.shared.u16 	%r5032, [%r929];
	add.s32 	%r993, %r5032, %r5031;
	cvt.u32.u16 	%r5033, %rs113;
	ld.shared.u16 	%r5034, [%r930];
	add.s32 	%r994, %r5034, %r5033;
	cvt.u32.u16 	%r5035, %rs114;
	ld.shared.u16 	%r5036, [%r931];
	add.s32 	%r995, %r5036, %r5035;
	cvt.u32.u16 	%r5037, %rs115;
	ld.shared.u16 	%r5038, [%r932];
	add.s32 	%r996, %r5038, %r5037;
	@%p289 bra 	$L__BB12_530;
	cvt.u32.u64 	%r5039, %rd205;
	shl.b32 	%r5040, %r5039, 10;
	and.b32  	%r5041, %r5040, 31744;
	add.s32 	%r5043, %r4955, %r5041;
	shr.u32 	%r5044, %r5039, 4;
	and.b32  	%r5045, %r5044, 62;
	add.s32 	%r5046, %r5043, %r5045;
	ld.shared.u16 	%r6100, [%r5046];
$L__BB12_530:
	cvt.u32.u64 	%r5047, %rd205;
	setp.gt.u32 	%p291, %r5047, 63;
	bar.sync 	0;
	@%p291 bra 	$L__BB12_532;
	cvt.s64.s32 	%rd1532, %r6100;
	st.shared.u64 	[%r973], %rd1532;
$L__BB12_532:
	bar.sync 	0;
	bar.sync 	0;
	@%p291 bra 	$L__BB12_534;
	cvt.s64.s32 	%rd1533, %r6100;
	sub.s64 	%rd1534, %rd1751, %rd1533;
	st.shared.u64 	[%r973+23552], %rd1534;
$L__BB12_534:
	bar.sync 	0;
	shl.b32 	%r5052, %r974, 2;
	add.s32 	%r5054, %r4955, %r5052;
	st.shared.u32 	[%r5054], %r887;
	shl.b32 	%r5055, %r975, 2;
	add.s32 	%r5056, %r4955, %r5055;
	st.shared.u32 	[%r5056], %r888;
	shl.b32 	%r5057, %r976, 2;
	add.s32 	%r5058, %r4955, %r5057;
	st.shared.u32 	[%r5058], %r889;
	shl.b32 	%r5059, %r977, 2;
	add.s32 	%r5060, %r4955, %r5059;
	st.shared.u32 	[%r5060], %r890;
	shl.b32 	%r5061, %r978, 2;
	add.s32 	%r5062, %r4955, %r5061;
	st.shared.u32 	[%r5062], %r891;
	shl.b32 	%r5063, %r979, 2;
	add.s32 	%r5064, %r4955, %r5063;
	st.shared.u32 	[%r5064], %r892;
	shl.b32 	%r5065, %r980, 2;
	add.s32 	%r5066, %r4955, %r5065;
	st.shared.u32 	[%r5066], %r893;
	shl.b32 	%r5067, %r981, 2;
	add.s32 	%r5068, %r4955, %r5067;
	st.shared.u32 	[%r5068], %r894;
	shl.b32 	%r5069, %r982, 2;
	add.s32 	%r5070, %r4955, %r5069;
	st.shared.u32 	[%r5070], %r895;
	shl.b32 	%r5071, %r983, 2;
	add.s32 	%r5072, %r4955, %r5071;
	st.shared.u32 	[%r5072], %r896;
	shl.b32 	%r5073, %r984, 2;
	add.s32 	%r5074, %r4955, %r5073;
	st.shared.u32 	[%r5074], %r897;
	shl.b32 	%r5075, %r985, 2;
	add.s32 	%r5076, %r4955, %r5075;
	st.shared.u32 	[%r5076], %r898;
	shl.b32 	%r5077, %r986, 2;
	add.s32 	%r5078, %r4955, %r5077;
	st.shared.u32 	[%r5078], %r899;
	shl.b32 	%r5079, %r987, 2;
	add.s32 	%r5080, %r4955, %r5079;
	st.shared.u32 	[%r5080], %r900;
	shl.b32 	%r5081, %r988, 2;
	add.s32 	%r5082, %r4955, %r5081;
	st.shared.u32 	[%r5082], %r901;
	shl.b32 	%r5083, %r989, 2;
	add.s32 	%r5084, %r4955, %r5083;
	st.shared.u32 	[%r5084], %r902;
	shl.b32 	%r5085, %r990, 2;
	add.s32 	%r5086, %r4955, %r5085;
	st.shared.u32 	[%r5086], %r903;
	shl.b32 	%r5087, %r991, 2;
	add.s32 	%r5088, %r4955, %r5087;
	st.shared.u32 	[%r5088], %r904;
	shl.b32 	%r5089, %r992, 2;
	add.s32 	%r5090, %r4955, %r5089;
	st.shared.u32 	[%r5090], %r905;
	shl.b32 	%r5091, %r993, 2;
	add.s32 	%r5092, %r4955, %r5091;
	st.shared.u32 	[%r5092], %r906;
	shl.b32 	%r5093, %r994, 2;
	add.s32 	%r5094, %r4955, %r5093;
	st.shared.u32 	[%r5094], %r907;
	shl.b32 	%r5095, %r995, 2;
	add.s32 	%r5096, %r4955, %r5095;
	st.shared.u32 	[%r5096], %r908;
	shl.b32 	%r5097, %r996, 2;
	add.s32 	%r5098, %r4955, %r5097;
	st.shared.u32 	[%r5098], %r909;
	bar.sync 	0;
	ld.shared.u32 	%r999, [%r972];
	// begin inline asm
	shr.b32 %r5049, %r999, %r6014;
	// end inline asm
	setp.le.s64 	%p293, %rd204, %rd205;
	@%p293 bra 	$L__BB12_536;
	and.b32  	%r5099, %r3962, %r5049;
	shl.b32 	%r5100, %r5099, 3;
	add.s32 	%r5102, %r4955, %r5100;
	ld.shared.u64 	%rd1535, [%r5102+23552];
	add.s64 	%rd1536, %rd1535, %rd205;
	shl.b64 	%rd1537, %rd1536, 2;
	add.s64 	%rd1538, %rd97, %rd1537;
	st.global.u32 	[%rd1538], %r999;
$L__BB12_536:
	ld.shared.u32 	%r1001, [%r972+1024];
	// begin inline asm
	shr.b32 %r5103, %r1001, %r6014;
	// end inline asm
	add.s32 	%r5107, %r5047, 256;
	cvt.u64.u32 	%rd1539, %r5107;
	setp.le.s64 	%p294, %rd204, %rd1539;
	@%p294 bra 	$L__BB12_538;
	and.b32  	%r5108, %r3962, %r5103;
	shl.b32 	%r5109, %r5108, 3;
	add.s32 	%r5111, %r4955, %r5109;
	ld.shared.u64 	%rd1540, [%r5111+23552];
	add.s64 	%rd1541, %rd1540, %rd205;
	shl.b64 	%rd1542, %rd1541, 2;
	add.s64 	%rd1543, %rd97, %rd1542;
	st.global.u32 	[%rd1543+1024], %r1001;
$L__BB12_538:
	ld.shared.u32 	%r1003, [%r972+2048];
	// begin inline asm
	shr.b32 %r5112, %r1003, %r6014;
	// end inline asm
	add.s32 	%r5116, %r5047, 512;
	cvt.u64.u32 	%rd1544, %r5116;
	setp.le.s64 	%p295, %rd204, %rd1544;
	@%p295 bra 	$L__BB12_540;
	and.b32  	%r5117, %r3962, %r5112;
	shl.b32 	%r5118, %r5117, 3;
	add.s32 	%r5120, %r4955, %r5118;
	ld.shared.u64 	%rd1545, [%r5120+23552];
	add.s64 	%rd1546, %rd1545, %rd205;
	shl.b64 	%rd1547, %rd1546, 2;
	add.s64 	%rd1548, %rd97, %rd1547;
	st.global.u32 	[%rd1548+2048], %r1003;
$L__BB12_540:
	ld.shared.u32 	%r1005, [%r972+3072];
	// begin inline asm
	shr.b32 %r5121, %r1005, %r6014;
	// end inline asm
	add.s32 	%r5125, %r5047, 768;
	cvt.u64.u32 	%rd1549, %r5125;
	setp.le.s64 	%p296, %rd204, %rd1549;
	@%p296 bra 	$L__BB12_542;
	and.b32  	%r5126, %r3962, %r5121;
	shl.b32 	%r5127, %r5126, 3;
	add.s32 	%r5129, %r4955, %r5127;
	ld.shared.u64 	%rd1550, [%r5129+23552];
	add.s64 	%rd1551, %rd1550, %rd205;
	shl.b64 	%rd1552, %rd1551, 2;
	add.s64 	%rd1553, %rd97, %rd1552;
	st.global.u32 	[%rd1553+3072], %r1005;
$L__BB12_542:
	ld.shared.u32 	%r1007, [%r972+4096];
	// begin inline asm
	shr.b32 %r5130, %r1007, %r6014;
	// end inline asm
	or.b32  	%r5134, %r5047, 1024;
	cvt.u64.u32 	%rd1554, %r5134;
	setp.le.s64 	%p297, %rd204, %rd1554;
	@%p297 bra 	$L__BB12_544;
	and.b32  	%r5135, %r3962, %r5130;
	shl.b32 	%r5136, %r5135, 3;
	add.s32 	%r5138, %r4955, %r5136;
	ld.shared.u64 	%rd1555, [%r5138+23552];
	add.s64 	%rd1556, %rd1555, %rd205;
	shl.b64 	%rd1557, %rd1556, 2;
	add.s64 	%rd1558, %rd97, %rd1557;
	st.global.u32 	[%rd1558+4096], %r1007;
$L__BB12_544:
	ld.shared.u32 	%r1009, [%r972+5120];
	// begin inline asm
	shr.b32 %r5139, %r1009, %r6014;
	// end inline asm
	add.s32 	%r5143, %r5047, 1280;
	cvt.u64.u32 	%rd1559, %r5143;
	setp.le.s64 	%p298, %rd204, %rd1559;
	@%p298 bra 	$L__BB12_546;
	and.b32  	%r5144, %r3962, %r5139;
	shl.b32 	%r5145, %r5144, 3;
	add.s32 	%r5147, %r4955, %r5145;
	ld.shared.u64 	%rd1560, [%r5147+23552];
	add.s64 	%rd1561, %rd1560, %rd205;
	shl.b64 	%rd1562, %rd1561, 2;
	add.s64 	%rd1563, %rd97, %rd1562;
	st.global.u32 	[%rd1563+5120], %r1009;
$L__BB12_546:
	ld.shared.u32 	%r1011, [%r972+6144];
	// begin inline asm
	shr.b32 %r5148, %r1011, %r6014;
	// end inline asm
	add.s32 	%r5152, %r5047, 1536;
	cvt.u64.u32 	%rd1564, %r5152;
	setp.le.s64 	%p299, %rd204, %rd1564;
	@%p299 bra 	$L__BB12_548;
	and.b32  	%r5153, %r3962, %r5148;
	shl.b32 	%r5154, %r5153, 3;
	add.s32 	%r5156, %r4955, %r5154;
	ld.shared.u64 	%rd1565, [%r5156+23552];
	add.s64 	%rd1566, %rd1565, %rd205;
	shl.b64 	%rd1567, %rd1566, 2;
	add.s64 	%rd1568, %rd97, %rd1567;
	st.global.u32 	[%rd1568+6144], %r1011;
$L__BB12_548:
	ld.shared.u32 	%r1013, [%r972+7168];
	// begin inline asm
	shr.b32 %r5157, %r1013, %r6014;
	// end inline asm
	add.s32 	%r5161, %r5047, 1792;
	cvt.u64.u32 	%rd1569, %r5161;
	setp.le.s64 	%p300, %rd204, %rd1569;
	@%p300 bra 	$L__BB12_550;
	and.b32  	%r5162, %r3962, %r5157;
	shl.b32 	%r5163, %r5162, 3;
	add.s32 	%r5165, %r4955, %r5163;
	ld.shared.u64 	%rd1570, [%r5165+23552];
	add.s64 	%rd1571, %rd1570, %rd205;
	shl.b64 	%rd1572, %rd1571, 2;
	add.s64 	%rd1573, %rd97, %rd1572;
	st.global.u32 	[%rd1573+7168], %r1013;
$L__BB12_550:
	ld.shared.u32 	%r1015, [%r972+8192];
	// begin inline asm
	shr.b32 %r5166, %r1015, %r6014;
	// end inline asm
	or.b32  	%r5170, %r5047, 2048;
	cvt.u64.u32 	%rd1574, %r5170;
	setp.le.s64 	%p301, %rd204, %rd1574;
	@%p301 bra 	$L__BB12_552;
	and.b32  	%r5171, %r3962, %r5166;
	shl.b32 	%r5172, %r5171, 3;
	add.s32 	%r5174, %r4955, %r5172;
	ld.shared.u64 	%rd1575, [%r5174+23552];
	add.s64 	%rd1576, %rd1575, %rd205;
	shl.b64 	%rd1577, %rd1576, 2;
	add.s64 	%rd1578, %rd97, %rd1577;
	st.global.u32 	[%rd1578+8192], %r1015;
$L__BB12_552:
	ld.shared.u32 	%r1017, [%r972+9216];
	// begin inline asm
	shr.b32 %r5175, %r1017, %r6014;
	// end inline asm
	add.s32 	%r5179, %r5047, 2304;
	cvt.u64.u32 	%rd1579, %r5179;
	setp.le.s64 	%p302, %rd204, %rd1579;
	@%p302 bra 	$L__BB12_554;
	and.b32  	%r5180, %r3962, %r5175;
	shl.b32 	%r5181, %r5180, 3;
	add.s32 	%r5183, %r4955, %r5181;
	ld.shared.u64 	%rd1580, [%r5183+23552];
	add.s64 	%rd1581, %rd1580, %rd205;
	shl.b64 	%rd1582, %rd1581, 2;
	add.s64 	%rd1583, %rd97, %rd1582;
	st.global.u32 	[%rd1583+9216], %r1017;
$L__BB12_554:
	ld.shared.u32 	%r1019, [%r972+10240];
	// begin inline asm
	shr.b32 %r5184, %r1019, %r6014;
	// end inline asm
	add.s32 	%r5188, %r5047, 2560;
	cvt.u64.u32 	%rd1584, %r5188;
	setp.le.s64 	%p303, %rd204, %rd1584;
	@%p303 bra 	$L__BB12_556;
	and.b32  	%r5189, %r3962, %r5184;
	shl.b32 	%r5190, %r5189, 3;
	add.s32 	%r5192, %r4955, %r5190;
	ld.shared.u64 	%rd1585, [%r5192+23552];
	add.s64 	%rd1586, %rd1585, %rd205;
	shl.b64 	%rd1587, %rd1586, 2;
	add.s64 	%rd1588, %rd97, %rd1587;
	st.global.u32 	[%rd1588+10240], %r1019;
$L__BB12_556:
	ld.shared.u32 	%r1021, [%r972+11264];
	// begin inline asm
	shr.b32 %r5193, %r1021, %r6014;
	// end inline asm
	add.s32 	%r5197, %r5047, 2816;
	cvt.u64.u32 	%rd1589, %r5197;
	setp.le.s64 	%p304, %rd204, %rd1589;
	@%p304 bra 	$L__BB12_558;
	and.b32  	%r5198, %r3962, %r5193;
	shl.b32 	%r5199, %r5198, 3;
	add.s32 	%r5201, %r4955, %r5199;
	ld.shared.u64 	%rd1590, [%r5201+23552];
	add.s64 	%rd1591, %rd1590, %rd205;
	shl.b64 	%rd1592, %rd1591, 2;
	add.s64 	%rd1593, %rd97, %rd1592;
	st.global.u32 	[%rd1593+11264], %r1021;
$L__BB12_558:
	ld.shared.u32 	%r1023, [%r972+12288];
	// begin inline asm
	shr.b32 %r5202, %r1023, %r6014;
	// end inline asm
	or.b32  	%r5206, %r5047, 3072;
	cvt.u64.u32 	%rd1594, %r5206;
	setp.le.s64 	%p305, %rd204, %rd1594;
	@%p305 bra 	$L__BB12_560;
	and.b32  	%r5207, %r3962, %r5202;
	shl.b32 	%r5208, %r5207, 3;
	add.s32 	%r5210, %r4955, %r5208;
	ld.shared.u64 	%rd1595, [%r5210+23552];
	add.s64 	%rd1596, %rd1595, %rd205;
	shl.b64 	%rd1597, %rd1596, 2;
	add.s64 	%rd1598, %rd97, %rd1597;
	st.global.u32 	[%rd1598+12288], %r1023;
$L__BB12_560:
	ld.shared.u32 	%r1025, [%r972+13312];
	// begin inline asm
	shr.b32 %r5211, %r1025, %r6014;
	// end inline asm
	add.s32 	%r5215, %r5047, 3328;
	cvt.u64.u32 	%rd1599, %r5215;
	setp.le.s64 	%p306, %rd204, %rd1599;
	@%p306 bra 	$L__BB12_562;
	and.b32  	%r5216, %r3962, %r5211;
	shl.b32 	%r5217, %r5216, 3;
	add.s32 	%r5219, %r4955, %r5217;
	ld.shared.u64 	%rd1600, [%r5219+23552];
	add.s64 	%rd1601, %rd1600, %rd205;
	shl.b64 	%rd1602, %rd1601, 2;
	add.s64 	%rd1603, %rd97, %rd1602;
	st.global.u32 	[%rd1603+13312], %r1025;
$L__BB12_562:
	ld.shared.u32 	%r1027, [%r972+14336];
	// begin inline asm
	shr.b32 %r5220, %r1027, %r6014;
	// end inline asm
	add.s32 	%r5224, %r5047, 3584;
	cvt.u64.u32 	%rd1604, %r5224;
	setp.le.s64 	%p307, %rd204, %rd1604;
	@%p307 bra 	$L__BB12_564;
	and.b32  	%r5225, %r3962, %r5220;
	shl.b32 	%r5226, %r5225, 3;
	add.s32 	%r5228, %r4955, %r5226;
	ld.shared.u64 	%rd1605, [%r5228+23552];
	add.s64 	%rd1606, %rd1605, %rd205;
	shl.b64 	%rd1607, %rd1606, 2;
	add.s64 	%rd1608, %rd97, %rd1607;
	st.global.u32 	[%rd1608+14336], %r1027;
$L__BB12_564:
	ld.shared.u32 	%r1029, [%r972+15360];
	// begin inline asm
	shr.b32 %r5229, %r1029, %r6014;
	// end inline asm
	add.s32 	%r5233, %r5047, 3840;
	cvt.u64.u32 	%rd1609, %r5233;
	setp.le.s64 	%p308, %rd204, %rd1609;
	@%p308 bra 	$L__BB12_566;
	and.b32  	%r5234, %r3962, %r5229;
	shl.b32 	%r5235, %r5234, 3;
	add.s32 	%r5237, %r4955, %r5235;
	ld.shared.u64 	%rd1610, [%r5237+23552];
	add.s64 	%rd1611, %rd1610, %rd205;
	shl.b64 	%rd1612, %rd1611, 2;
	add.s64 	%rd1613, %rd97, %rd1612;
	st.global.u32 	[%rd1613+15360], %r1029;
$L__BB12_566:
	ld.shared.u32 	%r1031, [%r972+16384];
	// begin inline asm
	shr.b32 %r5238, %r1031, %r6014;
	// end inline asm
	or.b32  	%r5242, %r5047, 4096;
	cvt.u64.u32 	%rd1614, %r5242;
	setp.le.s64 	%p309, %rd204, %rd1614;
	@%p309 bra 	$L__BB12_568;
	and.b32  	%r5243, %r3962, %r5238;
	shl.b32 	%r5244, %r5243, 3;
	add.s32 	%r5246, %r4955, %r5244;
	ld.shared.u64 	%rd1615, [%r5246+23552];
	add.s64 	%rd1616, %rd1615, %rd205;
	shl.b64 	%rd1617, %rd1616, 2;
	add.s64 	%rd1618, %rd97, %rd1617;
	st.global.u32 	[%rd1618+16384], %r1031;
$L__BB12_568:
	ld.shared.u32 	%r1033, [%r972+17408];
	// begin inline asm
	shr.b32 %r5247, %r1033, %r6014;
	// end inline asm
	add.s32 	%r5251, %r5047, 4352;
	cvt.u64.u32 	%rd1619, %r5251;
	setp.le.s64 	%p310, %rd204, %rd1619;
	@%p310 bra 	$L__BB12_570;
	and.b32  	%r5252, %r3962, %r5247;
	shl.b32 	%r5253, %r5252, 3;
	add.s32 	%r5255, %r4955, %r5253;
	ld.shared.u64 	%rd1620, [%r5255+23552];
	add.s64 	%rd1621, %rd1620, %rd205;
	shl.b64 	%rd1622, %rd1621, 2;
	add.s64 	%rd1623, %rd97, %rd1622;
	st.global.u32 	[%rd1623+17408], %r1033;
$L__BB12_570:
	ld.shared.u32 	%r1035, [%r972+18432];
	// begin inline asm
	shr.b32 %r5256, %r1035, %r6014;
	// end inline asm
	add.s32 	%r5260, %r5047, 4608;
	cvt.u64.u32 	%rd1624, %r5260;
	setp.le.s64 	%p311, %rd204, %rd1624;
	@%p311 bra 	$L__BB12_572;
	and.b32  	%r5261, %r3962, %r5256;
	shl.b32 	%r5262, %r5261, 3;
	add.s32 	%r5264, %r4955, %r5262;
	ld.shared.u64 	%rd1625, [%r5264+23552];
	add.s64 	%rd1626, %rd1625, %rd205;
	shl.b64 	%rd1627, %rd1626, 2;
	add.s64 	%rd1628, %rd97, %rd1627;
	st.global.u32 	[%rd1628+18432], %r1035;
$L__BB12_572:
	ld.shared.u32 	%r1037, [%r972+19456];
	// begin inline asm
	shr.b32 %r5265, %r1037, %r6014;
	// end inline asm
	add.s32 	%r5269, %r5047, 4864;
	cvt.u64.u32 	%rd1629, %r5269;
	setp.le.s64 	%p312, %rd204, %rd1629;
	@%p312 bra 	$L__BB12_574;
	and.b32  	%r5270, %r3962, %r5265;
	shl.b32 	%r5271, %r5270, 3;
	add.s32 	%r5273, %r4955, %r5271;
	ld.shared.u64 	%rd1630, [%r5273+23552];
	add.s64 	%rd1631, %rd1630, %rd205;
	shl.b64 	%rd1632, %rd1631, 2;
	add.s64 	%rd1633, %rd97, %rd1632;
	st.global.u32 	[%rd1633+19456], %r1037;
$L__BB12_574:
	ld.shared.u32 	%r1039, [%r972+20480];
	// begin inline asm
	shr.b32 %r5274, %r1039, %r6014;
	// end inline asm
	or.b32  	%r5278, %r5047, 5120;
	cvt.u64.u32 	%rd1634, %r5278;
	setp.le.s64 	%p313, %rd204, %rd1634;
	@%p313 bra 	$L__BB12_576;
	and.b32  	%r5279, %r3962, %r5274;
	shl.b32 	%r5280, %r5279, 3;
	add.s32 	%r5282, %r4955, %r5280;
	ld.shared.u64 	%rd1635, [%r5282+23552];
	add.s64 	%rd1636, %rd1635, %rd205;
	shl.b64 	%rd1637, %rd1636, 2;
	add.s64 	%rd1638, %rd97, %rd1637;
	st.global.u32 	[%rd1638+20480], %r1039;
$L__BB12_576:
	ld.shared.u32 	%r1041, [%r972+21504];
	// begin inline asm
	shr.b32 %r5283, %r1041, %r6014;
	// end inline asm
	add.s32 	%r5287, %r5047, 5376;
	cvt.u64.u32 	%rd1639, %r5287;
	setp.le.s64 	%p314, %rd204, %rd1639;
	@%p314 bra 	$L__BB12_578;
	and.b32  	%r5288, %r3962, %r5283;
	shl.b32 	%r5289, %r5288, 3;
	add.s32 	%r5291, %r4955, %r5289;
	ld.shared.u64 	%rd1640, [%r5291+23552];
	add.s64 	%rd1641, %rd1640, %rd205;
	shl.b64 	%rd1642, %rd1641, 2;
	add.s64 	%rd1643, %rd97, %rd1642;
	st.global.u32 	[%rd1643+21504], %r1041;
$L__BB12_578:
	ld.shared.u32 	%r1043, [%r972+22528];
	// begin inline asm
	shr.b32 %r5292, %r1043, %r6014;
	// end inline asm
	and.b32  	%r1044, %r3962, %r5292;
	add.s32 	%r5296, %r5047, 5632;
	cvt.u64.u32 	%rd1644, %r5296;
	setp.le.s64 	%p315, %rd204, %rd1644;
	@%p315 bra 	$L__BB12_580;
	shl.b32 	%r5297, %r1044, 3;
	add.s32 	%r5299, %r4955, %r5297;
	ld.shared.u64 	%rd1645, [%r5299+23552];
	add.s64 	%rd1646, %rd1645, %rd205;
	shl.b64 	%rd1647, %rd1646, 2;
	add.s64 	%rd1648, %rd97, %rd1647;
	st.global.u32 	[%rd1648+22528], %r1043;
$L__BB12_580:
	add.s32 	%r6014, %r667, %r6014;
	setp.lt.u32 	%p316, %r6014, 32;
	mov.u64 	%rd1703, %rd97;
	mov.u64 	%rd1704, %rd98;
	@%p316 bra 	$L__BB12_342;
$L__BB12_581:
	ret;
$L__BB12_582:
	add.s32 	%r5934, %r5934, 6;
	shl.b32 	%r5839, %r165, 2;
	add.s32 	%r5841, %r5661, %r5839;
	st.shared.u32 	[%r5841], %r5932;
	shl.b32 	%r5842, %r166, 2;
	add.s32 	%r5843, %r5661, %r5842;
	st.shared.u32 	[%r5843], %r5931;
	shl.b32 	%r5844, %r167, 2;
	add.s32 	%r5845, %r5661, %r5844;
	st.shared.u32 	[%r5845], %r5930;
	shl.b32 	%r5846, %r168, 2;
	add.s32 	%r5847, %r5661, %r5846;
	st.shared.u32 	[%r5847], %r5929;
	shl.b32 	%r5848, %r169, 2;
	add.s32 	%r5849, %r5661, %r5848;
	st.shared.u32 	[%r5849], %r5928;
	shl.b32 	%r5850, %r170, 2;
	add.s32 	%r5851, %r5661, %r5850;
	st.shared.u32 	[%r5851], %r5927;
	shl.b32 	%r5852, %r171, 2;
	add.s32 	%r5853, %r5661, %r5852;
	st.shared.u32 	[%r5853], %r5926;
	shl.b32 	%r5854, %r172, 2;
	add.s32 	%r5855, %r5661, %r5854;
	st.shared.u32 	[%r5855], %r5925;
	shl.b32 	%r5856, %r173, 2;
	add.s32 	%r5857, %r5661, %r5856;
	st.shared.u32 	[%r5857], %r5924;
	shl.b32 	%r5858, %r174, 2;
	add.s32 	%r5859, %r5661, %r5858;
	st.shared.u32 	[%r5859], %r5923;
	shl.b32 	%r5860, %r175, 2;
	add.s32 	%r5861, %r5661, %r5860;
	st.shared.u32 	[%r5861], %r5922;
	shl.b32 	%r5862, %r176, 2;
	add.s32 	%r5863, %r5661, %r5862;
	st.shared.u32 	[%r5863], %r5921;
	shl.b32 	%r5864, %r177, 2;
	add.s32 	%r5865, %r5661, %r5864;
	st.shared.u32 	[%r5865], %r5920;
	shl.b32 	%r5866, %r178, 2;
	add.s32 	%r5867, %r5661, %r5866;
	st.shared.u32 	[%r5867], %r5919;
	shl.b32 	%r5868, %r179, 2;
	add.s32 	%r5869, %r5661, %r5868;
	st.shared.u32 	[%r5869], %r5918;
	shl.b32 	%r5870, %r180, 2;
	add.s32 	%r5871, %r5661, %r5870;
	st.shared.u32 	[%r5871], %r5917;
	shl.b32 	%r5872, %r181, 2;
	add.s32 	%r5873, %r5661, %r5872;
	st.shared.u32 	[%r5873], %r5916;
	shl.b32 	%r5874, %r182, 2;
	add.s32 	%r5875, %r5661, %r5874;
	st.shared.u32 	[%r5875], %r5915;
	shl.b32 	%r5876, %r183, 2;
	add.s32 	%r5877, %r5661, %r5876;
	st.shared.u32 	[%r5877], %r5914;
	shl.b32 	%r5878, %r184, 2;
	add.s32 	%r5879, %r5661, %r5878;
	st.shared.u32 	[%r5879], %r5913;
	shl.b32 	%r5880, %r185, 2;
	add.s32 	%r5881, %r5661, %r5880;
	st.shared.u32 	[%r5881], %r5912;
	shl.b32 	%r5882, %r186, 2;
	add.s32 	%r5883, %r5661, %r5882;
	st.shared.u32 	[%r5883], %r5911;
	shl.b32 	%r5884, %r187, 2;
	add.s32 	%r5885, %r5661, %r5884;
	st.shared.u32 	[%r5885], %r5910;
	bar.sync 	0;
	ld.shared.u32 	%r5932, [%r164];
	ld.shared.u32 	%r5931, [%r164+4];
	ld.shared.u32 	%r5930, [%r164+8];
	ld.shared.u32 	%r5929, [%r164+12];
	ld.shared.u32 	%r5928, [%r164+16];
	ld.shared.u32 	%r5927, [%r164+20];
	ld.shared.u32 	%r5926, [%r164+24];
	ld.shared.u32 	%r5925, [%r164+28];
	ld.shared.u32 	%r5924, [%r164+32];
	ld.shared.u32 	%r5923, [%r164+36];
	ld.shared.u32 	%r5922, [%r164+40];
	ld.shared.u32 	%r5921, [%r164+44];
	ld.shared.u32 	%r5920, [%r164+48];
	ld.shared.u32 	%r5919, [%r164+52];
	ld.shared.u32 	%r5918, [%r164+56];
	ld.shared.u32 	%r5917, [%r164+60];
	ld.shared.u32 	%r5916, [%r164+64];
	ld.shared.u32 	%r5915, [%r164+68];
	ld.shared.u32 	%r5914, [%r164+72];
	ld.shared.u32 	%r5913, [%r164+76];
	ld.shared.u32 	%r5912, [%r164+80];
	ld.shared.u32 	%r5911, [%r164+84];
	ld.shared.u32 	%r5910, [%r164+88];
	bar.sync 	0;
	add.s32 	%r5909, %r5909, -6;
	bra.uni 	$L__BB12_48;
$L__BB12_583:
	add.s64 	%rd1132, %rd1715, %rd100;
	shl.b64 	%rd1133, %rd1132, 2;
	add.s64 	%rd1134, %rd1706, %rd1133;
	ld.global.u32 	%r3496, [%rd1134];
	ld.global.u32 	%r3502, [%rd1134+1024];
	ld.global.u32 	%r3505, [%rd1134+2048];
	ld.global.u32 	%r3508, [%rd1134+3072];
	ld.global.u32 	%r3511, [%rd1134+4096];
	ld.global.u32 	%r3514, [%rd1134+5120];
	ld.global.u32 	%r3517, [%rd1134+6144];
	ld.global.u32 	%r3520, [%rd1134+7168];
	ld.global.u32 	%r3523, [%rd1134+8192];
	ld.global.u32 	%r3526, [%rd1134+9216];
	ld.global.u32 	%r3529, [%rd1134+10240];
	ld.global.u32 	%r3532, [%rd1134+11264];
	ld.global.u32 	%r3535, [%rd1134+12288];
	ld.global.u32 	%r3538, [%rd1134+13312];
	ld.global.u32 	%r3541, [%rd1134+14336];
	ld.global.u32 	%r3544, [%rd1134+15360];
	ld.global.u32 	%r3547, [%rd1134+16384];
	ld.global.u32 	%r3550, [%rd1134+17408];
	ld.global.u32 	%r3553, [%rd1134+18432];
	ld.global.u32 	%r3556, [%rd1134+19456];
	ld.global.u32 	%r3559, [%rd1134+20480];
	ld.global.u32 	%r3562, [%rd1134+21504];
	ld.global.u32 	%r3565, [%rd1134+22528];
	bar.sync 	0;
	// begin inline asm
	shr.b32 %r3495, %r3496, %r6014;
	// end inline asm
	mov.b32 	%r3499, 0;
	// begin inline asm
	bmsk.clamp.b32 %r3498, %r3499, %r667;
	// end inline asm
	and.b32  	%r3567, %r3498, %r3495;
	and.b32  	%r3568, %r3567, 3;
	shl.b32 	%r3569, %r3567, 8;
	and.b32  	%r3570, %r3569, -1024;
	add.s32 	%r3571, %r668, %r3570;
	add.s32 	%r3572, %r3571, %r3568;
	ld.shared.u8 	%rs310, [%r3572];
	add.s16 	%rs311, %rs310, 1;
	st.shared.u8 	[%r3572], %rs311;
	// begin inline asm
	shr.b32 %r3501, %r3502, %r6014;
	// end inline asm
	and.b32  	%r3573, %r3498, %r3501;
	and.b32  	%r3574, %r3573, 3;
	shl.b32 	%r3575, %r3573, 8;
	and.b32  	%r3576, %r3575, -1024;
	add.s32 	%r3577, %r668, %r3576;
	add.s32 	%r3578, %r3577, %r3574;
	ld.shared.u8 	%rs312, [%r3578];
	add.s16 	%rs313, %rs312, 1;
	st.shared.u8 	[%r3578], %rs313;
	// begin inline asm
	shr.b32 %r3504, %r3505, %r6014;
	// end inline asm
	and.b32  	%r3579, %r3498, %r3504;
	and.b32  	%r3580, %r3579, 3;
	shl.b32 	%r3581, %r3579, 8;
	and.b32  	%r3582, %r3581, -1024;
	add.s32 	%r3583, %r668, %r3582;
	add.s32 	%r3584, %r3583, %r3580;
	ld.shared.u8 	%rs314, [%r3584];
	add.s16 	%rs315, %rs314, 1;
	st.shared.u8 	[%r3584], %rs315;
	// begin inline asm
	shr.b32 %r3507, %r3508, %r6014;
	// end inline asm
	and.b32  	%r3585, %r3498, %r3507;
	and.b32  	%r3586, %r3585, 3;
	shl.b32 	%r3587, %r3585, 8;
	and.b32  	%r3588, %r3587, -1024;
	add.s32 	%r3589, %r668, %r3588;
	add.s32 	%r3590, %r3589, %r3586;
	ld.shared.u8 	%rs316, [%r3590];
	add.s16 	%rs317, %rs316, 1;
	st.shared.u8 	[%r3590], %rs317;
	// begin inline asm
	shr.b32 %r3510, %r3511, %r6014;
	// end inline asm
	and.b32  	%r3591, %r3498, %r3510;
	and.b32  	%r3592, %r3591, 3;
	shl.b32 	%r3593, %r3591, 8;
	and.b32  	%r3594, %r3593, -1024;
	add.s32 	%r3595, %r668, %r3594;
	add.s32 	%r3596, %r3595, %r3592;
	ld.shared.u8 	%rs318, [%r3596];
	add.s16 	%rs319, %rs318, 1;
	st.shared.u8 	[%r3596], %rs319;
	// begin inline asm
	shr.b32 %r3513, %r3514, %r6014;
	// end inline asm
	and.b32  	%r3597, %r3498, %r3513;
	and.b32  	%r3598, %r3597, 3;
	shl.b32 	%r3599, %r3597, 8;
	and.b32  	%r3600, %r3599, -1024;
	add.s32 	%r3601, %r668, %r3600;
	add.s32 	%r3602, %r3601, %r3598;
	ld.shared.u8 	%rs320, [%r3602];
	add.s16 	%rs321, %rs320, 1;
	st.shared.u8 	[%r3602], %rs321;
	// begin inline asm
	shr.b32 %r3516, %r3517, %r6014;
	// end inline asm
	and.b32  	%r3603, %r3498, %r3516;
	and.b32  	%r3604, %r3603, 3;
	shl.b32 	%r3605, %r3603, 8;
	and.b32  	%r3606, %r3605, -1024;
	add.s32 	%r3607, %r668, %r3606;
	add.s32 	%r3608, %r3607, %r3604;
	ld.shared.u8 	%rs322, [%r3608];
	add.s16 	%rs323, %rs322, 1;
	st.shared.u8 	[%r3608], %rs323;
	// begin inline asm
	shr.b32 %r3519, %r3520, %r6014;
	// end inline asm
	and.b32  	%r3609, %r3498, %r3519;
	and.b32  	%r3610, %r3609, 3;
	shl.b32 	%r3611, %r3609, 8;
	and.b32  	%r3612, %r3611, -1024;
	add.s32 	%r3613, %r668, %r3612;
	add.s32 	%r3614, %r3613, %r3610;
	ld.shared.u8 	%rs324, [%r3614];
	add.s16 	%rs325, %rs324, 1;
	st.shared.u8 	[%r3614], %rs325;
	// begin inline asm
	shr.b32 %r3522, %r3523, %r6014;
	// end inline asm
	and.b32  	%r3615, %r3498, %r3522;
	and.b32  	%r3616, %r3615, 3;
	shl.b32 	%r3617, %r3615, 8;
	and.b32  	%r3618, %r3617, -1024;
	add.s32 	%r3619, %r668, %r3618;
	add.s32 	%r3620, %r3619, %r3616;
	ld.shared.u8 	%rs326, [%r3620];
	add.s16 	%rs327, %rs326, 1;
	st.shared.u8 	[%r3620], %rs327;
	// begin inline asm
	shr.b32 %r3525, %r3526, %r6014;
	// end inline asm
	and.b32  	%r3621, %r3498, %r3525;
	and.b32  	%r3622, %r3621, 3;
	shl.b32 	%r3623, %r3621, 8;
	and.b32  	%r3624, %r3623, -1024;
	add.s32 	%r3625, %r668, %r3624;
	add.s32 	%r3626, %r3625, %r3622;
	ld.shared.u8 	%rs328, [%r3626];
	add.s16 	%rs329, %rs328, 1;
	st.shared.u8 	[%r3626], %rs329;
	// begin inline asm
	shr.b32 %r3528, %r3529, %r6014;
	// end inline asm
	and.b32  	%r3627, %r3498, %r3528;
	and.b32  	%r3628, %r3627, 3;
	shl.b32 	%r3629, %r3627, 8;
	and.b32  	%r3630, %r3629, -1024;
	add.s32 	%r3631, %r668, %r3630;
	add.s32 	%r3632, %r3631, %r3628;
	ld.shared.u8 	%rs330, [%r3632];
	add.s16 	%rs331, %rs330, 1;
	st.shared.u8 	[%r3632], %rs331;
	// begin inline asm
	shr.b32 %r3531, %r3532, %r6014;
	// end inline asm
	and.b32  	%r3633, %r3498, %r3531;
	and.b32  	%r3634, %r3633, 3;
	shl.b32 	%r3635, %r3633, 8;
	and.b32  	%r3636, %r3635, -1024;
	add.s32 	%r3637, %r668, %r3636;
	add.s32 	%r3638, %r3637, %r3634;
	ld.shared.u8 	%rs332, [%r3638];
	add.s16 	%rs333, %rs332, 1;
	st.shared.u8 	[%r3638], %rs333;
	// begin inline asm
	shr.b32 %r3534, %r3535, %r6014;
	// end inline asm
	and.b32  	%r3639, %r3498, %r3534;
	and.b32  	%r3640, %r3639, 3;
	shl.b32 	%r3641, %r3639, 8;
	and.b32  	%r3642, %r3641, -1024;
	add.s32 	%r3643, %r668, %r3642;
	add.s32 	%r3644, %r3643, %r3640;
	ld.shared.u8 	%rs334, [%r3644];
	add.s16 	%rs335, %rs334, 1;
	st.shared.u8 	[%r3644], %rs335;
	// begin inline asm
	shr.b32 %r3537, %r3538, %r6014;
	// end inline asm
	and.b32  	%r3645, %r3498, %r3537;
	and.b32  	%r3646, %r3645, 3;
	shl.b32 	%r3647, %r3645, 8;
	and.b32  	%r3648, %r3647, -1024;
	add.s32 	%r3649, %r668, %r3648;
	add.s32 	%r3650, %r3649, %r3646;
	ld.shared.u8 	%rs336, [%r3650];
	add.s16 	%rs337, %rs336, 1;
	st.shared.u8 	[%r3650], %rs337;
	// begin inline asm
	shr.b32 %r3540, %r3541, %r6014;
	// end inline asm
	and.b32  	%r3651, %r3498, %r3540;
	and.b32  	%r3652, %r3651, 3;
	shl.b32 	%r3653, %r3651, 8;
	and.b32  	%r3654, %r3653, -1024;
	add.s32 	%r3655, %r668, %r3654;
	add.s32 	%r3656, %r3655, %r3652;
	ld.shared.u8 	%rs338, [%r3656];
	add.s16 	%rs339, %rs338, 1;
	st.shared.u8 	[%r3656], %rs339;
	// begin inline asm
	shr.b32 %r3543, %r3544, %r6014;
	// end inline asm
	and.b32  	%r3657, %r3498, %r3543;
	and.b32  	%r3658, %r3657, 3;
	shl.b32 	%r3659, %r3657, 8;
	and.b32  	%r3660, %r3659, -1024;
	add.s32 	%r3661, %r668, %r3660;
	add.s32 	%r3662, %r3661, %r3658;
	ld.shared.u8 	%rs340, [%r3662];
	add.s16 	%rs341, %rs340, 1;
	st.shared.u8 	[%r3662], %rs341;
	// begin inline asm
	shr.b32 %r3546, %r3547, %r6014;
	// end inline asm
	and.b32  	%r3663, %r3498, %r3546;
	and.b32  	%r3664, %r3663, 3;
	shl.b32 	%r3665, %r3663, 8;
	and.b32  	%r3666, %r3665, -1024;
	add.s32 	%r3667, %r668, %r3666;
	add.s32 	%r3668, %r3667, %r3664;
	ld.shared.u8 	%rs342, [%r3668];
	add.s16 	%rs343, %rs342, 1;
	st.shared.u8 	[%r3668], %rs343;
	// begin inline asm
	shr.b32 %r3549, %r3550, %r6014;
	// end inline asm
	and.b32  	%r3669, %r3498, %r3549;
	and.b32  	%r3670, %r3669, 3;
	shl.b32 	%r3671, %r3669, 8;
	and.b32  	%r3672, %r3671, -1024;
	add.s32 	%r3673, %r668, %r3672;
	add.s32 	%r3674, %r3673, %r3670;
	ld.shared.u8 	%rs344, [%r3674];
	add.s16 	%rs345, %rs344, 1;
	st.shared.u8 	[%r3674], %rs345;
	// begin inline asm
	shr.b32 %r3552, %r3553, %r6014;
	// end inline asm
	and.b32  	%r3675, %r3498, %r3552;
	and.b32  	%r3676, %r3675, 3;
	shl.b32 	%r3677, %r3675, 8;
	and.b32  	%r3678, %r3677, -1024;
	add.s32 	%r3679, %r668, %r3678;
	add.s32 	%r3680, %r3679, %r3676;
	ld.shared.u8 	%rs346, [%r3680];
	add.s16 	%rs347, %rs346, 1;
	st.shared.u8 	[%r3680], %rs347;
	// begin inline asm
	shr.b32 %r3555, %r3556, %r6014;
	// end inline asm
	and.b32  	%r3681, %r3498, %r3555;
	and.b32  	%r3682, %r3681, 3;
	shl.b32 	%r3683, %r3681, 8;
	and.b32  	%r3684, %r3683, -1024;
	add.s32 	%r3685, %r668, %r3684;
	add.s32 	%r3686, %r3685, %r3682;
	ld.shared.u8 	%rs348, [%r3686];
	add.s16 	%rs349, %rs348, 1;
	st.shared.u8 	[%r3686], %rs349;
	// begin inline asm
	shr.b32 %r3558, %r3559, %r6014;
	// end inline asm
	and.b32  	%r3687, %r3498, %r3558;
	and.b32  	%r3688, %r3687, 3;
	shl.b32 	%r3689, %r3687, 8;
	and.b32  	%r3690, %r3689, -1024;
	add.s32 	%r3691, %r668, %r3690;
	add.s32 	%r3692, %r3691, %r3688;
	ld.shared.u8 	%rs350, [%r3692];
	add.s16 	%rs351, %rs350, 1;
	st.shared.u8 	[%r3692], %rs351;
	// begin inline asm
	shr.b32 %r3561, %r3562, %r6014;
	// end inline asm
	and.b32  	%r3693, %r3498, %r3561;
	and.b32  	%r3694, %r3693, 3;
	shl.b32 	%r3695, %r3693, 8;
	and.b32  	%r3696, %r3695, -1024;
	add.s32 	%r3697, %r668, %r3696;
	add.s32 	%r3698, %r3697, %r3694;
	ld.shared.u8 	%rs352, [%r3698];
	add.s16 	%rs353, %rs352, 1;
	st.shared.u8 	[%r3698], %rs353;
	// begin inline asm
	shr.b32 %r3564, %r3565, %r6014;
	// end inline asm
	and.b32  	%r3699, %r3498, %r3564;
	and.b32  	%r3700, %r3699, 3;
	shl.b32 	%r3701, %r3699, 8;
	and.b32  	%r3702, %r3701, -1024;
	add.s32 	%r3703, %r668, %r3702;
	add.s32 	%r3704, %r3703, %r3700;
	ld.shared.u8 	%rs354, [%r3704];
	add.s16 	%rs355, %rs354, 1;
	st.shared.u8 	[%r3704], %rs355;
	add.s64 	%rd1715, %rd1715, 5888;
	sub.s64 	%rd1737, %rd2, %rd1715;
	setp.gt.s64 	%p166, %rd1737, 5887;
	@%p166 bra 	$L__BB12_583;
	bra.uni 	$L__BB12_352;

}
	// .globl	_ZN3cub18CUB_300001_SM_10006detail14segmented_sort30DeviceSegmentedSortKernelSmallILNS0_9SortOrderE0ENS2_10policy_hubIjNS0_8NullTypeEE9Policy860EjS6_PmS9_lEEvjjjPKjSB_PKT1_PSC_PKT2_PSG_T3_T4_
.visible .entry _ZN3cub18CUB_300001_SM_10006detail14segmented_sort30DeviceSegmentedSortKernelSmallILNS0_9SortOrderE0ENS2_10policy_hubIjNS0_8NullTypeEE9Policy860EjS6_PmS9_lEEvjjjPKjSB_PKT1_PSC_PKT2_PSG_T3_T4_(
	.param .u32 _ZN3cub18CUB_300001_SM_10006detail14segmented_sort30DeviceSegmentedSortKernelSmallILNS0_9SortOrderE0ENS2_10policy_hubIjNS0_8NullTypeEE9Policy860EjS6_PmS9_lEEvjjjPKjSB_PKT1_PSC_PKT2_PSG_T3_T4__param_0,
	.param .u32 _ZN3cub18CUB_300001_SM_10006detail14segmented_sort30DeviceSegmentedSortKernelSmallILNS0_9SortOrderE0ENS2_10policy_hubIjNS0_8NullTypeEE9Policy860EjS6_PmS9_lEEvjjjPKjSB_PKT1_PSC_PKT2_PSG_T3_T4__param_1,
	.param .u32 _ZN3cub18CUB_300001_SM_10006detail14segmented_sort30DeviceSegmentedSortKernelSmallILNS0_9SortOrderE0ENS2_10policy_hubIjNS0_8NullTypeEE9Policy860EjS6_PmS9_lEEvjjjPKjSB_PKT1_PSC_PKT2_PSG_T3_T4__param_2,
	.param .u64 .ptr .align 1 _ZN3cub18CUB_300001_SM_10006detail14segmented_sort30DeviceSegmentedSortKernelSmallILNS0_9SortOrderE0ENS2_10policy_hubIjNS0_8NullTypeEE9Policy860EjS6_PmS9_lEEvjjjPKjSB_PKT1_PSC_PKT2_PSG_T3_T4__param_3,
	.param .u64 .ptr .align 1 _ZN3cub18CUB_300001_SM_10006detail14segmented_sort30DeviceSegmentedSortKernelSmallILNS0_9SortOrderE0ENS2_10policy_hubIjNS0_8NullTypeEE9Policy860EjS6_PmS9_lEEvjjjPKjSB_PKT1_PSC_PKT2_PSG_T3_T4__param_4,
	.param .u64 .ptr .align 1 _ZN3cub18CUB_300001_SM_10006detail14segmented_sort30DeviceSegmentedSortKernelSmallILNS0_9SortOrderE0ENS2_10policy_hubIjNS0_8NullTypeEE9Policy860EjS6_PmS9_lEEvjjjPKjSB_PKT1_PSC_PKT2_PSG_T3_T4__param_5,
	.param .u64 .ptr .align 1 _ZN3cub18CUB_300001_SM_10006detail14segmented_sort30DeviceSegmentedSortKernelSmallILNS0_9SortOrderE0ENS2_10policy_hubIjNS0_8NullTypeEE9Policy860EjS6_PmS9_lEEvjjjPKjSB_PKT1_PSC_PKT2_PSG_T3_T4__param_6,
	.param .u64 .ptr .align 1 _ZN3cub18CUB_300001_SM_10006detail14segmented_sort30DeviceSegmentedSortKernelSmallILNS0_9SortOrderE0ENS2_10policy_hubIjNS0_8NullTypeEE9Policy860EjS6_PmS9_lEEvjjjPKjSB_PKT1_PSC_PKT2_PSG_T3_T4__param_7,
	.param .u64 .ptr .align 1 _ZN3cub18CUB_300001_SM_10006detail14segmented_sort30DeviceSegmentedSortKernelSmallILNS0_9SortOrderE0ENS2_10policy_hubIjNS0_8NullTypeEE9Policy860EjS6_PmS9_lEEvjjjPKjSB_PKT1_PSC_PKT2_PSG_T3_T4__param_8,
	.param .u64 .ptr .align 1 _ZN3cub18CUB_300001_SM_10006detail14segmented_sort30DeviceSegmentedSortKernelSmallILNS0_9SortOrderE0ENS2_10policy_hubIjNS0_8NullTypeEE9Policy860EjS6_PmS9_lEEvjjjPKjSB_PKT1_PSC_PKT2_PSG_T3_T4__param_9,
	.param .u64 .ptr .align 1 _ZN3cub18CUB_300001_SM_10006detail14segmented_sort30DeviceSegmentedSortKernelSmallILNS0_9SortOrderE0ENS2_10policy_hubIjNS0_8NullTypeEE9Policy860EjS6_PmS9_lEEvjjjPKjSB_PKT1_PSC_PKT2_PSG_T3_T4__param_10
)
.maxntid 256
{
	.reg .pred 	%p<199>;
	.reg .b32 	%r<651>;
	.reg .b64 	%rd<67>;
	// demoted variable
	.shared .align 4 .b8 _ZZN3cub18CUB_300001_SM_10006detail14segmented_sort30DeviceSegmentedSortKernelSmallILNS0_9SortOrderE0ENS2_10policy_hubIjNS0_8NullTypeEE9Policy860EjS6_PmS9_lEEvjjjPKjSB_PKT1_PSC_PKT2_PSG_T3_T4_E12temp_storage[9728];
	ld.param.u32 	%r263, [_ZN3cub18CUB_300001_SM_10006detail14segmented_sort30DeviceSegmentedSortKernelSmallILNS0_9SortOrderE0ENS2_10policy_hubIjNS0_8NullTypeEE9Policy860EjS6_PmS9_lEEvjjjPKjSB_PKT1_PSC_PKT2_PSG_T3_T4__param_0];
	ld.param.u32 	%r264, [_ZN3cub18CUB_300001_SM_10006detail14segmented_sort30DeviceSegmentedSortKernelSmallILNS0_9SortOrderE0ENS2_10policy_hubIjNS0_8NullTypeEE9Policy860EjS6_PmS9_lEEvjjjPKjSB_PKT1_PSC_PKT2_PSG_T3_T4__param_1];
	ld.param.u32 	%r265, [_ZN3cub18CUB_300001_SM_10006detail14segmented_sort30DeviceSegmentedSortKernelSmallILNS0_9SortOrderE0ENS2_10policy_hubIjNS0_8NullTypeEE9Policy860EjS6_PmS9_lEEvjjjPKjSB_PKT1_PSC_PKT2_PSG_T3_T4__param_2];
	ld.param.u64 	%rd15, [_ZN3cub18CUB_300001_SM_10006detail14segmented_sort30DeviceSegmentedSortKernelSmallILNS0_9SortOrderE0ENS2_10policy_hubIjNS0_8NullTypeEE9Policy860EjS6_PmS9_lEEvjjjPKjSB_PKT1_PSC_PKT2_PSG_T3_T4__param_3];
	ld.param.u64 	%rd16, [_ZN3cub18CUB_300001_SM_10006detail14segmented_sort30DeviceSegmentedSortKernelSmallILNS0_9SortOrderE0ENS2_10policy_hubIjNS0_8NullTypeEE9Policy860EjS6_PmS9_lEEvjjjPKjSB_PKT1_PSC_PKT2_PSG_T3_T4__param_4];
	ld.param.u64 	%rd17, [_ZN3cub18CUB_300001_SM_10006detail14segmented_sort30DeviceSegmentedSortKernelSmallILNS0_9SortOrderE0ENS2_10policy_hubIjNS0_8NullTypeEE9Policy860EjS6_PmS9_lEEvjjjPKjSB_PKT1_PSC_PKT2_PSG_T3_T4__param_5];
	ld.param.u64 	%rd18, [_ZN3cub18CUB_300001_SM_10006detail14segmented_sort30DeviceSegmentedSortKernelSmallILNS0_9SortOrderE0ENS2_10policy_hubIjNS0_8NullTypeEE9Policy860EjS6_PmS9_lEEvjjjPKjSB_PKT1_PSC_PKT2_PSG_T3_T4__param_6];
	ld.param.u64 	%rd19, [_ZN3cub18CUB_300001_SM_10006detail14segmented_sort30DeviceSegmentedSortKernelSmallILNS0_9SortOrderE0ENS2_10policy_hubIjNS0_8NullTypeEE9Policy860EjS6_PmS9_lEEvjjjPKjSB_PKT1_PSC_PKT2_PSG_T3_T4__param_9];
	ld.param.u64 	%rd20, [_ZN3cub18CUB_300001_SM_10006detail14segmented_sort30DeviceSegmentedSortKernelSmallILNS0_9SortOrderE0ENS2_10policy_hubIjNS0_8NullTypeEE9Policy860EjS6_PmS9_lEEvjjjPKjSB_PKT1_PSC_PKT2_PSG_T3_T4__param_10];
	cvta.to.global.u64 	%rd1, %rd20;
	cvta.to.global.u64 	%rd2, %rd19;
	cvta.to.global.u64 	%rd3, %rd18;
	cvta.to.global.u64 	%rd4, %rd17;
	mov.u32 	%r1, %tid.x;
	mov.u32 	%r2, %ctaid.x;
	setp.ge.u32 	%p29, %r2, %r265;
	@%p29 bra 	$L__BB13_76;
	shr.u32 	%r3, %r1, 4;
	shl.b32 	%r439, %r2, 4;
	or.b32  	%r4, %r439, %r3;
	setp.ge.u32 	%p115, %r4, %r264;
	@%p115 bra 	$L__BB13_165;
	cvta.to.global.u64 	%rd45, %rd16;
	mul.wide.u32 	%rd46, %r4, 4;
	add.s64 	%rd47, %rd45, %rd46;
	ld.global.u32 	%r441, [%rd47];
	mul.wide.u32 	%rd48, %r441, 8;
	add.s64 	%rd49, %rd2, %rd48;
	ld.global.u64 	%rd50, [%rd49];
	add.s64 	%rd51, %rd1, %rd48;
	ld.global.u64 	%rd52, [%rd51];
	sub.s64 	%rd5, %rd52, %rd50;
	cvt.u32.u64 	%r5, %rd5;
	shl.b64 	%rd53, %rd50, 2;
	add.s64 	%rd6, %rd17, %rd53;
	add.s64 	%rd7, %rd3, %rd53;
	// begin inline asm
	mov.u32 %r440, %laneid;
	// end inline asm
	and.b32  	%r6, %r440, 15;
	and.b32  	%r442, %r440, -16;
	mov.b32 	%r443, 65535;
	shl.b32 	%r7, %r443, %r442;
	setp.gt.s32 	%p116, %r5, 2;
	@%p116 bra 	$L__BB13_11;
	cvt.s64.s32 	%rd63, %rd5;
	setp.eq.s32 	%p178, %r5, 2;
	@%p178 bra 	$L__BB13_7;
	setp.ne.s64 	%p179, %rd63, 1;
	@%p179 bra 	$L__BB13_165;
	setp.ne.s32 	%p182, %r6, 0;
	setp.eq.s64 	%p183, %rd4, %rd3;
	or.pred  	%p184, %p183, %p182;
	@%p184 bra 	$L__BB13_165;
	// begin inline asm
	ld.global.nc.u32 %r577, [%rd6];
	// end inline asm
	st.global.u32 	[%rd7], %r577;
	bra.uni 	$L__BB13_165;
$L__BB13_7:
	setp.ne.s32 	%p180, %r6, 0;
	@%p180 bra 	$L__BB13_165;
	// begin inline asm
	ld.global.nc.u32 %r575, [%rd6];
	// end inline asm
	add.s64 	%rd65, %rd6, 4;
	// begin inline asm
	ld.global.nc.u32 %r576, [%rd65];
	// end inline asm
	setp.gt.u32 	%p181, %r575, %r576;
	@%p181 bra 	$L__BB13_10;
	st.global.u32 	[%rd7], %r575;
	st.global.u32 	[%rd7+4], %r576;
	bra.uni 	$L__BB13_165;
$L__BB13_10:
	st.global.u32 	[%rd7], %r576;
	st.global.u32 	[%rd7+4], %r575;
	bra.uni 	$L__BB13_165;
$L__BB13_11:
	setp.ge.u32 	%p117, %r6, %r5;
	mul.wide.u32 	%rd54, %r6, 4;
	add.s64 	%rd8, %rd6, %rd54;
	mov.b32 	%r578, -1;
	@%p117 bra 	$L__BB13_13;
	// begin inline asm
	ld.global.nc.u32 %r578, [%rd8];
	// end inline asm
$L__BB13_13:
	or.b32  	%r447, %r6, 16;
	setp.ge.u32 	%p118, %r447, %r5;
	mov.b32 	%r579, -1;
	@%p118 bra 	$L__BB13_15;
	add.s64 	%rd56, %rd8, 64;
	// begin inline asm
	ld.global.nc.u32 %r579, [%rd56];
	// end inline asm
$L__BB13_15:
	or.b32  	%r450, %r6, 32;
	setp.ge.u32 	%p119, %r450, %r5;
	mov.b32 	%r580, -1;
	@%p119 bra 	$L__BB13_17;
	add.s64 	%rd57, %rd8, 128;
	// begin inline asm
	ld.global.nc.u32 %r580, [%rd57];
	// end inline asm
$L__BB13_17:
	or.b32  	%r453, %r6, 48;
	setp.ge.u32 	%p120, %r453, %r5;
	mov.b32 	%r581, -1;
	@%p120 bra 	$L__BB13_19;
	add.s64 	%rd58, %rd8, 192;
	// begin inline asm
	ld.global.nc.u32 %r581, [%rd58];
	// end inline asm
$L__BB13_19:
	or.b32  	%r456, %r6, 64;
	setp.ge.u32 	%p121, %r456, %r5;
	mov.b32 	%r582, -1;
	@%p121 bra 	$L__BB13_21;
	add.s64 	%rd59, %rd8, 256;
	// begin inline asm
	ld.global.nc.u32 %r582, [%rd59];
	// end inline asm
$L__BB13_21:
	or.b32  	%r459, %r6, 80;
	setp.ge.u32 	%p122, %r459, %r5;
	mov.b32 	%r583, -1;
	@%p122 bra 	$L__BB13_23;
	add.s64 	%rd60, %rd8, 320;
	// begin inline asm
	ld.global.nc.u32 %r583, [%rd60];
	// end inline asm
$L__BB13_23:
	or.b32  	%r462, %r6, 96;
	setp.ge.u32 	%p123, %r462, %r5;
	mov.b32 	%r584, -1;
	@%p123 bra 	$L__BB13_25;
	add.s64 	%rd61, %rd8, 384;
	// begin inline asm
	ld.global.nc.u32 %r584, [%rd61];
	// end inline asm
$L__BB13_25:
	mov.u32 	%r464, _ZZN3cub18CUB_300001_SM_10006detail14segmented_sort30DeviceSegmentedSortKernelSmallILNS0_9SortOrderE0ENS2_10policy_hubIjNS0_8NullTypeEE9Policy860EjS6_PmS9_lEEvjjjPKjSB_PKT1_PSC_PKT2_PSG_T3_T4_E12temp_storage;
	mad.lo.s32 	%r24, %r3, 452, %r464;
	shl.b32 	%r465, %r6, 2;
	add.s32 	%r466, %r24, %r465;
	st.shared.u32 	[%r466], %r578;
	st.shared.u32 	[%r466+64], %r579;
	st.shared.u32 	[%r466+128], %r580;
	st.shared.u32 	[%r466+192], %r581;
	st.shared.u32 	[%r466+256], %r582;
	st.shared.u32 	[%r466+320], %r583;
	st.shared.u32 	[%r466+384], %r584;
	bar.warp.sync 	%r7;
	mul.lo.s32 	%r25, %r6, 7;
	mad.lo.s32 	%r26, %r6, 24, %r466;
	ld.shared.u32 	%r598, [%r26];
	add.s32 	%r28, %r25, 1;
	ld.shared.u32 	%r467, [%r26+4];
	add.s32 	%r29, %r25, 2;
	ld.shared.u32 	%r468, [%r26+8];
	add.s32 	%r30, %r25, 3;
	ld.shared.u32 	%r469, [%r26+12];
	add.s32 	%r31, %r25, 4;
	ld.shared.u32 	%r470, [%r26+16];
	add.s32 	%r32, %r25, 5;
	ld.shared.u32 	%r471, [%r26+20];
	add.s32 	%r33, %r25, 6;
	ld.shared.u32 	%r472, [%r26+24];
	bar.warp.sync 	%r7;
	setp.lt.u32 	%p124, %r28, %r5;
	selp.b32 	%r597, %r467, -1, %p124;
	setp.lt.u32 	%p125, %r29, %r5;
	selp.b32 	%r596, %r468, -1, %p125;
	setp.lt.u32 	%p126, %r30, %r5;
	selp.b32 	%r595, %r469, -1, %p126;
	setp.lt.u32 	%p127, %r31, %r5;
	selp.b32 	%r594, %r470, -1, %p127;
	setp.lt.u32 	%p128, %r32, %r5;
	selp.b32 	%r593, %r471, -1, %p128;
	setp.lt.u32 	%p129, %r33, %r5;
	selp.b32 	%r592, %r472, -1, %p129;
	setp.ge.u32 	%p130, %r25, %r5;
	@%p130 bra 	$L__BB13_27;
	max.u32 	%r473, %r597, %r598;
	min.u32 	%r474, %r597, %r598;
	max.u32 	%r475, %r595, %r596;
	min.u32 	%r476, %r595, %r596;
	max.u32 	%r477, %r593, %r594;
	min.u32 	%r478, %r593, %r594;
	max.u32 	%r479, %r476, %r473;
	min.u32 	%r480, %r476, %r473;
	max.u32 	%r481, %r478, %r475;
	min.u32 	%r482, %r478, %r475;
	max.u32 	%r483, %r592, %r477;
	min.u32 	%r484, %r592, %r477;
	setp.lt.u32 	%p131, %r476, %r474;
	selp.b32 	%r485, %r474, %r480, %p131;
	selp.b32 	%r486, %r480, %r474, %p131;
	max.u32 	%r487, %r482, %r479;
	min.u32 	%r488, %r482, %r479;
	max.u32 	%r489, %r484, %r481;
	min.u32 	%r490, %r484, %r481;
	max.u32 	%r491, %r488, %r485;
	min.u32 	%r492, %r488, %r485;
	max.u32 	%r493, %r490, %r487;
	min.u32 	%r494, %r490, %r487;
	setp.gt.u32 	%p132, %r481, %r483;
	selp.b32 	%r495, %r489, %r483, %p132;
	selp.b32 	%r496, %r483, %r489, %p132;
	max.u32 	%r497, %r492, %r486;
	min.u32 	%r498, %r492, %r486;
	max.u32 	%r499, %r494, %r491;
	min.u32 	%r500, %r494, %r491;
	max.u32 	%r501, %r496, %r493;
	min.u32 	%r502, %r496, %r493;
	max.u32 	%r503, %r500, %r497;
	min.u32 	%r504, %r500, %r497;
	max.u32 	%r505, %r502, %r499;
	min.u32 	%r506, %r502, %r499;
	max.u32 	%r592, %r495, %r501;
	min.u32 	%r507, %r495, %r501;
	setp.lt.u32 	%p133, %r500, %r498;
	selp.b32 	%r597, %r498, %r504, %p133;
	selp.b32 	%r598, %r504, %r498, %p133;
	max.u32 	%r595, %r506, %r503;
	min.u32 	%r596, %r506, %r503;
	max.u32 	%r593, %r507, %r505;
	min.u32 	%r594, %r507, %r505;
$L__BB13_27:
	mov.b32 	%r599, 2;
$L__BB13_28:
	bar.warp.sync 	%r7;
	add.s32 	%r509, %r599, -1;
	shr.u32 	%r510, %r599, 1;
	st.shared.u32 	[%r26], %r598;
	st.shared.u32 	[%r26+4], %r597;
	st.shared.u32 	[%r26+8], %r596;
	st.shared.u32 	[%r26+12], %r595;
	st.shared.u32 	[%r26+16], %r594;
	st.shared.u32 	[%r26+20], %r593;
	st.shared.u32 	[%r26+24], %r592;
	bar.warp.sync 	%r7;
	neg.s32 	%r511, %r599;
	and.b32  	%r512, %r6, %r511;
	mul.lo.s32 	%r513, %r512, 7;
	mul.lo.s32 	%r514, %r510, 7;
	and.b32  	%r515, %r509, %r6;
	mul.lo.s32 	%r516, %r515, 7;
	min.s32 	%r62, %r516, %r5;
	min.s32 	%r63, %r513, %r5;
	add.s32 	%r517, %r63, %r514;
	min.s32 	%r64, %r517, %r5;
	add.s32 	%r518, %r64, %r514;
	min.s32 	%r65, %r518, %r5;
	sub.s32 	%r519, %r64, %r63;
	sub.s32 	%r520, %r65, %r64;
	setp.lt.s32 	%p134, %r62, %r520;
	sub.s32 	%r521, %r62, %r520;
	selp.b32 	%r602, 0, %r521, %p134;
	min.s32 	%r600, %r519, %r62;
	setp.ge.s32 	%p135, %r602, %r600;
	@%p135 bra 	$L__BB13_31;
	add.s32 	%r68, %r64, %r62;
$L__BB13_30:
	sub.s32 	%r522, %r600, %r602;
	shr.u32 	%r523, %r522, 31;
	add.s32 	%r524, %r522, %r523;
	shr.s32 	%r525, %r524, 1;
	add.s32 	%r526, %r525, %r602;
	add.s32 	%r527, %r526, %r63;
	shl.b32 	%r528, %r527, 2;
	add.s32 	%r529, %r24, %r528;
	ld.shared.u32 	%r530, [%r529];
	not.b32 	%r531, %r526;
	add.s32 	%r532, %r68, %r531;
	shl.b32 	%r533, %r532, 2;
	add.s32 	%r534, %r24, %r533;
	ld.shared.u32 	%r535, [%r534];
	setp.lt.u32 	%p136, %r535, %r530;
	add.s32 	%r536, %r526, 1;
	selp.b32 	%r602, %r602, %r536, %p136;
	selp.b32 	%r600, %r526, %r600, %p136;
	setp.lt.s32 	%p137, %r602, %r600;
	@%p137 bra 	$L__BB13_30;
$L__BB13_31:
	add.s32 	%r74, %r602, %r63;
	add.s32 	%r537, %r64, %r62;
	sub.s32 	%r75, %r537, %r602;
	shl.b32 	%r538, %r74, 2;
	add.s32 	%r76, %r24, %r538;
	ld.shared.u32 	%r605, [%r76];
	shl.b32 	%r539, %r75, 2;
	add.s32 	%r78, %r24, %r539;
	ld.shared.u32 	%r604, [%r78];
	setp.ge.s32 	%p139, %r75, %r65;
	mov.pred 	%p185, 0;
	@%p139 bra 	$L__BB13_33;
	setp.ge.s32 	%p140, %r74, %r64;
	setp.lt.u32 	%p141, %r604, %r605;
	or.pred  	%p185, %p140, %p141;
$L__BB13_33:
	selp.b32 	%r598, %r604, %r605, %p185;
	selp.u32 	%r540, 1, 0, %p185;
	add.s32 	%r81, %r75, %r540;
	not.pred 	%p142, %p185;
	selp.u32 	%r541, 1, 0, %p142;
	add.s32 	%r82, %r74, %r541;
	@%p142 bra 	$L__BB13_35;
	ld.shared.u32 	%r604, [%r78+4];
	bra.uni 	$L__BB13_36;
$L__BB13_35:
	ld.shared.u32 	%r605, [%r76+4];
$L__BB13_36:
	setp.ge.s32 	%p144, %r81, %r65;
	mov.pred 	%p186, 0;
	@%p144 bra 	$L__BB13_38;
	setp.ge.s32 	%p145, %r82, %r64;
	setp.lt.u32 	%p146, %r604, %r605;
	or.pred  	%p186, %p145, %p146;
$L__BB13_38:
	selp.b32 	%r597, %r604, %r605, %p186;
	selp.u32 	%r542, 1, 0, %p186;
	add.s32 	%r88, %r81, %r542;
	not.pred 	%p147, %p186;
	selp.u32 	%r543, 1, 0, %p147;
	add.s32 	%r89, %r82, %r543;
	@%p186 bra 	$L__BB13_40;
	shl.b32 	%r544, %r89, 2;
	add.s32 	%r545, %r24, %r544;
	ld.shared.u32 	%r605, [%r545];
	bra.uni 	$L__BB13_41;
$L__BB13_40:
	shl.b32 	%r546, %r88, 2;
	add.s32 	%r547, %r24, %r546;
	ld.shared.u32 	%r604, [%r547];
$L__BB13_41:
	setp.ge.s32 	%p149, %r88, %r65;
	mov.pred 	%p187, 0;
	@%p149 bra 	$L__BB13_43;
	setp.ge.s32 	%p150, %r89, %r64;
	setp.lt.u32 	%p151, %r604, %r605;
	or.pred  	%p187, %p150, %p151;
$L__BB13_43:
	selp.b32 	%r596, %r604, %r605, %p187;
	selp.u32 	%r548, 1, 0, %p187;
	add.s32 	%r95, %r88, %r548;
	not.pred 	%p152, %p187;
	selp.u32 	%r549, 1, 0, %p152;
	add.s32 	%r96, %r89, %r549;
	@%p187 bra 	$L__BB13_45;
	shl.b32 	%r550, %r96, 2;
	add.s32 	%r551, %r24, %r550;
	ld.shared.u32 	%r605, [%r551];
	bra.uni 	$L__BB13_46;
$L__BB13_45:
	shl.b32 	%r552, %r95, 2;
	add.s32 	%r553, %r24, %r552;
	ld.shared.u32 	%r604, [%r553];
$L__BB13_46:
	setp.ge.s32 	%p154, %r95, %r65;
	mov.pred 	%p188, 0;
	@%p154 bra 	$L__BB13_48;
	setp.ge.s32 	%p155, %r96, %r64;
	setp.lt.u32 	%p156, %r604, %r605;
	or.pred  	%p188, %p155, %p156;
$L__BB13_48:
	selp.b32 	%r595, %r604, %r605, %p188;
	selp.u32 	%r554, 1, 0, %p188;
	add.s32 	%r102, %r95, %r554;
	not.pred 	%p157, %p188;
	selp.u32 	%r555, 1, 0, %p157;
	add.s32 	%r103, %r96, %r555;
	@%p188 bra 	$L__BB13_50;
	shl.b32 	%r556, %r103, 2;
	add.s32 	%r557, %r24, %r556;
	ld.shared.u32 	%r605, [%r557];
	bra.uni 	$L__BB13_51;
$L__BB13_50:
	shl.b32 	%r558, %r102, 2;
	add.s32 	%r559, %r24, %r558;
	ld.shared.u32 	%r604, [%r559];
$L__BB13_51:
	setp.ge.s32 	%p159, %r102, %r65;
	mov.pred 	%p189, 0;
	@%p159 bra 	$L__BB13_53;
	setp.ge.s32 	%p160, %r103, %r64;
	setp.lt.u32 	%p161, %r604, %r605;
	or.pred  	%p189, %p160, %p161;
$L__BB13_53:
	selp.b32 	%r594, %r604, %r605, %p189;
	selp.u32 	%r560, 1, 0, %p189;
	add.s32 	%r109, %r102, %r560;
	not.pred 	%p162, %p189;
	selp.u32 	%r561, 1, 0, %p162;
	add.s32 	%r110, %r103, %r561;
	@%p189 bra 	$L__BB13_55;
	shl.b32 	%r562, %r110, 2;
	add.s32 	%r563, %r24, %r562;
	ld.shared.u32 	%r605, [%r563];
	bra.uni 	$L__BB13_56;
$L__BB13_55:
	shl.b32 	%r564, %r109, 2;
	add.s32 	%r565, %r24, %r564;
	ld.shared.u32 	%r604, [%r565];
$L__BB13_56:
	setp.ge.s32 	%p164, %r109, %r65;
	mov.pred 	%p190, 0;
	@%p164 bra 	$L__BB13_58;
	setp.ge.s32 	%p165, %r110, %r64;
	setp.lt.u32 	%p166, %r604, %r605;
	or.pred  	%p190, %p165, %p166;
$L__BB13_58:
	selp.b32 	%r593, %r604, %r605, %p190;
	selp.u32 	%r566, 1, 0, %p190;
	add.s32 	%r116, %r109, %r566;
	not.pred 	%p167, %p190;
	selp.u32 	%r567, 1, 0, %p167;
	add.s32 	%r117, %r110, %r567;
	@%p190 bra 	$L__BB13_60;
	shl.b32 	%r568, %r117, 2;
	add.s32 	%r569, %r24, %r568;
	ld.shared.u32 	%r605, [%r569];
	bra.uni 	$L__BB13_61;
$L__BB13_60:
	shl.b32 	%r570, %r116, 2;
	add.s32 	%r571, %r24, %r570;
	ld.shared.u32 	%r604, [%r571];
$L__BB13_61:
	setp.lt.s32 	%p168, %r116, %r65;
	setp.lt.s32 	%p169, %r117, %r64;
	min.u32 	%r572, %r604, %r605;
	selp.b32 	%r573, %r572, %r604, %p169;
	selp.b32 	%r592, %r573, %r605, %p168;
	shl.b32 	%r123, %r599, 1;
	setp.lt.u32 	%p170, %r599, 9;
	mov.u32 	%r599, %r123;
	@%p170 bra 	$L__BB13_28;
	bar.warp.sync 	%r7;
	setp.ge.s32 	%p171, %r25, %r5;
	mul.wide.u32 	%rd62, %r25, 4;
	add.s64 	%rd9, %rd7, %rd62;
	@%p171 bra 	$L__BB13_64;
	st.global.u32 	[%rd9], %r598;
$L__BB13_64:
	setp.ge.s32 	%p172, %r28, %r5;
	@%p172 bra 	$L__BB13_66;
	st.global.u32 	[%rd9+4], %r597;
$L__BB13_66:
	setp.ge.s32 	%p173, %r29, %r5;
	@%p173 bra 	$L__BB13_68;
	st.global.u32 	[%rd9+8], %r596;
$L__BB13_68:
	setp.ge.s32 	%p174, %r30, %r5;
	@%p174 bra 	$L__BB13_70;
	st.global.u32 	[%rd9+12], %r595;
$L__BB13_70:
	setp.ge.s32 	%p175, %r31, %r5;
	@%p175 bra 	$L__BB13_72;
	st.global.u32 	[%rd9+16], %r594;
$L__BB13_72:
	setp.ge.s32 	%p176, %r32, %r5;
	@%p176 bra 	$L__BB13_74;
	st.global.u32 	[%rd9+20], %r593;
$L__BB13_74:
	setp.ge.s32 	%p177, %r33, %r5;
	@%p177 bra 	$L__BB13_165;
	st.global.u32 	[%rd9+24], %r592;
	bra.uni 	$L__BB13_165;
$L__BB13_76:
	shr.u32 	%r124, %r1, 1;
	sub.s32 	%r266, %r2, %r265;
	shl.b32 	%r267, %r266, 7;
	or.b32  	%r125, %r267, %r124;
	setp.ge.u32 	%p30, %r125, %r263;
	@%p30 bra 	$L__BB13_165;
	cvta.to.global.u64 	%rd21, %rd15;
	mul.wide.u32 	%rd22, %r125, 4;
	add.s64 	%rd23, %rd21, %rd22;
	ld.global.u32 	%r269, [%rd23];
	mul.wide.u32 	%rd24, %r269, 8;
	add.s64 	%rd25, %rd2, %rd24;
	ld.global.u64 	%rd26, [%rd25];
	add.s64 	%rd27, %rd1, %rd24;
	ld.global.u64 	%rd28, [%rd27];
	sub.s64 	%rd10, %rd28, %rd26;
	cvt.u32.u64 	%r126, %rd10;
	shl.b64 	%rd29, %rd26, 2;
	add.s64 	%rd11, %rd17, %rd29;
	add.s64 	%rd12, %rd3, %rd29;
	// begin inline asm
	mov.u32 %r268, %laneid;
	// end inline asm
	and.b32  	%r127, %r268, 1;
	and.b32  	%r270, %r268, -2;
	mov.b32 	%r271, 3;
	shl.b32 	%r128, %r271, %r270;
	setp.gt.s32 	%p31, %r126, 2;
	@%p31 bra 	$L__BB13_86;
	cvt.s64.s32 	%rd41, %rd10;
	setp.eq.s32 	%p108, %r126, 2;
	@%p108 bra 	$L__BB13_82;
	setp.ne.s64 	%p109, %rd41, 1;
	@%p109 bra 	$L__BB13_165;
	setp.ne.s32 	%p112, %r127, 0;
	setp.eq.s64 	%p113, %rd4, %rd3;
	or.pred  	%p114, %p113, %p112;
	@%p114 bra 	$L__BB13_165;
	// begin inline asm
	ld.global.nc.u32 %r438, [%rd11];
	// end inline asm
	st.global.u32 	[%rd12], %r438;
	bra.uni 	$L__BB13_165;
$L__BB13_82:
	setp.ne.s32 	%p110, %r127, 0;
	@%p110 bra 	$L__BB13_165;
	// begin inline asm
	ld.global.nc.u32 %r436, [%rd11];
	// end inline asm
	add.s64 	%rd43, %rd11, 4;
	// begin inline asm
	ld.global.nc.u32 %r437, [%rd43];
	// end inline asm
	setp.gt.u32 	%p111, %r436, %r437;
	@%p111 bra 	$L__BB13_85;
	st.global.u32 	[%rd12], %r436;
	st.global.u32 	[%rd12+4], %r437;
	bra.uni 	$L__BB13_165;
$L__BB13_85:
	st.global.u32 	[%rd12], %r437;
	st.global.u32 	[%rd12+4], %r436;
	bra.uni 	$L__BB13_165;
$L__BB13_86:
	mul.wide.u32 	%rd31, %r127, 4;
	add.s64 	%rd30, %rd11, %rd31;
	// begin inline asm
	ld.global.nc.u32 %r272, [%rd30];
	// end inline asm
	or.b32  	%r132, %r127, 2;
	setp.ge.u32 	%p32, %r132, %r126;
	mov.b32 	%r615, -1;
	@%p32 bra 	$L__BB13_88;
	add.s64 	%rd32, %rd30, 8;
	// begin inline asm
	ld.global.nc.u32 %r615, [%rd32];
	// end inline asm
$L__BB13_88:
	or.b32  	%r135, %r127, 4;
	setp.ge.u32 	%p33, %r135, %r126;
	mov.b32 	%r616, -1;
	@%p33 bra 	$L__BB13_90;
	add.s64 	%rd33, %rd30, 16;
	// begin inline asm
	ld.global.nc.u32 %r616, [%rd33];
	// end inline asm
$L__BB13_90:
	or.b32  	%r138, %r127, 6;
	setp.ge.u32 	%p34, %r138, %r126;
	mov.b32 	%r617, -1;
	@%p34 bra 	$L__BB13_92;
	add.s64 	%rd34, %rd30, 24;
	// begin inline asm
	ld.global.nc.u32 %r617, [%rd34];
	// end inline asm
$L__BB13_92:
	or.b32  	%r141, %r127, 8;
	setp.ge.u32 	%p35, %r141, %r126;
	mov.b32 	%r618, -1;
	@%p35 bra 	$L__BB13_94;
	add.s64 	%rd35, %rd30, 32;
	// begin inline asm
	ld.global.nc.u32 %r618, [%rd35];
	// end inline asm
$L__BB13_94:
	or.b32  	%r282, %r127, 10;
	setp.ge.u32 	%p36, %r282, %r126;
	mov.b32 	%r619, -1;
	@%p36 bra 	$L__BB13_96;
	add.s64 	%rd36, %rd30, 40;
	// begin inline asm
	ld.global.nc.u32 %r619, [%rd36];
	// end inline asm
$L__BB13_96:
	or.b32  	%r285, %r127, 12;
	setp.ge.u32 	%p37, %r285, %r126;
	mov.b32 	%r620, -1;
	@%p37 bra 	$L__BB13_98;
	add.s64 	%rd37, %rd30, 48;
	// begin inline asm
	ld.global.nc.u32 %r620, [%rd37];
	// end inline asm
$L__BB13_98:
	or.b32  	%r288, %r127, 14;
	setp.ge.u32 	%p38, %r288, %r126;
	mov.b32 	%r621, -1;
	@%p38 bra 	$L__BB13_100;
	add.s64 	%rd38, %rd30, 56;
	// begin inline asm
	ld.global.nc.u32 %r621, [%rd38];
	// end inline asm
$L__BB13_100:
	or.b32  	%r291, %r127, 16;
	setp.ge.u32 	%p39, %r291, %r126;
	mov.b32 	%r622, -1;
	@%p39 bra 	$L__BB13_102;
	add.s64 	%rd39, %rd30, 64;
	// begin inline asm
	ld.global.nc.u32 %r622, [%rd39];
	// end inline asm
$L__BB13_102:
	mov.u32 	%r293, _ZZN3cub18CUB_300001_SM_10006detail14segmented_sort30DeviceSegmentedSortKernelSmallILNS0_9SortOrderE0ENS2_10policy_hubIjNS0_8NullTypeEE9Policy860EjS6_PmS9_lEEvjjjPKjSB_PKT1_PSC_PKT2_PSG_T3_T4_E12temp_storage;
	mad.lo.s32 	%r152, %r124, 76, %r293;
	shl.b32 	%r294, %r127, 2;
	add.s32 	%r295, %r152, %r294;
	st.shared.u32 	[%r295], %r272;
	st.shared.u32 	[%r295+8], %r615;
	st.shared.u32 	[%r295+16], %r616;
	st.shared.u32 	[%r295+24], %r617;
	st.shared.u32 	[%r295+32], %r618;
	st.shared.u32 	[%r295+40], %r619;
	st.shared.u32 	[%r295+48], %r620;
	st.shared.u32 	[%r295+56], %r621;
	st.shared.u32 	[%r295+64], %r622;
	bar.warp.sync 	%r128;
	mul.lo.s32 	%r153, %r127, 9;
	shl.b32 	%r296, %r127, 5;
	add.s32 	%r154, %r295, %r296;
	ld.shared.u32 	%r631, [%r154];
	add.s32 	%r156, %r153, 1;
	ld.shared.u32 	%r297, [%r154+4];
	shl.b32 	%r298, %r127, 3;
	or.b32  	%r157, %r132, %r298;
	ld.shared.u32 	%r299, [%r154+8];
	add.s32 	%r158, %r157, 1;
	ld.shared.u32 	%r300, [%r154+12];
	or.b32  	%r159, %r135, %r298;
	ld.shared.u32 	%r301, [%r154+16];
	add.s32 	%r160, %r159, 1;
	ld.shared.u32 	%r302, [%r154+20];
	or.b32  	%r161, %r138, %r298;
	ld.shared.u32 	%r303, [%r154+24];
	add.s32 	%r162, %r161, 1;
	ld.shared.u32 	%r304, [%r154+28];
	add.s32 	%r163, %r141, %r298;
	ld.shared.u32 	%r305, [%r154+32];
	bar.warp.sync 	%r128;
	setp.lt.u32 	%p40, %r156, %r126;
	selp.b32 	%r630, %r297, -1, %p40;
	setp.lt.u32 	%p41, %r157, %r126;
	selp.b32 	%r629, %r299, -1, %p41;
	setp.lt.u32 	%p42, %r158, %r126;
	selp.b32 	%r628, %r300, -1, %p42;
	setp.lt.u32 	%p43, %r159, %r126;
	selp.b32 	%r627, %r301, -1, %p43;
	setp.lt.u32 	%p44, %r160, %r126;
	selp.b32 	%r626, %r302, -1, %p44;
	setp.lt.u32 	%p45, %r161, %r126;
	selp.b32 	%r625, %r303, -1, %p45;
	setp.lt.u32 	%p46, %r162, %r126;
	selp.b32 	%r624, %r304, -1, %p46;
	setp.lt.u32 	%p47, %r163, %r126;
	selp.b32 	%r623, %r305, -1, %p47;
	setp.ge.u32 	%p48, %r153, %r126;
	@%p48 bra 	$L__BB13_104;
	max.u32 	%r306, %r630, %r631;
	min.u32 	%r307, %r630, %r631;
	max.u32 	%r308, %r628, %r629;
	min.u32 	%r309, %r628, %r629;
	max.u32 	%r310, %r626, %r627;
	min.u32 	%r311, %r626, %r627;
	max.u32 	%r312, %r624, %r625;
	min.u32 	%r313, %r624, %r625;
	max.u32 	%r314, %r309, %r306;
	min.u32 	%r315, %r309, %r306;
	max.u32 	%r316, %r311, %r308;
	min.u32 	%r317, %r311, %r308;
	max.u32 	%r318, %r313, %r310;
	min.u32 	%r319, %r313, %r310;
	max.u32 	%r320, %r623, %r312;
	min.u32 	%r321, %r623, %r312;
	setp.lt.u32 	%p49, %r309, %r307;
	selp.b32 	%r322, %r307, %r315, %p49;
	selp.b32 	%r323, %r315, %r307, %p49;
	max.u32 	%r324, %r317, %r314;
	min.u32 	%r325, %r317, %r314;
	max.u32 	%r326, %r319, %r316;
	min.u32 	%r327, %r319, %r316;
	max.u32 	%r328, %r321, %r318;
	min.u32 	%r329, %r321, %r318;
	max.u32 	%r330, %r325, %r322;
	min.u32 	%r331, %r325, %r322;
	max.u32 	%r332, %r327, %r324;
	min.u32 	%r333, %r327, %r324;
	max.u32 	%r334, %r329, %r326;
	min.u32 	%r335, %r329, %r326;
	setp.gt.u32 	%p50, %r318, %r320;
	selp.b32 	%r336, %r328, %r320, %p50;
	selp.b32 	%r337, %r320, %r328, %p50;
	max.u32 	%r338, %r331, %r323;
	min.u32 	%r339, %r331, %r323;
	max.u32 	%r340, %r333, %r330;
	min.u32 	%r341, %r333, %r330;
	max.u32 	%r342, %r335, %r332;
	min.u32 	%r343, %r335, %r332;
	max.u32 	%r344, %r337, %r334;
	min.u32 	%r345, %r337, %r334;
	max.u32 	%r346, %r341, %r338;
	min.u32 	%r347, %r341, %r338;
	max.u32 	%r348, %r343, %r340;
	min.u32 	%r349, %r343, %r340;
	max.u32 	%r350, %r345, %r342;
	min.u32 	%r351, %r345, %r342;
	max.u32 	%r352, %r336, %r344;
	min.u32 	%r353, %r336, %r344;
	setp.lt.u32 	%p51, %r341, %r339;
	selp.b32 	%r354, %r339, %r347, %p51;
	selp.b32 	%r355, %r347, %r339, %p51;
	max.u32 	%r356, %r349, %r346;
	min.u32 	%r357, %r349, %r346;
	max.u32 	%r358, %r351, %r348;
	min.u32 	%r359, %r351, %r348;
	max.u32 	%r360, %r353, %r350;
	min.u32 	%r361, %r353, %r350;
	max.u32 	%r362, %r357, %r354;
	min.u32 	%r363, %r357, %r354;
	max.u32 	%r364, %r359, %r356;
	min.u32 	%r365, %r359, %r356;
	max.u32 	%r366, %r361, %r358;
	min.u32 	%r367, %r361, %r358;
	setp.gt.u32 	%p52, %r350, %r352;
	selp.b32 	%r623, %r360, %r352, %p52;
	selp.b32 	%r368, %r352, %r360, %p52;
	max.u32 	%r630, %r363, %r355;
	min.u32 	%r631, %r363, %r355;
	max.u32 	%r628, %r365, %r362;
	min.u32 	%r629, %r365, %r362;
	max.u32 	%r626, %r367, %r364;
	min.u32 	%r627, %r367, %r364;
	max.u32 	%r624, %r368, %r366;
	min.u32 	%r625, %r368, %r366;
$L__BB13_104:
	bar.warp.sync 	%r128;
	st.shared.u32 	[%r154], %r631;
	st.shared.u32 	[%r154+4], %r630;
	st.shared.u32 	[%r154+8], %r629;
	st.shared.u32 	[%r154+12], %r628;
	st.shared.u32 	[%r154+16], %r627;
	st.shared.u32 	[%r154+20], %r626;
	st.shared.u32 	[%r154+24], %r625;
	st.shared.u32 	[%r154+28], %r624;
	st.shared.u32 	[%r154+32], %r623;
	bar.warp.sync 	%r128;
	min.u32 	%r190, %r153, %r126;
	min.u32 	%r191, %r126, 9;
	add.s32 	%r369, %r191, 9;
	min.u32 	%r192, %r369, %r126;
	sub.s32 	%r370, %r192, %r191;
	setp.lt.s32 	%p53, %r190, %r370;
	sub.s32 	%r371, %r190, %r370;
	selp.b32 	%r634, 0, %r371, %p53;
	min.u32 	%r632, %r191, %r190;
	setp.ge.s32 	%p54, %r634, %r632;
	@%p54 bra 	$L__BB13_107;
	add.s32 	%r195, %r190, %r191;
$L__BB13_106:
	sub.s32 	%r372, %r632, %r634;
	shr.u32 	%r373, %r372, 31;
	add.s32 	%r374, %r372, %r373;
	shr.s32 	%r375, %r374, 1;
	add.s32 	%r376, %r375, %r634;
	shl.b32 	%r377, %r376, 2;
	add.s32 	%r378, %r152, %r377;
	ld.shared.u32 	%r379, [%r378];
	not.b32 	%r380, %r376;
	add.s32 	%r381, %r195, %r380;
	shl.b32 	%r382, %r381, 2;
	add.s32 	%r383, %r152, %r382;
	ld.shared.u32 	%r384, [%r383];
	setp.lt.u32 	%p55, %r384, %r379;
	add.s32 	%r385, %r376, 1;
	selp.b32 	%r634, %r634, %r385, %p55;
	selp.b32 	%r632, %r376, %r632, %p55;
	setp.lt.s32 	%p56, %r634, %r632;
	@%p56 bra 	$L__BB13_106;
$L__BB13_107:
	add.s32 	%r386, %r190, %r191;
	sub.s32 	%r201, %r386, %r634;
	shl.b32 	%r387, %r634, 2;
	add.s32 	%r202, %r152, %r387;
	shl.b32 	%r388, %r201, 2;
	add.s32 	%r203, %r152, %r388;
	ld.shared.u32 	%r636, [%r203];
	ld.shared.u32 	%r637, [%r202];
	setp.ge.s32 	%p58, %r201, %r192;
	mov.pred 	%p191, 0;
	@%p58 bra 	$L__BB13_109;
	setp.ge.s32 	%p59, %r634, %r191;
	setp.lt.u32 	%p60, %r636, %r637;
	or.pred  	%p191, %p59, %p60;
$L__BB13_109:
	selp.b32 	%r206, %r636, %r637, %p191;
	selp.u32 	%r389, 1, 0, %p191;
	add.s32 	%r207, %r201, %r389;
	not.pred 	%p61, %p191;
	selp.u32 	%r390, 1, 0, %p61;
	add.s32 	%r208, %r634, %r390;
	@%p61 bra 	$L__BB13_111;
	ld.shared.u32 	%r636, [%r203+4];
	bra.uni 	$L__BB13_112;
$L__BB13_111:
	ld.shared.u32 	%r637, [%r202+4];
$L__BB13_112:
	setp.ge.s32 	%p63, %r207, %r192;
	mov.pred 	%p192, 0;
	@%p63 bra 	$L__BB13_114;
	setp.ge.s32 	%p64, %r208, %r191;
	setp.lt.u32 	%p65, %r636, %r637;
	or.pred  	%p192, %p64, %p65;
$L__BB13_114:
	selp.b32 	%r213, %r636, %r637, %p192;
	selp.u32 	%r391, 1, 0, %p192;
	add.s32 	%r214, %r207, %r391;
	not.pred 	%p66, %p192;
	selp.u32 	%r392, 1, 0, %p66;
	add.s32 	%r215, %r208, %r392;
	@%p192 bra 	$L__BB13_116;
	shl.b32 	%r393, %r215, 2;
	add.s32 	%r394, %r152, %r393;
	ld.shared.u32 	%r637, [%r394];
	bra.uni 	$L__BB13_117;
$L__BB13_116:
	shl.b32 	%r395, %r214, 2;
	add.s32 	%r396, %r152, %r395;
	ld.shared.u32 	%r636, [%r396];
$L__BB13_117:
	setp.ge.s32 	%p68, %r214, %r192;
	mov.pred 	%p193, 0;
	@%p68 bra 	$L__BB13_119;
	setp.ge.s32 	%p69, %r215, %r191;
	setp.lt.u32 	%p70, %r636, %r637;
	or.pred  	%p193, %p69, %p70;
$L__BB13_119:
	selp.b32 	%r220, %r636, %r637, %p193;
	selp.u32 	%r397, 1, 0, %p193;
	add.s32 	%r221, %r214, %r397;
	not.pred 	%p71, %p193;
	selp.u32 	%r398, 1, 0, %p71;
	add.s32 	%r222, %r215, %r398;
	@%p193 bra 	$L__BB13_121;
	shl.b32 	%r399, %r222, 2;
	add.s32 	%r400, %r152, %r399;
	ld.shared.u32 	%r637, [%r400];
	bra.uni 	$L__BB13_122;
$L__BB13_121:
	shl.b32 	%r401, %r221, 2;
	add.s32 	%r402, %r152, %r401;
	ld.shared.u32 	%r636, [%r402];
$L__BB13_122:
	setp.ge.s32 	%p73, %r221, %r192;
	mov.pred 	%p194, 0;
	@%p73 bra 	$L__BB13_124;
	setp.ge.s32 	%p74, %r222, %r191;
	setp.lt.u32 	%p75, %r636, %r637;
	or.pred  	%p194, %p74, %p75;
$L__BB13_124:
	selp.b32 	%r227, %r636, %r637, %p194;
	selp.u32 	%r403, 1, 0, %p194;
	add.s32 	%r228, %r221, %r403;
	not.pred 	%p76, %p194;
	selp.u32 	%r404, 1, 0, %p76;
	add.s32 	%r229, %r222, %r404;
	@%p194 bra 	$L__BB13_126;
	shl.b32 	%r405, %r229, 2;
	add.s32 	%r406, %r152, %r405;
	ld.shared.u32 	%r637, [%r406];
	bra.uni 	$L__BB13_127;
$L__BB13_126:
	shl.b32 	%r407, %r228, 2;
	add.s32 	%r408, %r152, %r407;
	ld.shared.u32 	%r636, [%r408];
$L__BB13_127:
	setp.ge.s32 	%p78, %r228, %r192;
	mov.pred 	%p195, 0;
	@%p78 bra 	$L__BB13_129;
	setp.ge.s32 	%p79, %r229, %r191;
	setp.lt.u32 	%p80, %r636, %r637;
	or.pred  	%p195, %p79, %p80;
$L__BB13_129:
	selp.b32 	%r234, %r636, %r637, %p195;
	selp.u32 	%r409, 1, 0, %p195;
	add.s32 	%r235, %r228, %r409;
	not.pred 	%p81, %p195;
	selp.u32 	%r410, 1, 0, %p81;
	add.s32 	%r236, %r229, %r410;
	@%p195 bra 	$L__BB13_131;
	shl.b32 	%r411, %r236, 2;
	add.s32 	%r412, %r152, %r411;
	ld.shared.u32 	%r637, [%r412];
	bra.uni 	$L__BB13_132;
$L__BB13_131:
	shl.b32 	%r413, %r235, 2;
	add.s32 	%r414, %r152, %r413;
	ld.shared.u32 	%r636, [%r414];
$L__BB13_132:
	setp.ge.s32 	%p83, %r235, %r192;
	mov.pred 	%p196, 0;
	@%p83 bra 	$L__BB13_134;
	setp.ge.s32 	%p84, %r236, %r191;
	setp.lt.u32 	%p85, %r636, %r637;
	or.pred  	%p196, %p84, %p85;
$L__BB13_134:
	selp.b32 	%r241, %r636, %r637, %p196;
	selp.u32 	%r415, 1, 0, %p196;
	add.s32 	%r242, %r235, %r415;
	not.pred 	%p86, %p196;
	selp.u32 	%r416, 1, 0, %p86;
	add.s32 	%r243, %r236, %r416;
	@%p196 bra 	$L__BB13_136;
	shl.b32 	%r417, %r243, 2;
	add.s32 	%r418, %r152, %r417;
	ld.shared.u32 	%r637, [%r418];
	bra.uni 	$L__BB13_137;
$L__BB13_136:
	shl.b32 	%r419, %r242, 2;
	add.s32 	%r420, %r152, %r419;
	ld.shared.u32 	%r636, [%r420];
$L__BB13_137:
	setp.ge.s32 	%p88, %r242, %r192;
	mov.pred 	%p197, 0;
	@%p88 bra 	$L__BB13_139;
	setp.ge.s32 	%p89, %r243, %r191;
	setp.lt.u32 	%p90, %r636, %r637;
	or.pred  	%p197, %p89, %p90;
$L__BB13_139:
	selp.b32 	%r248, %r636, %r637, %p197;
	selp.u32 	%r421, 1, 0, %p197;
	add.s32 	%r249, %r242, %r421;
	not.pred 	%p91, %p197;
	selp.u32 	%r422, 1, 0, %p91;
	add.s32 	%r250, %r243, %r422;
	@%p197 bra 	$L__BB13_141;
	shl.b32 	%r423, %r250, 2;
	add.s32 	%r424, %r152, %r423;
	ld.shared.u32 	%r637, [%r424];
	bra.uni 	$L__BB13_142;
$L__BB13_141:
	shl.b32 	%r425, %r249, 2;
	add.s32 	%r426, %r152, %r425;
	ld.shared.u32 	%r636, [%r426];
$L__BB13_142:
	setp.ge.s32 	%p93, %r249, %r192;
	mov.pred 	%p198, 0;
	@%p93 bra 	$L__BB13_144;
	setp.ge.s32 	%p94, %r250, %r191;
	setp.lt.u32 	%p95, %r636, %r637;
	or.pred  	%p198, %p94, %p95;
$L__BB13_144:
	selp.b32 	%r255, %r636, %r637, %p198;
	selp.u32 	%r427, 1, 0, %p198;
	add.s32 	%r256, %r249, %r427;
	not.pred 	%p96, %p198;
	selp.u32 	%r428, 1, 0, %p96;
	add.s32 	%r257, %r250, %r428;
	@%p198 bra 	$L__BB13_146;
	shl.b32 	%r429, %r257, 2;
	add.s32 	%r430, %r152, %r429;
	ld.shared.u32 	%r637, [%r430];
	bra.uni 	$L__BB13_147;
$L__BB13_146:
	shl.b32 	%r431, %r256, 2;
	add.s32 	%r432, %r152, %r431;
	ld.shared.u32 	%r636, [%r432];
$L__BB13_147:
	setp.ge.u32 	%p97, %r153, %r126;
	setp.lt.s32 	%p98, %r256, %r192;
	setp.lt.s32 	%p99, %r257, %r191;
	min.u32 	%r433, %r636, %r637;
	selp.b32 	%r434, %r433, %r636, %p99;
	selp.b32 	%r262, %r434, %r637, %p98;
	bar.warp.sync 	%r128;
	mul.wide.u32 	%rd40, %r153, 4;
	add.s64 	%rd14, %rd12, %rd40;
	@%p97 bra 	$L__BB13_149;
	st.global.u32 	[%rd14], %r206;
$L__BB13_149:
	setp.ge.u32 	%p100, %r156, %r126;
	@%p100 bra 	$L__BB13_151;
	st.global.u32 	[%rd14+4], %r213;
$L__BB13_151:
	setp.ge.u32 	%p101, %r157, %r126;
	@%p101 bra 	$L__BB13_153;
	st.global.u32 	[%rd14+8], %r220;
$L__BB13_153:
	setp.ge.u32 	%p102, %r158, %r126;
	@%p102 bra 	$L__BB13_155;
	st.global.u32 	[%rd14+12], %r227;
$L__BB13_155:
	setp.ge.u32 	%p103, %r159, %r126;
	@%p103 bra 	$L__BB13_157;
	st.global.u32 	[%rd14+16], %r234;
$L__BB13_157:
	setp.ge.u32 	%p104, %r160, %r126;
	@%p104 bra 	$L__BB13_159;
	st.global.u32 	[%rd14+20], %r241;
$L__BB13_159:
	setp.ge.u32 	%p105, %r161, %r126;
	@%p105 bra 	$L__BB13_161;
	st.global.u32 	[%rd14+24], %r248;
$L__BB13_161:
	setp.ge.u32 	%p106, %r162, %r126;
	@%p106 bra 	$L__BB13_163;
	st.global.u32 	[%rd14+28], %r255;
$L__BB13_163:
	setp.ge.u32 	%p107, %r163, %r126;
	@%p107 bra 	$L__BB13_165;
	st.global.u32 	[%rd14+32], %r262;
$L__BB13_165:
	ret;

}
	// .globl	_ZN3cub18CUB_300001_SM_10006detail14segmented_sort33DeviceSegmentedSortFallbackKernelILNS0_9SortOrderE0ENS2_10policy_hubIjNS0_8NullTypeEE9Policy860EjS6_PmS9_lEEvPKT1_PSA_NS1_20device_double_bufferISA_EEPKT2_PSG_NSE_ISG_EET3_T4_
.visible .entry _ZN3cub18CUB_300001_SM_10006detail14segmented_sort33DeviceSegmentedSortFallbackKernelILNS0_9SortOrderE0ENS2_10policy_hubIjNS0_8NullTypeEE9Policy860EjS6_PmS9_lEEvPKT1_PSA_NS1_20device_double_bufferISA_EEPKT2_PSG_NSE_ISG_EET3_T4_(
	.param .u64 .ptr .align 1 _ZN3cub18CUB_300001_SM_10006detail14segmented_sort33DeviceSegmentedSortFallbackKernelILNS0_9SortOrderE0ENS2_10policy_hubIjNS0_8NullTypeEE9Policy860EjS6_PmS9_lEEvPKT1_PSA_NS1_20device_double_bufferISA_EEPKT2_PSG_NSE_ISG_EET3_T4__param_0,
	.param .u64 .ptr .align 1 _ZN3cub18CUB_300001_SM_10006detail14segmented_sort33DeviceSegmentedSortFallbackKernelILNS0_9SortOrderE0ENS2_10policy_hubIjNS0_8NullTypeEE9Policy860EjS6_PmS9_lEEvPKT1_PSA_NS1_20device_double_bufferISA_EEPKT2_PSG_NSE_ISG_EET3_T4__param_1,
	.param .align 8 .b8 _ZN3cub18CUB_300001_SM_10006detail14segmented_sort33DeviceSegmentedSortFallbackKernelILNS0_9SortOrderE0ENS2_10policy_hubIjNS0_8NullTypeEE9Policy860EjS6_PmS9_lEEvPKT1_PSA_NS1_20device_double_bufferISA_EEPKT2_PSG_NSE_ISG_EET3_T4__param_2[16],
	.param .u64 .ptr .align 1 _ZN3cub18CUB_300001_SM_10006detail14segmented_sort33DeviceSegmentedSortFallbackKernelILNS0_9SortOrderE0ENS2_10policy_hubIjNS0_8NullTypeEE9Policy860EjS6_PmS9_lEEvPKT1_PSA_NS1_20device_double_bufferISA_EEPKT2_PSG_NSE_ISG_EET3_T4__param_3,
	.param .u64 .ptr .align 1 _ZN3cub18CUB_300001_SM_10006detail14segmented_sort33DeviceSegmentedSortFallbackKernelILNS0_9SortOrderE0ENS2_10policy_hubIjNS0_8NullTypeEE9Policy860EjS6_PmS9_lEEvPKT1_PSA_NS1_20device_double_bufferISA_EEPKT2_PSG_NSE_ISG_EET3_T4__param_4,
	.param .align 8 .b8 _ZN3cub18CUB_300001_SM_10006detail14segmented_sort33DeviceSegmentedSortFallbackKernelILNS0_9SortOrderE0ENS2_10policy_hubIjNS0_8NullTypeEE9Policy860EjS6_PmS9_lEEvPKT1_PSA_NS1_20device_double_bufferISA_EEPKT2_PSG_NSE_ISG_EET3_T4__param_5[16],
	.param .u64 .ptr .align 1 _ZN3cub18CUB_300001_SM_10006detail14segmented_sort33DeviceSegmentedSortFallbackKernelILNS0_9SortOrderE0ENS2_10policy_hubIjNS0_8NullTypeEE9Policy860EjS6_PmS9_lEEvPKT1_PSA_NS1_20device_double_bufferISA_EEPKT2_PSG_NSE_ISG_EET3_T4__param_6,
	.param .u64 .ptr .align 1 _ZN3cub18CUB_300001_SM_10006detail14segmented_sort33DeviceSegmentedSortFallbackKernelILNS0_9SortOrderE0ENS2_10policy_hubIjNS0_8NullTypeEE9Policy860EjS6_PmS9_lEEvPKT1_PSA_NS1_20device_double_bufferISA_EEPKT2_PSG_NSE_ISG_EET3_T4__param_7
)
.maxntid 256
{
	.reg .pred 	%p<469>;
	.reg .b16 	%rs<427>;
	.reg .b32 	%r<6442>;
	.reg .b64 	%rd<1805>;
	// demoted variable
	.shared .align 16 .b8 _ZZN3cub18CUB_300001_SM_10006detail14segmented_sort33DeviceSegmentedSortFallbackKernelILNS0_9SortOrderE0ENS2_10policy_hubIjNS0_8NullTypeEE9Policy860EjS6_PmS9_lEEvPKT1_PSA_NS1_20device_double_bufferISA_EEPKT2_PSG_NSE_ISG_EET3_T4_E12temp_storage[33856];
	ld.param.u64 	%rd228, [_ZN3cub18CUB_300001_SM_10006detail14segmented_sort33DeviceSegmentedSortFallbackKernelILNS0_9SortOrderE0ENS2_10policy_hubIjNS0_8NullTypeEE9Policy860EjS6_PmS9_lEEvPKT1_PSA_NS1_20device_double_bufferISA_EEPKT2_PSG_NSE_ISG_EET3_T4__param_0];
	ld.param.u64 	%rd1, [_ZN3cub18CUB_300001_SM_10006detail14segmented_sort33DeviceSegmentedSortFallbackKernelILNS0_9SortOrderE0ENS2_10policy_hubIjNS0_8NullTypeEE9Policy860EjS6_PmS9_lEEvPKT1_PSA_NS1_20device_double_bufferISA_EEPKT2_PSG_NSE_ISG_EET3_T4__param_2];
	ld.param.u64 	%rd2, [_ZN3cub18CUB_300001_SM_10006detail14segmented_sort33DeviceSegmentedSortFallbackKernelILNS0_9SortOrderE0ENS2_10policy_hubIjNS0_8NullTypeEE9Policy860EjS6_PmS9_lEEvPKT1_PSA_NS1_20device_double_bufferISA_EEPKT2_PSG_NSE_ISG_EET3_T4__param_2+8];
	ld.param.u64 	%rd229, [_ZN3cub18CUB_300001_SM_10006detail14segmented_sort33DeviceSegmentedSortFallbackKernelILNS0_9SortOrderE0ENS2_10policy_hubIjNS0_8NullTypeEE9Policy860EjS6_PmS9_lEEvPKT1_PSA_NS1_20device_double_bufferISA_EEPKT2_PSG_NSE_ISG_EET3_T4__param_1];
	ld.param.u64 	%rd230, [_ZN3cub18CUB_300001_SM_10006detail14segmented_sort33DeviceSegmentedSortFallbackKernelILNS0_9SortOrderE0ENS2_10policy_hubIjNS0_8NullTypeEE9Policy860EjS6_PmS9_lEEvPKT1_PSA_NS1_20device_double_bufferISA_EEPKT2_PSG_NSE_ISG_EET3_T4__param_6];
	ld.param.u64 	%rd231, [_ZN3cub18CUB_300001_SM_10006detail14segmented_sort33DeviceSegmentedSortFallbackKernelILNS0_9SortOrderE0ENS2_10policy_hubIjNS0_8NullTypeEE9Policy860EjS6_PmS9_lEEvPKT1_PSA_NS1_20device_double_bufferISA_EEPKT2_PSG_NSE_ISG_EET3_T4__param_7];
	cvta.to.global.u64 	%rd232, %rd231;
	cvta.to.global.u64 	%rd233, %rd230;
	mov.u32 	%r1197, %ctaid.x;
	mul.wide.u32 	%rd234, %r1197, 8;
	add.s64 	%rd235, %rd233, %rd234;
	ld.global.u64 	%rd3, [%rd235];
	add.s64 	%rd236, %rd232, %rd234;
	ld.global.u64 	%rd237, [%rd236];
	sub.s64 	%rd4, %rd237, %rd3;
	setp.lt.s64 	%p13, %rd4, 1;
	@%p13 bra 	$L__BB14_661;
	cvta.to.global.u64 	%rd5, %rd228;
	cvta.to.global.u64 	%rd6, %rd229;
	shl.b64 	%rd238, %rd3, 2;
	add.s64 	%rd7, %rd6, %rd238;
	setp.gt.u64 	%p14, %rd4, 112;
	@%p14 bra 	$L__BB14_76;
	mov.u32 	%r6035, %tid.x;
	setp.gt.u32 	%p394, %r6035, 15;
	@%p394 bra 	$L__BB14_661;
	add.s64 	%rd8, %rd228, %rd238;
	cvt.u32.u64 	%r1, %rd4;
	// begin inline asm
	mov.u32 %r6036, %laneid;
	// end inline asm
	and.b32  	%r2, %r6036, 15;
	and.b32  	%r6037, %r6036, -16;
	mov.b32 	%r6038, 65535;
	shl.b32 	%r3, %r6038, %r6037;
	setp.gt.u64 	%p395, %rd4, 2;
	@%p395 bra 	$L__BB14_11;
	setp.ne.s64 	%p457, %rd4, 1;
	@%p457 bra 	$L__BB14_7;
	setp.ne.s32 	%p460, %r2, 0;
	setp.eq.s64 	%p461, %rd5, %rd6;
	or.pred  	%p462, %p461, %p460;
	@%p462 bra 	$L__BB14_661;
	// begin inline asm
	ld.global.nc.u32 %r6183, [%rd8];
	// end inline asm
	st.global.u32 	[%rd7], %r6183;
	bra.uni 	$L__BB14_661;
$L__BB14_7:
	setp.ne.s32 	%p458, %r2, 0;
	@%p458 bra 	$L__BB14_661;
	// begin inline asm
	ld.global.nc.u32 %r6181, [%rd8];
	// end inline asm
	add.s64 	%rd1696, %rd8, 4;
	// begin inline asm
	ld.global.nc.u32 %r6182, [%rd1696];
	// end inline asm
	setp.gt.u32 	%p459, %r6181, %r6182;
	@%p459 bra 	$L__BB14_10;
	st.global.u32 	[%rd7], %r6181;
	st.global.u32 	[%rd7+4], %r6182;
	bra.uni 	$L__BB14_661;
$L__BB14_10:
	st.global.u32 	[%rd7], %r6182;
	st.global.u32 	[%rd7+4], %r6181;
	bra.uni 	$L__BB14_661;
$L__BB14_11:
	setp.ge.u32 	%p396, %r2, %r1;
	mul.wide.u32 	%rd1686, %r2, 4;
	add.s64 	%rd9, %rd8, %rd1686;
	mov.b32 	%r6184, -1;
	@%p396 bra 	$L__BB14_13;
	// begin inline asm
	ld.global.nc.u32 %r6184, [%rd9];
	// end inline asm
$L__BB14_13:
	or.b32  	%r6042, %r2, 16;
	setp.ge.u32 	%p397, %r6042, %r1;
	mov.b32 	%r6185, -1;
	@%p397 bra 	$L__BB14_15;
	add.s64 	%rd1688, %rd9, 64;
	// begin inline asm
	ld.global.nc.u32 %r6185, [%rd1688];
	// end inline asm
$L__BB14_15:
	or.b32  	%r6045, %r2, 32;
	setp.ge.u32 	%p398, %r6045, %r1;
	mov.b32 	%r6186, -1;
	@%p398 bra 	$L__BB14_17;
	add.s64 	%rd1689, %rd9, 128;
	// begin inline asm
	ld.global.nc.u32 %r6186, [%rd1689];
	// end inline asm
$L__BB14_17:
	or.b32  	%r6048, %r2, 48;
	setp.ge.u32 	%p399, %r6048, %r1;
	mov.b32 	%r6187, -1;
	@%p399 bra 	$L__BB14_19;
	add.s64 	%rd1690, %rd9, 192;
	// begin inline asm
	ld.global.nc.u32 %r6187, [%rd1690];
	// end inline asm
$L__BB14_19:
	or.b32  	%r6051, %r2, 64;
	setp.ge.u32 	%p400, %r6051, %r1;
	mov.b32 	%r6188, -1;
	@%p400 bra 	$L__BB14_21;
	add.s64 	%rd1691, %rd9, 256;
	// begin inline asm
	ld.global.nc.u32 %r6188, [%rd1691];
	// end inline asm
$L__BB14_21:
	or.b32  	%r6054, %r2, 80;
	setp.ge.u32 	%p401, %r6054, %r1;
	mov.b32 	%r6189, -1;
	@%p401 bra 	$L__BB14_23;
	add.s64 	%rd1692, %rd9, 320;
	// begin inline asm
	ld.global.nc.u32 %r6189, [%rd1692];
	// end inline asm
$L__BB14_23:
	or.b32  	%r6057, %r2, 96;
	setp.ge.u32 	%p402, %r6057, %r1;
	mov.b32 	%r6190, -1;
	@%p402 bra 	$L__BB14_25;
	add.s64 	%rd1693, %rd9, 384;
	// begin inline asm
	ld.global.nc.u32 %r6190, [%rd1693];
	// end inline asm
$L__BB14_25:
	shl.b32 	%r6059, %r2, 2;
	mov.u32 	%r6060, _ZZN3cub18CUB_300001_SM_10006detail14segmented_sort33DeviceSegmentedSortFallbackKernelILNS0_9SortOrderE0ENS2_10policy_hubIjNS0_8NullTypeEE9Policy860EjS6_PmS9_lEEvPKT1_PSA_NS1_20device_double_bufferISA_EEPKT2_PSG_NSE_ISG_EET3_T4_E12temp_storage;
	add.s32 	%r6061, %r6060, %r6059;
	st.shared.u32 	[%r6061], %r6184;
	st.shared.u32 	[%r6061+64], %r6185;
	st.shared.u32 	[%r6061+128], %r6186;
	st.shared.u32 	[%r6061+192], %r6187;
	st.shared.u32 	[%r6061+256], %r6188;
	st.shared.u32 	[%r6061+320], %r6189;
	st.shared.u32 	[%r6061+384], %r6190;
	bar.warp.sync 	%r3;
	mul.lo.s32 	%r20, %r2, 7;
	mad.lo.s32 	%r21, %r2, 24, %r6061;
	ld.shared.u32 	%r6204, [%r21];
	add.s32 	%r23, %r20, 1;
	ld.shared.u32 	%r6062, [%r21+4];
	add.s32 	%r24, %r20, 2;
	ld.shared.u32 	%r6063, [%r21+8];
	add.s32 	%r25, %r20, 3;
	ld.shared.u32 	%r6064, [%r21+12];
	add.s32 	%r26, %r20, 4;
	ld.shared.u32 	%r6065, [%r21+16];
	add.s32 	%r27, %r20, 5;
	ld.shared.u32 	%r6066, [%r21+20];
	add.s32 	%r28, %r20, 6;
	ld.shared.u32 	%r6067, [%r21+24];
	bar.warp.sync 	%r3;
	setp.lt.u32 	%p403, %r23, %r1;
	selp.b32 	%r6203, %r6062, -1, %p403;
	setp.lt.u32 	%p404, %r24, %r1;
	selp.b32 	%r6202, %r6063, -1, %p404;
	setp.lt.u32 	%p405, %r25, %r1;
	selp.b32 	%r6201, %r6064, -1, %p405;
	setp.lt.u32 	%p406, %r26, %r1;
	selp.b32 	%r6200, %r6065, -1, %p406;
	setp.lt.u32 	%p407, %r27, %r1;
	selp.b32 	%r6199, %r6066, -1, %p407;
	setp.lt.u32 	%p408, %r28, %r1;
	selp.b32 	%r6198, %r6067, -1, %p408;
	setp.ge.u32 	%p409, %r20, %r1;
	@%p409 bra 	$L__BB14_27;
	max.u32 	%r6068, %r6203, %r6204;
	min.u32 	%r6069, %r6203, %r6204;
	max.u32 	%r6070, %r6201, %r6202;
	min.u32 	%r6071, %r6201, %r6202;
	max.u32 	%r6072, %r6199, %r6200;
	min.u32 	%r6073, %r6199, %r6200;
	max.u32 	%r6074, %r6071, %r6068;
	min.u32 	%r6075, %r6071, %r6068;
	max.u32 	%r6076, %r6073, %r6070;
	min.u32 	%r6077, %r6073, %r6070;
	max.u32 	%r6078, %r6198, %r6072;
	min.u32 	%r6079, %r6198, %r6072;
	setp.lt.u32 	%p410, %r6071, %r6069;
	selp.b32 	%r6080, %r6069, %r6075, %p410;
	selp.b32 	%r6081, %r6075, %r6069, %p410;
	max.u32 	%r6082, %r6077, %r6074;
	min.u32 	%r6083, %r6077, %r6074;
	max.u32 	%r6084, %r6079, %r6076;
	min.u32 	%r6085, %r6079, %r6076;
	max.u32 	%r6086, %r6083, %r6080;
	min.u32 	%r6087, %r6083, %r6080;
	max.u32 	%r6088, %r6085, %r6082;
	min.u32 	%r6089, %r6085, %r6082;
	setp.gt.u32 	%p411, %r6076, %r6078;
	selp.b32 	%r6090, %r6084, %r6078, %p411;
	selp.b32 	%r6091, %r6078, %r6084, %p411;
	max.u32 	%r6092, %r6087, %r6081;
	min.u32 	%r6093, %r6087, %r6081;
	max.u32 	%r6094, %r6089, %r6086;
	min.u32 	%r6095, %r6089, %r6086;
	max.u32 	%r6096, %r6091, %r6088;
	min.u32 	%r6097, %r6091, %r6088;
	max.u32 	%r6098, %r6095, %r6092;
	min.u32 	%r6099, %r6095, %r6092;
	max.u32 	%r6100, %r6097, %r6094;
	min.u32 	%r6101, %r6097, %r6094;
	max.u32 	%r6198, %r6090, %r6096;
	min.u32 	%r6102, %r6090, %r6096;
	setp.lt.u32 	%p412, %r6095, %r6093;
	selp.b32 	%r6203, %r6093, %r6099, %p412;
	selp.b32 	%r6204, %r6099, %r6093, %p412;
	max.u32 	%r6201, %r6101, %r6098;
	min.u32 	%r6202, %r6101, %r6098;
	max.u32 	%r6199, %r6102, %r6100;
	min.u32 	%r6200, %r6102, %r6100;
$L__BB14_27:
	mov.b32 	%r6205, 2;
$L__BB14_28:
	bar.warp.sync 	%r3;
	add.s32 	%r6104, %r6205, -1;
	shr.u32 	%r6105, %r6205, 1;
	st.shared.u32 	[%r21], %r6204;
	st.shared.u32 	[%r21+4], %r6203;
	st.shared.u32 	[%r21+8], %r6202;
	st.shared.u32 	[%r21+12], %r6201;
	st.shared.u32 	[%r21+16], %r6200;
	st.shared.u32 	[%r21+20], %r6199;
	st.shared.u32 	[%r21+24], %r6198;
	bar.warp.sync 	%r3;
	neg.s32 	%r6106, %r6205;
	and.b32  	%r6107, %r2, %r6106;
	mul.lo.s32 	%r6108, %r6107, 7;
	mul.lo.s32 	%r6109, %r6105, 7;
	and.b32  	%r6110, %r6104, %r2;
	mul.lo.s32 	%r6111, %r6110, 7;
	min.s32 	%r57, %r6111, %r1;
	min.s32 	%r58, %r6108, %r1;
	add.s32 	%r6112, %r58, %r6109;
	min.s32 	%r59, %r6112, %r1;
	add.s32 	%r6113, %r59, %r6109;
	min.s32 	%r60, %r6113, %r1;
	sub.s32 	%r6114, %r59, %r58;
	sub.s32 	%r6115, %r60, %r59;
	setp.lt.s32 	%p413, %r57, %r6115;
	sub.s32 	%r6116, %r57, %r6115;
	selp.b32 	%r6208, 0, %r6116, %p413;
	min.s32 	%r6206, %r6114, %r57;
	setp.ge.s32 	%p414, %r6208, %r6206;
	@%p414 bra 	$L__BB14_31;
	add.s32 	%r63, %r59, %r57;
$L__BB14_30:
	sub.s32 	%r6117, %r6206, %r6208;
	shr.u32 	%r6118, %r6117, 31;
	add.s32 	%r6119, %r6117, %r6118;
	shr.s32 	%r6120, %r6119, 1;
	add.s32 	%r6121, %r6120, %r6208;
	add.s32 	%r6122, %r6121, %r58;
	shl.b32 	%r6123, %r6122, 2;
	add.s32 	%r6125, %r6060, %r6123;
	ld.shared.u32 	%r6126, [%r6125];
	not.b32 	%r6127, %r6121;
	add.s32 	%r6128, %r63, %r6127;
	shl.b32 	%r6129, %r6128, 2;
	add.s32 	%r6130, %r6060, %r6129;
	ld.shared.u32 	%r6131, [%r6130];
	setp.lt.u32 	%p415, %r6131, %r6126;
	add.s32 	%r6132, %r6121, 1;
	selp.b32 	%r6208, %r6208, %r6132, %p415;
	selp.b32 	%r6206, %r6121, %r6206, %p415;
	setp.lt.s32 	%p416, %r6208, %r6206;
	@%p416 bra 	$L__BB14_30;
$L__BB14_31:
	add.s32 	%r69, %r6208, %r58;
	add.s32 	%r6133, %r59, %r57;
	sub.s32 	%r70, %r6133, %r6208;
	shl.b32 	%r6134, %r69, 2;
	add.s32 	%r71, %r6060, %r6134;
	ld.shared.u32 	%r6211, [%r71];
	shl.b32 	%r6136, %r70, 2;
	add.s32 	%r73, %r6060, %r6136;
	ld.shared.u32 	%r6210, [%r73];
	setp.ge.s32 	%p418, %r70, %r60;
	mov.pred 	%p463, 0;
	@%p418 bra 	$L__BB14_33;
	setp.ge.s32 	%p419, %r69, %r59;
	setp.lt.u32 	%p420, %r6210, %r6211;
	or.pred  	%p463, %p419, %p420;
$L__BB14_33:
	selp.b32 	%r6204, %r6210, %r6211, %p463;
	selp.u32 	%r6137, 1, 0, %p463;
	add.s32 	%r76, %r70, %r6137;
	not.pred 	%p421, %p463;
	selp.u32 	%r6138, 1, 0, %p421;
	add.s32 	%r77, %r69, %r6138;
	@%p421 bra 	$L__BB14_35;
	ld.shared.u32 	%r6210, [%r73+4];
	bra.uni 	$L__BB14_36;
$L__BB14_35:
	ld.shared.u32 	%r6211, [%r71+4];
$L__BB14_36:
	setp.ge.s32 	%p423, %r76, %r60;
	mov.pred 	%p464, 0;
	@%p423 bra 	$L__BB14_38;
	setp.ge.s32 	%p424, %r77, %r59;
	setp.lt.u32 	%p425, %r6210, %r6211;
	or.pred  	%p464, %p424, %p425;
$L__BB14_38:
	selp.b32 	%r6203, %r6210, %r6211, %p464;
	selp.u32 	%r6139, 1, 0, %p464;
	add.s32 	%r83, %r76, %r6139;
	not.pred 	%p426, %p464;
	selp.u32 	%r6140, 1, 0, %p426;
	add.s32 	%r84, %r77, %r6140;
	@%p464 bra 	$L__BB14_40;
	shl.b32 	%r6141, %r84, 2;
	add.s32 	%r6143, %r6060, %r6141;
	ld.shared.u32 	%r6211, [%r6143];
	bra.uni 	$L__BB14_41;
$L__BB14_40:
	shl.b32 	%r6144, %r83, 2;
	add.s32 	%r6146, %r6060, %r6144;
	ld.shared.u32 	%r6210, [%r6146];
$L__BB14_41:
	setp.ge.s32 	%p428, %r83, %r60;
	mov.pred 	%p465, 0;
	@%p428 bra 	$L__BB14_43;
	setp.ge.s32 	%p429, %r84, %r59;
	setp.lt.u32 	%p430, %r6210, %r6211;
	or.pred  	%p465, %p429, %p430;
$L__BB14_43:
	selp.b32 	%r6202, %r6210, %r6211, %p465;
	selp.u32 	%r6147, 1, 0, %p465;
	add.s32 	%r90, %r83, %r6147;
	not.pred 	%p431, %p465;
	selp.u32 	%r6148, 1, 0, %p431;
	add.s32 	%r91, %r84, %r6148;
	@%p465 bra 	$L__BB14_45;
	shl.b32 	%r6149, %r91, 2;
	add.s32 	%r6151, %r6060, %r6149;
	ld.shared.u32 	%r6211, [%r6151];
	bra.uni 	$L__BB14_46;
$L__BB14_45:
	shl.b32 	%r6152, %r90, 2;
	add.s32 	%r6154, %r6060, %r6152;
	ld.shared.u32 	%r6210, [%r6154];
$L__BB14_46:
	setp.ge.s32 	%p433, %r90, %r60;
	mov.pred 	%p466, 0;
	@%p433 bra 	$L__BB14_48;
	setp.ge.s32 	%p434, %r91, %r59;
	setp.lt.u32 	%p435, %r6210, %r6211;
	or.pred  	%p466, %p434, %p435;
$L__BB14_48:
	selp.b32 	%r6201, %r6210, %r6211, %p466;
	selp.u32 	%r6155, 1, 0, %p466;
	add.s32 	%r97, %r90, %r6155;
	not.pred 	%p436, %p466;
	selp.u32 	%r6156, 1, 0, %p436;
	add.s32 	%r98, %r91, %r6156;
	@%p466 bra 	$L__BB14_50;
	shl.b32 	%r6157, %r98, 2;
	add.s32 	%r6159, %r6060, %r6157;
	ld.shared.u32 	%r6211, [%r6159];
	bra.uni 	$L__BB14_51;
$L__BB14_50:
	shl.b32 	%r6160, %r97, 2;
	add.s32 	%r6162, %r6060, %r6160;
	ld.shared.u32 	%r6210, [%r6162];
$L__BB14_51:
	setp.ge.s32 	%p438, %r97, %r60;
	mov.pred 	%p467, 0;
	@%p438 bra 	$L__BB14_53;
	setp.ge.s32 	%p439, %r98, %r59;
	setp.lt.u32 	%p440, %r6210, %r6211;
	or.pred  	%p467, %p439, %p440;
$L__BB14_53:
	selp.b32 	%r6200, %r6210, %r6211, %p467;
	selp.u32 	%r6163, 1, 0, %p467;
	add.s32 	%r104, %r97, %r6163;
	not.pred 	%p441, %p467;
	selp.u32 	%r6164, 1, 0, %p441;
	add.s32 	%r105, %r98, %r6164;
	@%p467 bra 	$L__BB14_55;
	shl.b32 	%r6165, %r105, 2;
	add.s32 	%r6167, %r6060, %r6165;
	ld.shared.u32 	%r6211, [%r6167];
	bra.uni 	$L__BB14_56;
$L__BB14_55:
	shl.b32 	%r6168, %r104, 2;
	add.s32 	%r6170, %r6060, %r6168;
	ld.shared.u32 	%r6210, [%r6170];
$L__BB14_56:
	setp.ge.s32 	%p443, %r104, %r60;
	mov.pred 	%p468, 0;
	@%p443 bra 	$L__BB14_58;
	setp.ge.s32 	%p444, %r105, %r59;
	setp.lt.u32 	%p445, %r6210, %r6211;
	or.pred  	%p468, %p444, %p445;
$L__BB14_58:
	selp.b32 	%r6199, %r6210, %r6211, %p468;
	selp.u32 	%r6171, 1, 0, %p468;
	add.s32 	%r111, %r104, %r6171;
	not.pred 	%p446, %p468;
	selp.u32 	%r6172, 1, 0, %p446;
	add.s32 	%r112, %r105, %r6172;
	@%p468 bra 	$L__BB14_60;
	shl.b32 	%r6173, %r112, 2;
	add.s32 	%r6175, %r6060, %r6173;
	ld.shared.u32 	%r6211, [%r6175];
	bra.uni 	$L__BB14_61;
$L__BB14_60:
	shl.b32 	%r6176, %r111, 2;
	add.s32 	%r6178, %r6060, %r6176;
	ld.shared.u32 	%r6210, [%r6178];
$L__BB14_61:
	setp.lt.s32 	%p447, %r111, %r60;
	setp.lt.s32 	%p448, %r112, %r59;
	min.u32 	%r6179, %r6210, %r6211;
	selp.b32 	%r6180, %r6179, %r6210, %p448;
	selp.b32 	%r6198, %r6180, %r6211, %p447;
	shl.b32 	%r118, %r6205, 1;
	setp.lt.u32 	%p449, %r6205, 9;
	mov.u32 	%r6205, %r118;
	@%p449 bra 	$L__BB14_28;
	bar.warp.sync 	%r3;
	setp.ge.s32 	%p450, %r20, %r1;
	mul.wide.u32 	%rd1694, %r20, 4;
	add.s64 	%rd10, %rd7, %rd1694;
	@%p450 bra 	$L__BB14_64;
	st.global.u32 	[%rd10], %r6204;
$L__BB14_64:
	setp.ge.s32 	%p451, %r23, %r1;
	@%p451 bra 	$L__BB14_66;
	st.global.u32 	[%rd10+4], %r6203;
$L__BB14_66:
	setp.ge.s32 	%p452, %r24, %r1;
	@%p452 bra 	$L__BB14_68;
	st.global.u32 	[%rd10+8], %r6202;
$L__BB14_68:
	setp.ge.s32 	%p453, %r25, %r1;
	@%p453 bra 	$L__BB14_70;
	st.global.u32 	[%rd10+12], %r6201;
$L__BB14_70:
	setp.ge.s32 	%p454, %r26, %r1;
	@%p454 bra 	$L__BB14_72;
	st.global.u32 	[%rd10+16], %r6200;
$L__BB14_72:
	setp.ge.s32 	%p455, %r27, %r1;
	@%p455 bra 	$L__BB14_74;
	st.global.u32 	[%rd10+20], %r6199;
$L__BB14_74:
	setp.ge.s32 	%p456, %r28, %r1;
	@%p456 bra 	$L__BB14_661;
	st.global.u32 	[%rd10+24], %r6198;
	bra.uni 	$L__BB14_661;
$L__BB14_76:
	add.s64 	%rd11, %rd5, %rd238;
	setp.gt.u64 	%p15, %rd4, 5887;
	@%p15 bra 	$L__BB14_175;
	cvt.u32.u64 	%r119, %rd4;
	mov.u32 	%r120, %tid.x;
	setp.ge.u32 	%p335, %r120, %r119;
	shl.b32 	%r5450, %r120, 2;
	cvt.u64.u32 	%rd1683, %r5450;
	add.s64 	%rd12, %rd11, %rd1683;
	mov.b32 	%r6221, -1;
	@%p335 bra 	$L__BB14_79;
	ld.global.u32 	%r6221, [%rd12];
$L__BB14_79:
	add.s32 	%r5452, %r120, 256;
	setp.ge.u32 	%p336, %r5452, %r119;
	mov.b32 	%r6222, -1;
	@%p336 bra 	$L__BB14_81;
	ld.global.u32 	%r6222, [%rd12+1024];
$L__BB14_81:
	add.s32 	%r5454, %r120, 512;
	setp.ge.u32 	%p337, %r5454, %r119;
	mov.b32 	%r6223, -1;
	@%p337 bra 	$L__BB14_83;
	ld.global.u32 	%r6223, [%rd12+2048];
$L__BB14_83:
	add.s32 	%r5456, %r120, 768;
	setp.ge.u32 	%p338, %r5456, %r119;
	mov.b32 	%r6224, -1;
	@%p338 bra 	$L__BB14_85;
	ld.global.u32 	%r6224, [%rd12+3072];
$L__BB14_85:
	or.b32  	%r5458, %r120, 1024;
	setp.ge.u32 	%p339, %r5458, %r119;
	mov.b32 	%r6225, -1;
	@%p339 bra 	$L__BB14_87;
	ld.global.u32 	%r6225, [%rd12+4096];
$L__BB14_87:
	add.s32 	%r5460, %r120, 1280;
	setp.ge.u32 	%p340, %r5460, %r119;
	mov.b32 	%r6226, -1;
	@%p340 bra 	$L__BB14_89;
	ld.global.u32 	%r6226, [%rd12+5120];
$L__BB14_89:
	add.s32 	%r5462, %r120, 1536;
	setp.ge.u32 	%p341, %r5462, %r119;
	mov.b32 	%r6227, -1;
	@%p341 bra 	$L__BB14_91;
	ld.global.u32 	%r6227, [%rd12+6144];
$L__BB14_91:
	add.s32 	%r5464, %r120, 1792;
	setp.ge.u32 	%p342, %r5464, %r119;
	mov.b32 	%r6228, -1;
	@%p342 bra 	$L__BB14_93;
	ld.global.u32 	%r6228, [%rd12+7168];
$L__BB14_93:
	or.b32  	%r5466, %r120, 2048;
	setp.ge.u32 	%p343, %r5466, %r119;
	mov.b32 	%r6229, -1;
	@%p343 bra 	$L__BB14_95;
	ld.global.u32 	%r6229, [%rd12+8192];
$L__BB14_95:
	add.s32 	%r5468, %r120, 2304;
	setp.ge.u32 	%p344, %r5468, %r119;
	mov.b32 	%r6230, -1;
	@%p344 bra 	$L__BB14_97;
	ld.global.u32 	%r6230, [%rd12+9216];
$L__BB14_97:
	add.s32 	%r5470, %r120, 2560;
	setp.ge.u32 	%p345, %r5470, %r119;
	mov.b32 	%r6231, -1;
	@%p345 bra 	$L__BB14_99;
	ld.global.u32 	%r6231, [%rd12+10240];
$L__BB14_99:
	add.s32 	%r5472, %r120, 2816;
	setp.ge.u32 	%p346, %r5472, %r119;
	mov.b32 	%r6232, -1;
	@%p346 bra 	$L__BB14_101;
	ld.global.u32 	%r6232, [%rd12+11264];
$L__BB14_101:
	or.b32  	%r5474, %r120, 3072;
	setp.ge.u32 	%p347, %r5474, %r119;
	mov.b32 	%r6233, -1;
	@%p347 bra 	$L__BB14_103;
	ld.global.u32 	%r6233, [%rd12+12288];
$L__BB14_103:
	add.s32 	%r5476, %r120, 3328;
	setp.ge.u32 	%p348, %r5476, %r119;
	mov.b32 	%r6234, -1;
	@%p348 bra 	$L__BB14_105;
	ld.global.u32 	%r6234, [%rd12+13312];
$L__BB14_105:
	add.s32 	%r5478, %r120, 3584;
	setp.ge.u32 	%p349, %r5478, %r119;
	mov.b32 	%r6235, -1;
	@%p349 bra 	$L__BB14_107;
	ld.global.u32 	%r6235, [%rd12+14336];
$L__BB14_107:
	add.s32 	%r5480, %r120, 3840;
	setp.ge.u32 	%p350, %r5480, %r119;
	mov.b32 	%r6236, -1;
	@%p350 bra 	$L__BB14_109;
	ld.global.u32 	%r6236, [%rd12+15360];
$L__BB14_109:
	or.b32  	%r5482, %r120, 4096;
	setp.ge.u32 	%p351, %r5482, %r119;
	mov.b32 	%r6237, -1;
	@%p351 bra 	$L__BB14_111;
	ld.global.u32 	%r6237, [%rd12+16384];
$L__BB14_111:
	add.s32 	%r5484, %r120, 4352;
	setp.ge.u32 	%p352, %r5484, %r119;
	mov.b32 	%r6238, -1;
	@%p352 bra 	$L__BB14_113;
	ld.global.u32 	%r6238, [%rd12+17408];
$L__BB14_113:
	add.s32 	%r5486, %r120, 4608;
	setp.ge.u32 	%p353, %r5486, %r119;
	mov.b32 	%r6239, -1;
	@%p353 bra 	$L__BB14_115;
	ld.global.u32 	%r6239, [%rd12+18432];
$L__BB14_115:
	add.s32 	%r5488, %r120, 4864;
	setp.ge.u32 	%p354, %r5488, %r119;
	mov.b32 	%r6240, -1;
	@%p354 bra 	$L__BB14_117;
	ld.global.u32 	%r6240, [%rd12+19456];
$L__BB14_117:
	or.b32  	%r5490, %r120, 5120;
	setp.ge.u32 	%p355, %r5490, %r119;
	mov.b32 	%r6241, -1;
	@%p355 bra 	$L__BB14_119;
	ld.global.u32 	%r6241, [%rd12+20480];
$L__BB14_119:
	add.s32 	%r5492, %r120, 5376;
	setp.ge.u32 	%p356, %r5492, %r119;
	mov.b32 	%r6242, -1;
	@%p356 bra 	$L__BB14_121;
	ld.global.u32 	%r6242, [%rd12+21504];
$L__BB14_121:
	add.s32 	%r5494, %r120, 5632;
	setp.ge.u32 	%p357, %r5494, %r119;
	mov.b32 	%r6243, -1;
	@%p357 bra 	$L__BB14_123;
	ld.global.u32 	%r6243, [%rd12+22528];
$L__BB14_123:
	// begin inline asm
	mov.u32 %r5495, %laneid;
	// end inline asm
	mov.u32 	%r5499, _ZZN3cub18CUB_300001_SM_10006detail14segmented_sort33DeviceSegmentedSortFallbackKernelILNS0_9SortOrderE0ENS2_10policy_hubIjNS0_8NullTypeEE9Policy860EjS6_PmS9_lEEvPKT1_PSA_NS1_20device_double_bufferISA_EEPKT2_PSG_NSE_ISG_EET3_T4_E12temp_storage;
	add.s32 	%r5500, %r5499, %r5450;
	st.shared.u32 	[%r5500], %r6221;
	st.shared.u32 	[%r5500+1024], %r6222;
	st.shared.u32 	[%r5500+2048], %r6223;
	st.shared.u32 	[%r5500+3072], %r6224;
	st.shared.u32 	[%r5500+4096], %r6225;
	st.shared.u32 	[%r5500+5120], %r6226;
	st.shared.u32 	[%r5500+6144], %r6227;
	st.shared.u32 	[%r5500+7168], %r6228;
	st.shared.u32 	[%r5500+8192], %r6229;
	st.shared.u32 	[%r5500+9216], %r6230;
	st.shared.u32 	[%r5500+10240], %r6231;
	st.shared.u32 	[%r5500+11264], %r6232;
	st.shared.u32 	[%r5500+12288], %r6233;
	st.shared.u32 	[%r5500+13312], %r6234;
	st.shared.u32 	[%r5500+14336], %r6235;
	st.shared.u32 	[%r5500+15360], %r6236;
	st.shared.u32 	[%r5500+16384], %r6237;
	st.shared.u32 	[%r5500+17408], %r6238;
	st.shared.u32 	[%r5500+18432], %r6239;
	st.shared.u32 	[%r5500+19456], %r6240;
	st.shared.u32 	[%r5500+20480], %r6241;
	st.shared.u32 	[%r5500+21504], %r6242;
	st.shared.u32 	[%r5500+22528], %r6243;
	bar.sync 	0;
	mad.lo.s32 	%r5501, %r120, 88, %r5500;
	ld.shared.u32 	%r6267, [%r5501];
	ld.shared.u32 	%r6266, [%r5501+4];
	ld.shared.u32 	%r6265, [%r5501+8];
	ld.shared.u32 	%r6264, [%r5501+12];
	ld.shared.u32 	%r6263, [%r5501+16];
	ld.shared.u32 	%r6262, [%r5501+20];
	ld.shared.u32 	%r6261, [%r5501+24];
	ld.shared.u32 	%r6260, [%r5501+28];
	ld.shared.u32 	%r6259, [%r5501+32];
	ld.shared.u32 	%r6258, [%r5501+36];
	ld.shared.u32 	%r6257, [%r5501+40];
	ld.shared.u32 	%r6256, [%r5501+44];
	ld.shared.u32 	%r6255, [%r5501+48];
	ld.shared.u32 	%r6254, [%r5501+52];
	ld.shared.u32 	%r6253, [%r5501+56];
	ld.shared.u32 	%r6252, [%r5501+60];
	ld.shared.u32 	%r6251, [%r5501+64];
	ld.shared.u32 	%r6250, [%r5501+68];
	ld.shared.u32 	%r6249, [%r5501+72];
	ld.shared.u32 	%r6248, [%r5501+76];
	ld.shared.u32 	%r6247, [%r5501+80];
	ld.shared.u32 	%r6246, [%r5501+84];
	ld.shared.u32 	%r6245, [%r5501+88];
	bar.sync 	0;
	mov.b32 	%r6244, 0;
	mov.u32 	%r6269, %r6244;
$L__BB14_124:
	setp.ne.s32 	%p358, %r5495, 31;
	add.s32 	%r5604, %r6244, 32;
	min.u32 	%r5504, %r5604, 6;
	mov.u32 	%r217, %tid.x;
	shl.b32 	%r5605, %r217, 2;
	mov.u32 	%r5606, _ZZN3cub18CUB_300001_SM_10006detail14segmented_sort33DeviceSegmentedSortFallbackKernelILNS0_9SortOrderE0ENS2_10policy_hubIjNS0_8NullTypeEE9Policy860EjS6_PmS9_lEEvPKT1_PSA_NS1_20device_double_bufferISA_EEPKT2_PSG_NSE_ISG_EET3_T4_E12temp_storage;
	add.s32 	%r5607, %r5606, %r5605;
	mad.lo.s32 	%r5608, %r217, 88, %r5607;
	mad.lo.s32 	%r5609, %r217, -88, %r5608;
	mov.b32 	%r5601, 0;
	st.shared.u32 	[%r5609], %r5601;
	st.shared.u32 	[%r5609+1024], %r5601;
	st.shared.u32 	[%r5609+2048], %r5601;
	st.shared.u32 	[%r5609+3072], %r5601;
	st.shared.u32 	[%r5609+4096], %r5601;
	st.shared.u32 	[%r5609+5120], %r5601;
	st.shared.u32 	[%r5609+6144], %r5601;
	st.shared.u32 	[%r5609+7168], %r5601;
	st.shared.u32 	[%r5609+8192], %r5601;
	st.shared.u32 	[%r5609+9216], %r5601;
	st.shared.u32 	[%r5609+10240], %r5601;
	st.shared.u32 	[%r5609+11264], %r5601;
	st.shared.u32 	[%r5609+12288], %r5601;
	st.shared.u32 	[%r5609+13312], %r5601;
	st.shared.u32 	[%r5609+14336], %r5601;
	st.shared.u32 	[%r5609+15360], %r5601;
	st.shared.u32 	[%r5609+16384], %r5601;
	st.shared.u32 	[%r5609+17408], %r5601;
	st.shared.u32 	[%r5609+18432], %r5601;
	st.shared.u32 	[%r5609+19456], %r5601;
	st.shared.u32 	[%r5609+20480], %r5601;
	st.shared.u32 	[%r5609+21504], %r5601;
	st.shared.u32 	[%r5609+22528], %r5601;
	st.shared.u32 	[%r5609+23552], %r5601;
	st.shared.u32 	[%r5609+24576], %r5601;
	st.shared.u32 	[%r5609+25600], %r5601;
	st.shared.u32 	[%r5609+26624], %r5601;
	st.shared.u32 	[%r5609+27648], %r5601;
	st.shared.u32 	[%r5609+28672], %r5601;
	st.shared.u32 	[%r5609+29696], %r5601;
	st.shared.u32 	[%r5609+30720], %r5601;
	st.shared.u32 	[%r5609+31744], %r5601;
	st.shared.u32 	[%r5609+32768], %r5601;
	// begin inline asm
	bmsk.clamp.b32 %r5502, %r5601, %r5504;
	// end inline asm
	// begin inline asm
	shr.b32 %r5505, %r6267, %r6269;
	// end inline asm
	and.b32  	%r5610, %r5502, %r5505;
	shl.b32 	%r5611, %r5610, 10;
	and.b32  	%r5612, %r5611, 31744;
	add.s32 	%r5613, %r5609, %r5612;
	shr.u32 	%r5614, %r5610, 4;
	and.b32  	%r5615, %r5614, 268435454;
	add.s32 	%r218, %r5613, %r5615;
	ld.shared.u16 	%rs1, [%r218];
	add.s16 	%rs404, %rs1, 1;
	st.shared.u16 	[%r218], %rs404;
	// begin inline asm
	shr.b32 %r5508, %r6266, %r6269;
	// end inline asm
	and.b32  	%r5616, %r5502, %r5508;
	shl.b32 	%r5617, %r5616, 10;
	and.b32  	%r5618, %r5617, 31744;
	add.s32 	%r5619, %r5609, %r5618;
	shr.u32 	%r5620, %r5616, 4;
	and.b32  	%r5621, %r5620, 268435454;
	add.s32 	%r219, %r5619, %r5621;
	ld.shared.u16 	%rs2, [%r219];
	add.s16 	%rs405, %rs2, 1;
	st.shared.u16 	[%r219], %rs405;
	// begin inline asm
	shr.b32 %r5511, %r6265, %r6269;
	// end inline asm
	and.b32  	%r5622, %r5502, %r5511;
	shl.b32 	%r5623, %r5622, 10;
	and.b32  	%r5624, %r5623, 31744;
	add.s32 	%r5625, %r5609, %r5624;
	shr.u32 	%r5626, %r5622, 4;
	and.b32  	%r5627, %r5626, 268435454;
	add.s32 	%r220, %r5625, %r5627;
	ld.shared.u16 	%rs3, [%r220];
	add.s16 	%rs406, %rs3, 1;
	st.shared.u16 	[%r220], %rs406;
	// begin inline asm
	shr.b32 %r5514, %r6264, %r6269;
	// end inline asm
	and.b32  	%r5628, %r5502, %r5514;
	shl.b32 	%r5629, %r5628, 10;
	and.b32  	%r5630, %r5629, 31744;
	add.s32 	%r5631, %r5609, %r5630;
	shr.u32 	%r5632, %r5628, 4;
	and.b32  	%r5633, %r5632, 268435454;
	add.s32 	%r221, %r5631, %r5633;
	ld.shared.u16 	%rs4, [%r221];
	add.s16 	%rs407, %rs4, 1;
	st.shared.u16 	[%r221], %rs407;
	// begin inline asm
	shr.b32 %r5517, %r6263, %r6269;
	// end inline asm
	and.b32  	%r5634, %r5502, %r5517;
	shl.b32 	%r5635, %r5634, 10;
	and.b32  	%r5636, %r5635, 31744;
	add.s32 	%r5637, %r5609, %r5636;
	shr.u32 	%r5638, %r5634, 4;
	and.b32  	%r5639, %r5638, 268435454;
	add.s32 	%r222, %r5637, %r5639;
	ld.shared.u16 	%rs5, [%r222];
	add.s16 	%rs408, %rs5, 1;
	st.shared.u16 	[%r222], %rs408;
	// begin inline asm
	shr.b32 %r5520, %r6262, %r6269;
	// end inline asm
	and.b32  	%r5640, %r5502, %r5520;
	shl.b32 	%r5641, %r5640, 10;
	and.b32  	%r5642, %r5641, 31744;
	add.s32 	%r5643, %r5609, %r5642;
	shr.u32 	%r5644, %r5640, 4;
	and.b32  	%r5645, %r5644, 268435454;
	add.s32 	%r223, %r5643, %r5645;
	ld.shared.u16 	%rs6, [%r223];
	add.s16 	%rs409, %rs6, 1;
	st.shared.u16 	[%r223], %rs409;
	// begin inline asm
	shr.b32 %r5523, %r6261, %r6269;
	// end inline asm
	and.b32  	%r5646, %r5502, %r5523;
	shl.b32 	%r5647, %r5646, 10;
	and.b32  	%r5648, %r5647, 31744;
	add.s32 	%r5649, %r5609, %r5648;
	shr.u32 	%r5650, %r5646, 4;
	and.b32  	%r5651, %r5650, 268435454;
	add.s32 	%r224, %r5649, %r5651;
	ld.shared.u16 	%rs7, [%r224];
	add.s16 	%rs410, %rs7, 1;
	st.shared.u16 	[%r224], %rs410;
	// begin inline asm
	shr.b32 %r5526, %r6260, %r6269;
	// end inline asm
	and.b32  	%r5652, %r5502, %r5526;
	shl.b32 	%r5653, %r5652, 10;
	and.b32  	%r5654, %r5653, 31744;
	add.s32 	%r5655, %r5609, %r5654;
	shr.u32 	%r5656, %r5652, 4;
	and.b32  	%r5657, %r5656, 268435454;
	add.s32 	%r225, %r5655, %r5657;
	ld.shared.u16 	%rs8, [%r225];
	add.s16 	%rs411, %rs8, 1;
	st.shared.u16 	[%r225], %rs411;
	// begin inline asm
	shr.b32 %r5529, %r6259, %r6269;
	// end inline asm
	and.b32  	%r5658, %r5502, %r5529;
	shl.b32 	%r5659, %r5658, 10;
	and.b32  	%r5660, %r5659, 31744;
	add.s32 	%r5661, %r5609, %r5660;
	shr.u32 	%r5662, %r5658, 4;
	and.b32  	%r5663, %r5662, 268435454;
	add.s32 	%r226, %r5661, %r5663;
	ld.shared.u16 	%rs9, [%r226];
	add.s16 	%rs412, %rs9, 1;
	st.shared.u16 	[%r226], %rs412;
	// begin inline asm
	shr.b32 %r5532, %r6258, %r6269;
	// end inline asm
	and.b32  	%r5664, %r5502, %r5532;
	shl.b32 	%r5665, %r5664, 10;
	and.b32  	%r5666, %r5665, 31744;
	add.s32 	%r5667, %r5609, %r5666;
	shr.u32 	%r5668, %r5664, 4;
	and.b32  	%r5669, %r5668, 268435454;
	add.s32 	%r227, %r5667, %r5669;
	ld.shared.u16 	%rs10, [%r227];
	add.s16 	%rs413, %rs10, 1;
	st.shared.u16 	[%r227], %rs413;
	// begin inline asm
	shr.b32 %r5535, %r6257, %r6269;
	// end inline asm
	and.b32  	%r5670, %r5502, %r5535;
	shl.b32 	%r5671, %r5670, 10;
	and.b32  	%r5672, %r5671, 31744;
	add.s32 	%r5673, %r5609, %r5672;
	shr.u32 	%r5674, %r5670, 4;
	and.b32  	%r5675, %r5674, 268435454;
	add.s32 	%r228, %r5673, %r5675;
	ld.shared.u16 	%rs11, [%r228];
	add.s16 	%rs414, %rs11, 1;
	st.shared.u16 	[%r228], %rs414;
	// begin inline asm
	shr.b32 %r5538, %r6256, %r6269;
	// end inline asm
	and.b32  	%r5676, %r5502, %r5538;
	shl.b32 	%r5677, %r5676, 10;
	and.b32  	%r5678, %r5677, 31744;
	add.s32 	%r5679, %r5609, %r5678;
	shr.u32 	%r5680, %r5676, 4;
	and.b32  	%r5681, %r5680, 268435454;
	add.s32 	%r229, %r5679, %r5681;
	ld.shared.u16 	%rs12, [%r229];
	add.s16 	%rs415, %rs12, 1;
	st.shared.u16 	[%r229], %rs415;
	// begin inline asm
	shr.b32 %r5541, %r6255, %r6269;
	// end inline asm
	and.b32  	%r5682, %r5502, %r5541;
	shl.b32 	%r5683, %r5682, 10;
	and.b32  	%r5684, %r5683, 31744;
	add.s32 	%r5685, %r5609, %r5684;
	shr.u32 	%r5686, %r5682, 4;
	and.b32  	%r5687, %r5686, 268435454;
	add.s32 	%r230, %r5685, %r5687;
	ld.shared.u16 	%rs13, [%r230];
	add.s16 	%rs416, %rs13, 1;
	st.shared.u16 	[%r230], %rs416;
	// begin inline asm
	shr.b32 %r5544, %r6254, %r6269;
	// end inline asm
	and.b32  	%r5688, %r5502, %r5544;
	shl.b32 	%r5689, %r5688, 10;
	and.b32  	%r5690, %r5689, 31744;
	add.s32 	%r5691, %r5609, %r5690;
	shr.u32 	%r5692, %r5688, 4;
	and.b32  	%r5693, %r5692, 268435454;
	add.s32 	%r231, %r5691, %r5693;
	ld.shared.u16 	%rs14, [%r231];
	add.s16 	%rs417, %rs14, 1;
	st.shared.u16 	[%r231], %rs417;
	// begin inline asm
	shr.b32 %r5547, %r6253, %r6269;
	// end inline asm
	and.b32  	%r5694, %r5502, %r5547;
	shl.b32 	%r5695, %r5694, 10;
	and.b32  	%r5696, %r5695, 31744;
	add.s32 	%r5697, %r5609, %r5696;
	shr.u32 	%r5698, %r5694, 4;
	and.b32  	%r5699, %r5698, 268435454;
	add.s32 	%r232, %r5697, %r5699;
	ld.shared.u16 	%rs15, [%r232];
	add.s16 	%rs418, %rs15, 1;
	st.shared.u16 	[%r232], %rs418;
	// begin inline asm
	shr.b32 %r5550, %r6252, %r6269;
	// end inline asm
	and.b32  	%r5700, %r5502, %r5550;
	shl.b32 	%r5701, %r5700, 10;
	and.b32  	%r5702, %r5701, 31744;
	add.s32 	%r5703, %r5609, %r5702;
	shr.u32 	%r5704, %r5700, 4;
	and.b32  	%r5705, %r5704, 268435454;
	add.s32 	%r233, %r5703, %r5705;
	ld.shared.u16 	%rs16, [%r233];
	add.s16 	%rs419, %rs16, 1;
	st.shared.u16 	[%r233], %rs419;
	// begin inline asm
	shr.b32 %r5553, %r6251, %r6269;
	// end inline asm
	and.b32  	%r5706, %r5502, %r5553;
	shl.b32 	%r5707, %r5706, 10;
	and.b32  	%r5708, %r5707, 31744;
	add.s32 	%r5709, %r5609, %r5708;
	shr.u32 	%r5710, %r5706, 4;
	and.b32  	%r5711, %r5710, 268435454;
	add.s32 	%r234, %r5709, %r5711;
	ld.shared.u16 	%rs17, [%r234];
	add.s16 	%rs420, %rs17, 1;
	st.shared.u16 	[%r234], %rs420;
	// begin inline asm
	shr.b32 %r5556, %r6250, %r6269;
	// end inline asm
	and.b32  	%r5712, %r5502, %r5556;
	shl.b32 	%r5713, %r5712, 10;
	and.b32  	%r5714, %r5713, 31744;
	add.s32 	%r5715, %r5609, %r5714;
	shr.u32 	%r5716, %r5712, 4;
	and.b32  	%r5717, %r5716, 268435454;
	add.s32 	%r235, %r5715, %r5717;
	ld.shared.u16 	%rs18, [%r235];
	add.s16 	%rs421, %rs18, 1;
	st.shared.u16 	[%r235], %rs421;
	// begin inline asm
	shr.b32 %r5559, %r6249, %r6269;
	// end inline asm
	and.b32  	%r5718, %r5502, %r5559;
	shl.b32 	%r5719, %r5718, 10;
	and.b32  	%r5720, %r5719, 31744;
	add.s32 	%r5721, %r5609, %r5720;
	shr.u32 	%r5722, %r5718, 4;
	and.b32  	%r5723, %r5722, 268435454;
	add.s32 	%r236, %r5721, %r5723;
	ld.shared.u16 	%rs19, [%r236];
	add.s16 	%rs422, %rs19, 1;
	st.shared.u16 	[%r236], %rs422;
	// begin inline asm
	shr.b32 %r5562, %r6248, %r6269;
	// end inline asm
	and.b32  	%r5724, %r5502, %r5562;
	shl.b32 	%r5725, %r5724, 10;
	and.b32  	%r5726, %r5725, 31744;
	add.s32 	%r5727, %r5609, %r5726;
	shr.u32 	%r5728, %r5724, 4;
	and.b32  	%r5729, %r5728, 268435454;
	add.s32 	%r237, %r5727, %r5729;
	ld.shared.u16 	%rs20, [%r237];
	add.s16 	%rs423, %rs20, 1;
	st.shared.u16 	[%r237], %rs423;
	// begin inline asm
	shr.b32 %r5565, %r6247, %r6269;
	// end inline asm
	and.b32  	%r5730, %r5502, %r5565;
	shl.b32 	%r5731, %r5730, 10;
	and.b32  	%r5732, %r5731, 31744;
	add.s32 	%r5733, %r5609, %r5732;
	shr.u32 	%r5734, %r5730, 4;
	and.b32  	%r5735, %r5734, 268435454;
	add.s32 	%r238, %r5733, %r5735;
	ld.shared.u16 	%rs21, [%r238];
	add.s16 	%rs424, %rs21, 1;
	st.shared.u16 	[%r238], %rs424;
	// begin inline asm
	shr.b32 %r5568, %r6246, %r6269;
	// end inline asm
	and.b32  	%r5736, %r5502, %r5568;
	shl.b32 	%r5737, %r5736, 10;
	and.b32  	%r5738, %r5737, 31744;
	add.s32 	%r5739, %r5609, %r5738;
	shr.u32 	%r5740, %r5736, 4;
	and.b32  	%r5741, %r5740, 268435454;
	add.s32 	%r239, %r5739, %r5741;
	ld.shared.u16 	%rs22, [%r239];
	add.s16 	%rs425, %rs22, 1;
	st.shared.u16 	[%r239], %rs425;
	// begin inline asm
	shr.b32 %r5571, %r6245, %r6269;
	// end inline asm
	and.b32  	%r5742, %r5502, %r5571;
	shl.b32 	%r5743, %r5742, 10;
	and.b32  	%r5744, %r5743, 31744;
	add.s32 	%r5745, %r5609, %r5744;
	shr.u32 	%r5746, %r5742, 4;
	and.b32  	%r5747, %r5746, 268435454;
	add.s32 	%r240, %r5745, %r5747;
	ld.shared.u16 	%rs23, [%r240];
	add.s16 	%rs426, %rs23, 1;
	st.shared.u16 	[%r240], %rs426;
	bar.sync 	0;
	shl.b32 	%r5748, %r217, 7;
	add.s32 	%r5749, %r5609, %r5748;
	ld.shared.u32 	%r241, [%r5749];
	ld.shared.u32 	%r5750, [%r5749+4];
	ld.shared.u32 	%r5751, [%r5749+8];
	ld.shared.u32 	%r5752, [%r5749+12];
	ld.shared.u32 	%r5753, [%r5749+16];
	ld.shared.u32 	%r5754, [%r5749+20];
	ld.shared.u32 	%r5755, [%r5749+24];
	ld.shared.u32 	%r5756, [%r5749+28];
	ld.shared.u32 	%r5757, [%r5749+32];
	ld.shared.u32 	%r5758, [%r5749+36];
	ld.shared.u32 	%r5759, [%r5749+40];
	ld.shared.u32 	%r5760, [%r5749+44];
	ld.shared.u32 	%r5761, [%r5749+48];
	ld.shared.u32 	%r5762, [%r5749+52];
	ld.shared.u32 	%r5763, [%r5749+56];
	ld.shared.u32 	%r5764, [%r5749+60];
	ld.shared.u32 	%r5765, [%r5749+64];
	ld.shared.u32 	%r5766, [%r5749+68];
	ld.shared.u32 	%r5767, [%r5749+72];
	ld.shared.u32 	%r5768, [%r5749+76];
	ld.shared.u32 	%r5769, [%r5749+80];
	ld.shared.u32 	%r5770, [%r5749+84];
	ld.shared.u32 	%r5771, [%r5749+88];
	ld.shared.u32 	%r5772, [%r5749+92];
	ld.shared.u32 	%r5773, [%r5749+96];
	ld.shared.u32 	%r5774, [%r5749+100];
	ld.shared.u32 	%r5775, [%r5749+104];
	ld.shared.u32 	%r5776, [%r5749+108];
	ld.shared.u32 	%r5777, [%r5749+112];
	ld.shared.u32 	%r5778, [%r5749+116];
	ld.shared.u32 	%r5779, [%r5749+120];
	ld.shared.u32 	%r5780, [%r5749+124];
	ld.shared.u32 	%r5781, [%r5749+128];
	add.s32 	%r242, %r5750, %r241;
	add.s32 	%r243, %r5751, %r242;
	add.s32 	%r244, %r5752, %r243;
	add.s32 	%r245, %r5753, %r244;
	add.s32 	%r246, %r5754, %r245;
	add.s32 	%r247, %r5755, %r246;
	add.s32 	%r248, %r5756, %r247;
	add.s32 	%r249, %r5757, %r248;
	add.s32 	%r250, %r5758, %r249;
	add.s32 	%r251, %r5759, %r250;
	add.s32 	%r252, %r5760, %r251;
	add.s32 	%r253, %r5761, %r252;
	add.s32 	%r254, %r5762, %r253;
	add.s32 	%r255, %r5763, %r254;
	add.s32 	%r256, %r5764, %r255;
	add.s32 	%r257, %r5765, %r256;
	add.s32 	%r258, %r5766, %r257;
	add.s32 	%r259, %r5767, %r258;
	add.s32 	%r260, %r5768, %r259;
	add.s32 	%r261, %r5769, %r260;
	add.s32 	%r262, %r5770, %r261;
	add.s32 	%r263, %r5771, %r262;
	add.s32 	%r264, %r5772, %r263;
	add.s32 	%r265, %r5773, %r264;
	add.s32 	%r266, %r5774, %r265;
	add.s32 	%r267, %r5775, %r266;
	add.s32 	%r268, %r5776, %r267;
	add.s32 	%r269, %r5777, %r268;
	add.s32 	%r270, %r5778, %r269;
	add.s32 	%r271, %r5779, %r270;
	add.s32 	%r272, %r5780, %r271;
	add.s32 	%r5578, %r5781, %r272;
	mov.b32 	%r5576, 1;
	mov.b32 	%r5603, -1;
	// begin inline asm
	{  .reg .u32 r0;  .reg .pred p;  shfl.sync.up.b32 r0|p, %r5578, %r5576, %r5601, %r5603;  @p add.u32 r0, r0, %r5578;  mov.u32 %r5574, r0;}
	// end inline asm
	mov.b32 	%r5582, 2;
	// begin inline asm
	{  .reg .u32 r0;  .reg .pred p;  shfl.sync.up.b32 r0|p, %r5574, %r5582, %r5601, %r5603;  @p add.u32 r0, r0, %r5574;  mov.u32 %r5580, r0;}
	// end inline asm
	mov.b32 	%r5588, 4;
	// begin inline asm
	{  .reg .u32 r0;  .reg .pred p;  shfl.sync.up.b32 r0|p, %r5580, %r5588, %r5601, %r5603;  @p add.u32 r0, r0, %r5580;  mov.u32 %r5586, r0;}
	// end inline asm
	mov.b32 	%r5594, 8;
	// begin inline asm
	{  .reg .u32 r0;  .reg .pred p;  shfl.sync.up.b32 r0|p, %r5586, %r5594, %r5601, %r5603;  @p add.u32 r0, r0, %r5586;  mov.u32 %r5592, r0;}
	// end inline asm
	mov.b32 	%r5600, 16;
	// begin inline asm
	{  .reg .u32 r0;  .reg .pred p;  shfl.sync.up.b32 r0|p, %r5592, %r5600, %r5601, %r5603;  @p add.u32 r0, r0, %r5592;  mov.u32 %r5598, r0;}
	// end inline asm
	@%p358 bra 	$L__BB14_126;
	shr.u32 	%r5782, %r217, 3;
	and.b32  	%r5783, %r5782, 124;
	add.s32 	%r5785, %r5606, %r5783;
	st.shared.u32 	[%r5785+33792], %r5598;
$L__BB14_126:
	sub.s32 	%r5786, %r5598, %r5578;
	setp.ne.s32 	%p359, %r5495, 0;
	mov.u32 	%r275, %tid.x;
	setp.gt.u32 	%p360, %r275, 31;
	shr.u32 	%r5787, %r275, 5;
	setp.eq.s32 	%p361, %r5787, 7;
	setp.eq.s32 	%p362, %r5787, 6;
	setp.eq.s32 	%p363, %r5787, 5;
	setp.eq.s32 	%p364, %r5787, 4;
	setp.eq.s32 	%p365, %r5787, 3;
	setp.eq.s32 	%p366, %r5787, 2;
	setp.eq.s32 	%p367, %r5787, 1;
	bar.sync 	0;
	ld.shared.v4.u32 	{%r5788, %r5789, %r5790, %r5791}, [_ZZN3cub18CUB_300001_SM_10006detail14segmented_sort33DeviceSegmentedSortFallbackKernelILNS0_9SortOrderE0ENS2_10policy_hubIjNS0_8NullTypeEE9Policy860EjS6_PmS9_lEEvPKT1_PSA_NS1_20device_double_bufferISA_EEPKT2_PSG_NSE_ISG_EET3_T4_E12temp_storage+33792];
	selp.b32 	%r5792, %r5788, %r6268, %p367;
	add.s32 	%r5793, %r5789, %r5788;
	selp.b32 	%r5794, %r5793, %r5792, %p366;
	add.s32 	%r5795, %r5793, %r5790;
	selp.b32 	%r5796, %r5795, %r5794, %p365;
	add.s32 	%r5797, %r5795, %r5791;
	selp.b32 	%r5798, %r5797, %r5796, %p364;
	ld.shared.v4.u32 	{%r5799, %r5800, %r5801, %r5802}, [_ZZN3cub18CUB_300001_SM_10006detail14segmented_sort33DeviceSegmentedSortFallbackKernelILNS0_9SortOrderE0ENS2_10policy_hubIjNS0_8NullTypeEE9Policy860EjS6_PmS9_lEEvPKT1_PSA_NS1_20device_double_bufferISA_EEPKT2_PSG_NSE_ISG_EET3_T4_E12temp_storage+33808];
	add.s32 	%r5803, %r5797, %r5799;
	selp.b32 	%r5804, %r5803, %r5798, %p363;
	add.s32 	%r5805, %r5803, %r5800;
	selp.b32 	%r5806, %r5805, %r5804, %p362;
	add.s32 	%r5807, %r5805, %r5801;
	selp.b32 	%r6268, %r5807, %r5806, %p361;
	add.s32 	%r277, %r5807, %r5802;
	selp.b32 	%r5808, %r5786, 0, %p359;
	add.s32 	%r5809, %r6268, %r5808;
	selp.b32 	%r6270, %r5809, %r5786, %p360;
	or.pred  	%p368, %p360, %p359;
	@%p368 bra 	$L__BB14_128;
	shl.b32 	%r6270, %r277, 16;
	st.shared.u32 	[_ZZN3cub18CUB_300001_SM_10006detail14segmented_sort33DeviceSegmentedSortFallbackKernelILNS0_9SortOrderE0ENS2_10policy_hubIjNS0_8NullTypeEE9Policy860EjS6_PmS9_lEEvPKT1_PSA_NS1_20device_double_bufferISA_EEPKT2_PSG_NSE_ISG_EET3_T4_E12temp_storage+33832], %r6270;
$L__BB14_128:
	setp.eq.s32 	%p369, %r275, 0;
	bar.sync 	0;
	mov.u32 	%r5810, _ZZN3cub18CUB_300001_SM_10006detail14segmented_sort33DeviceSegmentedSortFallbackKernelILNS0_9SortOrderE0ENS2_10policy_hubIjNS0_8NullTypeEE9Policy860EjS6_PmS9_lEEvPKT1_PSA_NS1_20device_double_bufferISA_EEPKT2_PSG_NSE_ISG_EET3_T4_E12temp_storage;
	ld.shared.u32 	%r5811, [_ZZN3cub18CUB_300001_SM_10006detail14segmented_sort33DeviceSegmentedSortFallbackKernelILNS0_9SortOrderE0ENS2_10policy_hubIjNS0_8NullTypeEE9Policy860EjS6_PmS9_lEEvPKT1_PSA_NS1_20device_double_bufferISA_EEPKT2_PSG_NSE_ISG_EET3_T4_E12temp_storage+33832];
	selp.b32 	%r5812, 0, %r5811, %p369;
	add.s32 	%r5813, %r6270, %r5812;
	add.s32 	%r5814, %r241, %r5813;
	add.s32 	%r5815, %r242, %r5813;
	add.s32 	%r5816, %r243, %r5813;
	add.s32 	%r5817, %r244, %r5813;
	add.s32 	%r5818, %r245, %r5813;
	add.s32 	%r5819, %r246, %r5813;
	add.s32 	%r5820, %r247, %r5813;
	add.s32 	%r5821, %r248, %r5813;
	add.s32 	%r5822, %r249, %r5813;
	add.s32 	%r5823, %r250, %r5813;
	add.s32 	%r5824, %r251, %r5813;
	add.s32 	%r5825, %r252, %r5813;
	add.s32 	%r5826, %r253, %r5813;
	add.s32 	%r5827, %r254, %r5813;
	add.s32 	%r5828, %r255, %r5813;
	add.s32 	%r5829, %r256, %r5813;
	add.s32 	%r5830, %r257, %r5813;
	add.s32 	%r5831, %r258, %r5813;
	add.s32 	%r5832, %r259, %r5813;
	add.s32 	%r5833, %r260, %r5813;
	add.s32 	%r5834, %r261, %r5813;
	add.s32 	%r5835, %r262, %r5813;
	add.s32 	%r5836, %r263, %r5813;
	add.s32 	%r5837, %r264, %r5813;
	add.s32 	%r5838, %r265, %r5813;
	add.s32 	%r5839, %r266, %r5813;
	add.s32 	%r5840, %r267, %r5813;
	add.s32 	%r5841, %r268, %r5813;
	add.s32 	%r5842, %r269, %r5813;
	add.s32 	%r5843, %r270, %r5813;
	add.s32 	%r5844, %r271, %r5813;
	add.s32 	%r5845, %r272, %r5813;
	shl.b32 	%r5846, %r275, 7;
	shl.b32 	%r5847, %r275, 2;
	add.s32 	%r281, %r5810, %r5847;
	mad.lo.s32 	%r282, %r275, 88, %r281;
	mad.lo.s32 	%r5848, %r275, -88, %r282;
	add.s32 	%r5849, %r5848, %r5846;
	st.shared.u32 	[%r5849], %r5813;
	st.shared.u32 	[%r5849+4], %r5814;
	st.shared.u32 	[%r5849+8], %r5815;
	st.shared.u32 	[%r5849+12], %r5816;
	st.shared.u32 	[%r5849+16], %r5817;
	st.shared.u32 	[%r5849+20], %r5818;
	st.shared.u32 	[%r5849+24], %r5819;
	st.shared.u32 	[%r5849+28], %r5820;
	st.shared.u32 	[%r5849+32], %r5821;
	st.shared.u32 	[%r5849+36], %r5822;
	st.shared.u32 	[%r5849+40], %r5823;
	st.shared.u32 	[%r5849+44], %r5824;
	st.shared.u32 	[%r5849+48], %r5825;
	st.shared.u32 	[%r5849+52], %r5826;
	st.shared.u32 	[%r5849+56], %r5827;
	st.shared.u32 	[%r5849+60], %r5828;
	st.shared.u32 	[%r5849+64], %r5829;
	st.shared.u32 	[%r5849+68], %r5830;
	st.shared.u32 	[%r5849+72], %r5831;
	st.shared.u32 	[%r5849+76], %r5832;
	st.shared.u32 	[%r5849+80], %r5833;
	st.shared.u32 	[%r5849+84], %r5834;
	st.shared.u32 	[%r5849+88], %r5835;
	st.shared.u32 	[%r5849+92], %r5836;
	st.shared.u32 	[%r5849+96], %r5837;
	st.shared.u32 	[%r5849+100], %r5838;
	st.shared.u32 	[%r5849+104], %r5839;
	st.shared.u32 	[%r5849+108], %r5840;
	st.shared.u32 	[%r5849+112], %r5841;
	st.shared.u32 	[%r5849+116], %r5842;
	st.shared.u32 	[%r5849+120], %r5843;
	st.shared.u32 	[%r5849+124], %r5844;
	st.shared.u32 	[%r5849+128], %r5845;
	bar.sync 	0;
	cvt.u32.u16 	%r5850, %rs1;
	ld.shared.u16 	%r5851, [%r218];
	add.s32 	%r283, %r5851, %r5850;
	cvt.u32.u16 	%r5852, %rs2;
	ld.shared.u16 	%r5853, [%r219];
	add.s32 	%r284, %r5853, %r5852;
	cvt.u32.u16 	%r5854, %rs3;
	ld.shared.u16 	%r5855, [%r220];
	add.s32 	%r285, %r5855, %r5854;
	cvt.u32.u16 	%r5856, %rs4;
	ld.shared.u16 	%r5857, [%r221];
	add.s32 	%r286, %r5857, %r5856;
	cvt.u32.u16 	%r5858, %rs5;
	ld.shared.u16 	%r5859, [%r222];
	add.s32 	%r287, %r5859, %r5858;
	cvt.u32.u16 	%r5860, %rs6;
	ld.shared.u16 	%r5861, [%r223];
	add.s32 	%r288, %r5861, %r5860;
	cvt.u32.u16 	%r5862, %rs7;
	ld.shared.u16 	%r5863, [%r224];
	add.s32 	%r289, %r5863, %r5862;
	cvt.u32.u16 	%r5864, %rs8;
	ld.shared.u16 	%r5865, [%r225];
	add.s32 	%r290, %r5865, %r5864;
	cvt.u32.u16 	%r5866, %rs9;
	ld.shared.u16 	%r5867, [%r226];
	add.s32 	%r291, %r5867, %r5866;
	cvt.u32.u16 	%r5868, %rs10;
	ld.shared.u16 	%r5869, [%r227];
	add.s32 	%r292, %r5869, %r5868;
	cvt.u32.u16 	%r5870, %rs11;
	ld.shared.u16 	%r5871, [%r228];
	add.s32 	%r293, %r5871, %r5870;
	cvt.u32.u16 	%r5872, %rs12;
	ld.shared.u16 	%r5873, [%r229];
	add.s32 	%r294, %r5873, %r5872;
	cvt.u32.u16 	%r5874, %rs13;
	ld.shared.u16 	%r5875, [%r230];
	add.s32 	%r295, %r5875, %r5874;
	cvt.u32.u16 	%r5876, %rs14;
	ld.shared.u16 	%r5877, [%r231];
	add.s32 	%r296, %r5877, %r5876;
	cvt.u32.u16 	%r5878, %rs15;
	ld.shared.u16 	%r5879, [%r232];
	add.s32 	%r297, %r5879, %r5878;
	cvt.u32.u16 	%r5880, %rs16;
	ld.shared.u16 	%r5881, [%r233];
	add.s32 	%r298, %r5881, %r5880;
	cvt.u32.u16 	%r5882, %rs17;
	ld.shared.u16 	%r5883, [%r234];
	add.s32 	%r299, %r5883, %r5882;
	cvt.u32.u16 	%r5884, %rs18;
	ld.shared.u16 	%r5885, [%r235];
	add.s32 	%r300, %r5885, %r5884;
	cvt.u32.u16 	%r5886, %rs19;
	ld.shared.u16 	%r5887, [%r236];
	add.s32 	%r301, %r5887, %r5886;
	cvt.u32.u16 	%r5888, %rs20;
	ld.shared.u16 	%r5889, [%r237];
	add.s32 	%r302, %r5889, %r5888;
	cvt.u32.u16 	%r5890, %rs21;
	ld.shared.u16 	%r5891, [%r238];
	add.s32 	%r303, %r5891, %r5890;
	cvt.u32.u16 	%r5892, %rs22;
	ld.shared.u16 	%r5893, [%r239];
	add.s32 	%r304, %r5893, %r5892;
	cvt.u32.u16 	%r5894, %rs23;
	ld.shared.u16 	%r5895, [%r240];
	add.s32 	%r305, %r5895, %r5894;
	bar.sync 	0;
	setp.lt.u32 	%p370, %r6269, 26;
	@%p370 bra 	$L__BB14_662;
	setp.lt.u32 	%p371, %r275, %r119;
	shl.b32 	%r5896, %r283, 2;
	add.s32 	%r5898, %r5810, %r5896;
	st.shared.u32 	[%r5898], %r6267;
	shl.b32 	%r5899, %r284, 2;
	add.s32 	%r5900, %r5810, %r5899;
	st.shared.u32 	[%r5900], %r6266;
	shl.b32 	%r5901, %r285, 2;
	add.s32 	%r5902, %r5810, %r5901;
	st.shared.u32 	[%r5902], %r6265;
	shl.b32 	%r5903, %r286, 2;
	add.s32 	%r5904, %r5810, %r5903;
	st.shared.u32 	[%r5904], %r6264;
	shl.b32 	%r5905, %r287, 2;
	add.s32 	%r5906, %r5810, %r5905;
	st.shared.u32 	[%r5906], %r6263;
	shl.b32 	%r5907, %r288, 2;
	add.s32 	%r5908, %r5810, %r5907;
	st.shared.u32 	[%r5908], %r6262;
	shl.b32 	%r5909, %r289, 2;
	add.s32 	%r5910, %r5810, %r5909;
	st.shared.u32 	[%r5910], %r6261;
	shl.b32 	%r5911, %r290, 2;
	add.s32 	%r5912, %r5810, %r5911;
	st.shared.u32 	[%r5912], %r6260;
	shl.b32 	%r5913, %r291, 2;
	add.s32 	%r5914, %r5810, %r5913;
	st.shared.u32 	[%r5914], %r6259;
	shl.b32 	%r5915, %r292, 2;
	add.s32 	%r5916, %r5810, %r5915;
	st.shared.u32 	[%r5916], %r6258;
	shl.b32 	%r5917, %r293, 2;
	add.s32 	%r5918, %r5810, %r5917;
	st.shared.u32 	[%r5918], %r6257;
	shl.b32 	%r5919, %r294, 2;
	add.s32 	%r5920, %r5810, %r5919;
	st.shared.u32 	[%r5920], %r6256;
	shl.b32 	%r5921, %r295, 2;
	add.s32 	%r5922, %r5810, %r5921;
	st.shared.u32 	[%r5922], %r6255;
	shl.b32 	%r5923, %r296, 2;
	add.s32 	%r5924, %r5810, %r5923;
	st.shared.u32 	[%r5924], %r6254;
	shl.b32 	%r5925, %r297, 2;
	add.s32 	%r5926, %r5810, %r5925;
	st.shared.u32 	[%r5926], %r6253;
	shl.b32 	%r5927, %r298, 2;
	add.s32 	%r5928, %r5810, %r5927;
	st.shared.u32 	[%r5928], %r6252;
	shl.b32 	%r5929, %r299, 2;
	add.s32 	%r5930, %r5810, %r5929;
	st.shared.u32 	[%r5930], %r6251;
	shl.b32 	%r5931, %r300, 2;
	add.s32 	%r5932, %r5810, %r5931;
	st.shared.u32 	[%r5932], %r6250;
	shl.b32 	%r5933, %r301, 2;
	add.s32 	%r5934, %r5810, %r5933;
	st.shared.u32 	[%r5934], %r6249;
	shl.b32 	%r5935, %r302, 2;
	add.s32 	%r5936, %r5810, %r5935;
	st.shared.u32 	[%r5936], %r6248;
	shl.b32 	%r5937, %r303, 2;
	add.s32 	%r5938, %r5810, %r5937;
	st.shared.u32 	[%r5938], %r6247;
	shl.b32 	%r5939, %r304, 2;
	add.s32 	%r5940, %r5810, %r5939;
	st.shared.u32 	[%r5940], %r6246;
	shl.b32 	%r5941, %r305, 2;
	add.s32 	%r5942, %r5810, %r5941;
	st.shared.u32 	[%r5942], %r6245;
	bar.sync 	0;
	ld.shared.u32 	%r306, [%r281+1024];
	ld.shared.u32 	%r307, [%r281+2048];
	ld.shared.u32 	%r308, [%r281+3072];
	ld.shared.u32 	%r309, [%r281+4096];
	ld.shared.u32 	%r310, [%r281+5120];
	ld.shared.u32 	%r311, [%r281+6144];
	ld.shared.u32 	%r312, [%r281+7168];
	ld.shared.u32 	%r313, [%r281+8192];
	ld.shared.u32 	%r314, [%r281+9216];
	ld.shared.u32 	%r315, [%r281+10240];
	ld.shared.u32 	%r316, [%r281+11264];
	ld.shared.u32 	%r317, [%r281+12288];
	ld.shared.u32 	%r318, [%r281+13312];
	ld.shared.u32 	%r319, [%r281+14336];
	ld.shared.u32 	%r320, [%r281+15360];
	ld.shared.u32 	%r321, [%r281+16384];
	ld.shared.u32 	%r322, [%r281+17408];
	ld.shared.u32 	%r323, [%r281+18432];
	ld.shared.u32 	%r324, [%r281+19456];
	ld.shared.u32 	%r325, [%r281+20480];
	ld.shared.u32 	%r326, [%r281+21504];
	ld.shared.u32 	%r327, [%r281+22528];
	mul.wide.u32 	%rd1684, %r275, 4;
	add.s64 	%rd13, %rd7, %rd1684;
	@%p371 bra 	$L__BB14_130;
	bra.uni 	$L__BB14_131;
$L__BB14_130:
	ld.shared.u32 	%r5943, [%r281];
	st.global.u32 	[%rd13], %r5943;
$L__BB14_131:
	add.s32 	%r5945, %r275, 256;
	setp.ge.u32 	%p372, %r5945, %r119;
	@%p372 bra 	$L__BB14_133;
	st.global.u32 	[%rd13+1024], %r306;
$L__BB14_133:
	add.s32 	%r5947, %r275, 512;
	setp.ge.u32 	%p373, %r5947, %r119;
	@%p373 bra 	$L__BB14_135;
	st.global.u32 	[%rd13+2048], %r307;
$L__BB14_135:
	add.s32 	%r5949, %r275, 768;
	setp.ge.u32 	%p374, %r5949, %r119;
	@%p374 bra 	$L__BB14_137;
	st.global.u32 	[%rd13+3072], %r308;
$L__BB14_137:
	or.b32  	%r5951, %r275, 1024;
	setp.ge.u32 	%p375, %r5951, %r119;
	@%p375 bra 	$L__BB14_139;
	st.global.u32 	[%rd13+4096], %r309;
$L__BB14_139:
	add.s32 	%r5953, %r275, 1280;
	setp.ge.u32 	%p376, %r5953, %r119;
	@%p376 bra 	$L__BB14_141;
	st.global.u32 	[%rd13+5120], %r310;
$L__BB14_141:
	add.s32 	%r5955, %r275, 1536;
	setp.ge.u32 	%p377, %r5955, %r119;
	@%p377 bra 	$L__BB14_143;
	st.global.u32 	[%rd13+6144], %r311;
$L__BB14_143:
	add.s32 	%r5957, %r275, 1792;
	setp.ge.u32 	%p378, %r5957, %r119;
	@%p378 bra 	$L__BB14_145;
	st.global.u32 	[%rd13+7168], %r312;
$L__BB14_145:
	or.b32  	%r5959, %r275, 2048;
	setp.ge.u32 	%p379, %r5959, %r119;
	@%p379 bra 	$L__BB14_147;
	st.global.u32 	[%rd13+8192], %r313;
$L__BB14_147:
	add.s32 	%r5961, %r275, 2304;
	setp.ge.u32 	%p380, %r5961, %r119;
	@%p380 bra 	$L__BB14_149;
	st.global.u32 	[%rd13+9216], %r314;
$L__BB14_149:
	add.s32 	%r5963, %r275, 2560;
	setp.ge.u32 	%p381, %r5963, %r119;
	@%p381 bra 	$L__BB14_151;
	st.global.u32 	[%rd13+10240], %r315;
$L__BB14_151:
	add.s32 	%r5965, %r275, 2816;
	setp.ge.u32 	%p382, %r5965, %r119;
	@%p382 bra 	$L__BB14_153;
	st.global.u32 	[%rd13+11264], %r316;
$L__BB14_153:
	or.b32  	%r5967, %r275, 3072;
	setp.ge.u32 	%p383, %r5967, %r119;
	@%p383 bra 	$L__BB14_155;
	st.global.u32 	[%rd13+12288], %r317;
$L__BB14_155:
	add.s32 	%r5969, %r275, 3328;
	setp.ge.u32 	%p384, %r5969, %r119;
	@%p384 bra 	$L__BB14_157;
	st.global.u32 	[%rd13+13312], %r318;
$L__BB14_157:
	add.s32 	%r5971, %r275, 3584;
	setp.ge.u32 	%p385, %r5971, %r119;
	@%p385 bra 	$L__BB14_159;
	st.global.u32 	[%rd13+14336], %r319;
$L__BB14_159:
	add.s32 	%r5973, %r275, 3840;
	setp.ge.u32 	%p386, %r5973, %r119;
	@%p386 bra 	$L__BB14_161;
	st.global.u32 	[%rd13+15360], %r320;
$L__BB14_161:
	or.b32  	%r5975, %r275, 4096;
	setp.ge.u32 	%p387, %r5975, %r119;
	@%p387 bra 	$L__BB14_163;
	st.global.u32 	[%rd13+16384], %r321;
$L__BB14_163:
	add.s32 	%r5977, %r275, 4352;
	setp.ge.u32 	%p388, %r5977, %r119;
	@%p388 bra 	$L__BB14_165;
	st.global.u32 	[%rd13+17408], %r322;
$L__BB14_165:
	add.s32 	%r5979, %r275, 4608;
	setp.ge.u32 	%p389, %r5979, %r119;
	@%p389 bra 	$L__BB14_167;
	st.global.u32 	[%rd13+18432], %r323;
$L__BB14_167:
	add.s32 	%r5981, %r275, 4864;
	setp.ge.u32 	%p390, %r5981, %r119;
	@%p390 bra 	$L__BB14_169;
	st.global.u32 	[%rd13+19456], %r324;
$L__BB14_169:
	or.b32  	%r5983, %r275, 5120;
	setp.ge.u32 	%p391, %r5983, %r119;
	@%p391 bra 	$L__BB14_171;
	st.global.u32 	[%rd13+20480], %r325;
$L__BB14_171:
	add.s32 	%r5985, %r275, 5376;
	setp.ge.u32 	%p392, %r5985, %r119;
	@%p392 bra 	$L__BB14_173;
	st.global.u32 	[%rd13+21504], %r326;
$L__BB14_173:
	add.s32 	%r5987, %r275, 5632;
	setp.ge.u32 	%p393, %r5987, %r119;
	@%p393 bra 	$L__BB14_661;
	st.global.u32 	[%rd13+22528], %r327;
	bra.uni 	$L__BB14_661;
$L__BB14_175:
	cvta.to.global.u64 	%rd241, %rd1;
	add.s64 	%rd1751, %rd241, %rd238;
	cvta.to.global.u64 	%rd243, %rd2;
	add.s64 	%rd1753, %rd243, %rd238;
	mov.u32 	%r1198, %tid.x;
	cvt.u64.u32 	%rd16, %r1198;
	shl.b32 	%r1199, %r1198, 2;
	mov.u32 	%r1200, _ZZN3cub18CUB_300001_SM_10006detail14segmented_sort33DeviceSegmentedSortFallbackKernelILNS0_9SortOrderE0ENS2_10policy_hubIjNS0_8NullTypeEE9Policy860EjS6_PmS9_lEEvPKT1_PSA_NS1_20device_double_bufferISA_EEPKT2_PSG_NSE_ISG_EET3_T4_E12temp_storage;
	add.s32 	%r353, %r1200, %r1199;
	mov.b32 	%r1201, 0;
	st.shared.u32 	[%r353], %r1201;
	st.shared.u32 	[%r353+1024], %r1201;
	st.shared.u32 	[%r353+2048], %r1201;
	st.shared.u32 	[%r353+3072], %r1201;
	st.shared.u32 	[%r353+4096], %r1201;
	st.shared.u32 	[%r353+5120], %r1201;
	st.shared.u32 	[%r353+6144], %r1201;
	st.shared.u32 	[%r353+7168], %r1201;
	st.shared.u32 	[%r353+8192], %r1201;
	st.shared.u32 	[%r353+9216], %r1201;
	st.shared.u32 	[%r353+10240], %r1201;
	st.shared.u32 	[%r353+11264], %r1201;
	st.shared.u32 	[%r353+12288], %r1201;
	st.shared.u32 	[%r353+13312], %r1201;
	st.shared.u32 	[%r353+14336], %r1201;
	st.shared.u32 	[%r353+15360], %r1201;
	setp.lt.u64 	%p16, %rd4, 64768;
	mov.b64 	%rd1721, 0;
	mov.u64 	%rd1722, %rd1721;
	mov.u64 	%rd1723, %rd1721;
	mov.u64 	%rd1724, %rd1721;
	mov.u64 	%rd1702, %rd1721;
	mov.u64 	%rd1703, %rd1721;
	mov.u64 	%rd1704, %rd1721;
	mov.u64 	%rd1705, %rd1721;
	mov.u64 	%rd1706, %rd1721;
	@%p16 bra 	$L__BB14_184;
	cvt.u32.u64 	%r1202, %rd16;
	shl.b32 	%r1203, %r1202, 5;
	and.b32  	%r1204, %r1203, 31744;
	add.s32 	%r354, %r1200, %r1204;
	mov.b64 	%rd1721, 0;
$L__BB14_177:
	mov.b32 	%r6271, 0;
$L__BB14_178:
	add.s64 	%rd245, %rd1706, %rd16;
	shl.b64 	%rd246, %rd245, 2;
	add.s64 	%rd247, %rd11, %rd246;
	ld.global.u32 	%r1208, [%rd247];
	ld.global.u32 	%r1214, [%rd247+1024];
	ld.global.u32 	%r1217, [%rd247+2048];
	ld.global.u32 	%r1220, [%rd247+3072];
	ld.global.u32 	%r1223, [%rd247+4096];
	ld.global.u32 	%r1226, [%rd247+5120];
	ld.global.u32 	%r1229, [%rd247+6144];
	ld.global.u32 	%r1232, [%rd247+7168];
	ld.global.u32 	%r1235, [%rd247+8192];
	ld.global.u32 	%r1238, [%rd247+9216];
	ld.global.u32 	%r1241, [%rd247+10240];
	ld.global.u32 	%r1244, [%rd247+11264];
	ld.global.u32 	%r1247, [%rd247+12288];
	ld.global.u32 	%r1250, [%rd247+13312];
	ld.global.u32 	%r1253, [%rd247+14336];
	ld.global.u32 	%r1256, [%rd247+15360];
	ld.global.u32 	%r1259, [%rd247+16384];
	ld.global.u32 	%r1262, [%rd247+17408];
	ld.global.u32 	%r1265, [%rd247+18432];
	ld.global.u32 	%r1268, [%rd247+19456];
	ld.global.u32 	%r1271, [%rd247+20480];
	ld.global.u32 	%r1274, [%rd247+21504];
	ld.global.u32 	%r1277, [%rd247+22528];
	bar.sync 	0;
	mov.b32 	%r1278, 0;
	// begin inline asm
	shr.b32 %r1207, %r1208, %r1278;
	// end inline asm
	mov.b32 	%r1212, 6;
	// begin inline asm
	bmsk.clamp.b32 %r1210, %r1278, %r1212;
	// end inline asm
	and.b32  	%r1279, %r1210, %r1207;
	and.b32  	%r1280, %r1279, 3;
	shl.b32 	%r1281, %r1279, 8;
	and.b32  	%r1282, %r1281, -1024;
	add.s32 	%r1283, %r353, %r1282;
	add.s32 	%r1284, %r1283, %r1280;
	ld.shared.u8 	%rs116, [%r1284];
	add.s16 	%rs117, %rs116, 1;
	st.shared.u8 	[%r1284], %rs117;
	// begin inline asm
	shr.b32 %r1213, %r1214, %r1278;
	// end inline asm
	and.b32  	%r1285, %r1210, %r1213;
	and.b32  	%r1286, %r1285, 3;
	shl.b32 	%r1287, %r1285, 8;
	and.b32  	%r1288, %r1287, -1024;
	add.s32 	%r1289, %r353, %r1288;
	add.s32 	%r1290, %r1289, %r1286;
	ld.shared.u8 	%rs118, [%r1290];
	add.s16 	%rs119, %rs118, 1;
	st.shared.u8 	[%r1290], %rs119;
	// begin inline asm
	shr.b32 %r1216, %r1217, %r1278;
	// end inline asm
	and.b32  	%r1291, %r1210, %r1216;
	and.b32  	%r1292, %r1291, 3;
	shl.b32 	%r1293, %r1291, 8;
	and.b32  	%r1294, %r1293, -1024;
	add.s32 	%r1295, %r353, %r1294;
	add.s32 	%r1296, %r1295, %r1292;
	ld.shared.u8 	%rs120, [%r1296];
	add.s16 	%rs121, %rs120, 1;
	st.shared.u8 	[%r1296], %rs121;
	// begin inline asm
	shr.b32 %r1219, %r1220, %r1278;
	// end inline asm
	and.b32  	%r1297, %r1210, %r1219;
	and.b32  	%r1298, %r1297, 3;
	shl.b32 	%r1299, %r1297, 8;
	and.b32  	%r1300, %r1299, -1024;
	add.s32 	%r1301, %r353, %r1300;
	add.s32 	%r1302, %r1301, %r1298;
	ld.shared.u8 	%rs122, [%r1302];
	add.s16 	%rs123, %rs122, 1;
	st.shared.u8 	[%r1302], %rs123;
	// begin inline asm
	shr.b32 %r1222, %r1223, %r1278;
	// end inline asm
	and.b32  	%r1303, %r1210, %r1222;
	and.b32  	%r1304, %r1303, 3;
	shl.b32 	%r1305, %r1303, 8;
	and.b32  	%r1306, %r1305, -1024;
	add.s32 	%r1307, %r353, %r1306;
	add.s32 	%r1308, %r1307, %r1304;
	ld.shared.u8 	%rs124, [%r1308];
	add.s16 	%rs125, %rs124, 1;
	st.shared.u8 	[%r1308], %rs125;
	// begin inline asm
	shr.b32 %r1225, %r1226, %r1278;
	// end inline asm
	and.b32  	%r1309, %r1210, %r1225;
	and.b32  	%r1310, %r1309, 3;
	shl.b32 	%r1311, %r1309, 8;
	and.b32  	%r1312, %r1311, -1024;
	add.s32 	%r1313, %r353, %r1312;
	add.s32 	%r1314, %r1313, %r1310;
	ld.shared.u8 	%rs126, [%r1314];
	add.s16 	%rs127, %rs126, 1;
	st.shared.u8 	[%r1314], %rs127;
	// begin inline asm
	shr.b32 %r1228, %r1229, %r1278;
	// end inline asm
	and.b32  	%r1315, %r1210, %r1228;
	and.b32  	%r1316, %r1315, 3;
	shl.b32 	%r1317, %r1315, 8;
	and.b32  	%r1318, %r1317, -1024;
	add.s32 	%r1319, %r353, %r1318;
	add.s32 	%r1320, %r1319, %r1316;
	ld.shared.u8 	%rs128, [%r1320];
	add.s16 	%rs129, %rs128, 1;
	st.shared.u8 	[%r1320], %rs129;
	// begin inline asm
	shr.b32 %r1231, %r1232, %r1278;
	// end inline asm
	and.b32  	%r1321, %r1210, %r1231;
	and.b32  	%r1322, %r1321, 3;
	shl.b32 	%r1323, %r1321, 8;
	and.b32  	%r1324, %r1323, -1024;
	add.s32 	%r1325, %r353, %r1324;
	add.s32 	%r1326, %r1325, %r1322;
	ld.shared.u8 	%rs130, [%r1326];
	add.s16 	%rs131, %rs130, 1;
	st.shared.u8 	[%r1326], %rs131;
	// begin inline asm
	shr.b32 %r1234, %r1235, %r1278;
	// end inline asm
	and.b32  	%r1327, %r1210, %r1234;
	and.b32  	%r1328, %r1327, 3;
	shl.b32 	%r1329, %r1327, 8;
	and.b32  	%r1330, %r1329, -1024;
	add.s32 	%r1331, %r353, %r1330;
	add.s32 	%r1332, %r1331, %r1328;
	ld.shared.u8 	%rs132, [%r1332];
	add.s16 	%rs133, %rs132, 1;
	st.shared.u8 	[%r1332], %rs133;
	// begin inline asm
	shr.b32 %r1237, %r1238, %r1278;
	// end inline asm
	and.b32  	%r1333, %r1210, %r1237;
	and.b32  	%r1334, %r1333, 3;
	shl.b32 	%r1335, %r1333, 8;
	and.b32  	%r1336, %r1335, -1024;
	add.s32 	%r1337, %r353, %r1336;
	add.s32 	%r1338, %r1337, %r1334;
	ld.shared.u8 	%rs134, [%r1338];
	add.s16 	%rs135, %rs134, 1;
	st.shared.u8 	[%r1338], %rs135;
	// begin inline asm
	shr.b32 %r1240, %r1241, %r1278;
	// end inline asm
	and.b32  	%r1339, %r1210, %r1240;
	and.b32  	%r1340, %r1339, 3;
	shl.b32 	%r1341, %r1339, 8;
	and.b32  	%r1342, %r1341, -1024;
	add.s32 	%r1343, %r353, %r1342;
	add.s32 	%r1344, %r1343, %r1340;
	ld.shared.u8 	%rs136, [%r1344];
	add.s16 	%rs137, %rs136, 1;
	st.shared.u8 	[%r1344], %rs137;
	// begin inline asm
	shr.b32 %r1243, %r1244, %r1278;
	// end inline asm
	and.b32  	%r1345, %r1210, %r1243;
	and.b32  	%r1346, %r1345, 3;
	shl.b32 	%r1347, %r1345, 8;
	and.b32  	%r1348, %r1347, -1024;
	add.s32 	%r1349, %r353, %r1348;
	add.s32 	%r1350, %r1349, %r1346;
	ld.shared.u8 	%rs138, [%r1350];
	add.s16 	%rs139, %rs138, 1;
	st.shared.u8 	[%r1350], %rs139;
	// begin inline asm
	shr.b32 %r1246, %r1247, %r1278;
	// end inline asm
	and.b32  	%r1351, %r1210, %r1246;
	and.b32  	%r1352, %r1351, 3;
	shl.b32 	%r1353, %r1351, 8;
	and.b32  	%r1354, %r1353, -1024;
	add.s32 	%r1355, %r353, %r1354;
	add.s32 	%r1356, %r1355, %r1352;
	ld.shared.u8 	%rs140, [%r1356];
	add.s16 	%rs141, %rs140, 1;
	st.shared.u8 	[%r1356], %rs141;
	// begin inline asm
	shr.b32 %r1249, %r1250, %r1278;
	// end inline asm
	and.b32  	%r1357, %r1210, %r1249;
	and.b32  	%r1358, %r1357, 3;
	shl.b32 	%r1359, %r1357, 8;
	and.b32  	%r1360, %r1359, -1024;
	add.s32 	%r1361, %r353, %r1360;
	add.s32 	%r1362, %r1361, %r1358;
	ld.shared.u8 	%rs142, [%r1362];
	add.s16 	%rs143, %rs142, 1;
	st.shared.u8 	[%r1362], %rs143;
	// begin inline asm
	shr.b32 %r1252, %r1253, %r1278;
	// end inline asm
	and.b32  	%r1363, %r1210, %r1252;
	and.b32  	%r1364, %r1363, 3;
	shl.b32 	%r1365, %r1363, 8;
	and.b32  	%r1366, %r1365, -1024;
	add.s32 	%r1367, %r353, %r1366;
	add.s32 	%r1368, %r1367, %r1364;
	ld.shared.u8 	%rs144, [%r1368];
	add.s16 	%rs145, %rs144, 1;
	st.shared.u8 	[%r1368], %rs145;
	// begin inline asm
	shr.b32 %r1255, %r1256, %r1278;
	// end inline asm
	and.b32  	%r1369, %r1210, %r1255;
	and.b32  	%r1370, %r1369, 3;
	shl.b32 	%r1371, %r1369, 8;
	and.b32  	%r1372, %r1371, -1024;
	add.s32 	%r1373, %r353, %r1372;
	add.s32 	%r1374, %r1373, %r1370;
	ld.shared.u8 	%rs146, [%r1374];
	add.s16 	%rs147, %rs146, 1;
	st.shared.u8 	[%r1374], %rs147;
	// begin inline asm
	shr.b32 %r1258, %r1259, %r1278;
	// end inline asm
	and.b32  	%r1375, %r1210, %r1258;
	and.b32  	%r1376, %r1375, 3;
	shl.b32 	%r1377, %r1375, 8;
	and.b32  	%r1378, %r1377, -1024;
	add.s32 	%r1379, %r353, %r1378;
	add.s32 	%r1380, %r1379, %r1376;
	ld.shared.u8 	%rs148, [%r1380];
	add.s16 	%rs149, %rs148, 1;
	st.shared.u8 	[%r1380], %rs149;
	// begin inline asm
	shr.b32 %r1261, %r1262, %r1278;
	// end inline asm
	and.b32  	%r1381, %r1210, %r1261;
	and.b32  	%r1382, %r1381, 3;
	shl.b32 	%r1383, %r1381, 8;
	and.b32  	%r1384, %r1383, -1024;
	add.s32 	%r1385, %r353, %r1384;
	add.s32 	%r1386, %r1385, %r1382;
	ld.shared.u8 	%rs150, [%r1386];
	add.s16 	%rs151, %rs150, 1;
	st.shared.u8 	[%r1386], %rs151;
	// begin inline asm
	shr.b32 %r1264, %r1265, %r1278;
	// end inline asm
	and.b32  	%r1387, %r1210, %r1264;
	and.b32  	%r1388, %r1387, 3;
	shl.b32 	%r1389, %r1387, 8;
	and.b32  	%r1390, %r1389, -1024;
	add.s32 	%r1391, %r353, %r1390;
	add.s32 	%r1392, %r1391, %r1388;
	ld.shared.u8 	%rs152, [%r1392];
	add.s16 	%rs153, %rs152, 1;
	st.shared.u8 	[%r1392], %rs153;
	// begin inline asm
	shr.b32 %r1267, %r1268, %r1278;
	// end inline asm
	and.b32  	%r1393, %r1210, %r1267;
	and.b32  	%r1394, %r1393, 3;
	shl.b32 	%r1395, %r1393, 8;
	and.b32  	%r1396, %r1395, -1024;
	add.s32 	%r1397, %r353, %r1396;
	add.s32 	%r1398, %r1397, %r1394;
	ld.shared.u8 	%rs154, [%r1398];
	add.s16 	%rs155, %rs154, 1;
	st.shared.u8 	[%r1398], %rs155;
	// begin inline asm
	shr.b32 %r1270, %r1271, %r1278;
	// end inline asm
	and.b32  	%r1399, %r1210, %r1270;
	and.b32  	%r1400, %r1399, 3;
	shl.b32 	%r1401, %r1399, 8;
	and.b32  	%r1402, %r1401, -1024;
	add.s32 	%r1403, %r353, %r1402;
	add.s32 	%r1404, %r1403, %r1400;
	ld.shared.u8 	%rs156, [%r1404];
	add.s16 	%rs157, %rs156, 1;
	st.shared.u8 	[%r1404], %rs157;
	// begin inline asm
	shr.b32 %r1273, %r1274, %r1278;
	// end inline asm
	and.b32  	%r1405, %r1210, %r1273;
	and.b32  	%r1406, %r1405, 3;
	shl.b32 	%r1407, %r1405, 8;
	and.b32  	%r1408, %r1407, -1024;
	add.s32 	%r1409, %r353, %r1408;
	add.s32 	%r1410, %r1409, %r1406;
	ld.shared.u8 	%rs158, [%r1410];
	add.s16 	%rs159, %rs158, 1;
	st.shared.u8 	[%r1410], %rs159;
	// begin inline asm
	shr.b32 %r1276, %r1277, %r1278;
	// end inline asm
	and.b32  	%r1411, %r1210, %r1276;
	and.b32  	%r1412, %r1411, 3;
	shl.b32 	%r1413, %r1411, 8;
	and.b32  	%r1414, %r1413, -1024;
	add.s32 	%r1415, %r353, %r1414;
	add.s32 	%r1416, %r1415, %r1412;
	ld.shared.u8 	%rs160, [%r1416];
	add.s16 	%rs161, %rs160, 1;
	st.shared.u8 	[%r1416], %rs161;
	add.s64 	%rd1706, %rd1706, 5888;
	add.s32 	%r6271, %r6271, 1;
	setp.ne.s32 	%p17, %r6271, 11;
	@%p17 bra 	$L__BB14_178;
	setp.gt.u32 	%p18, %r1202, 511;
	bar.sync 	0;
	// begin inline asm
	mov.u32 %r1417, %laneid;
	// end inline asm
	shl.b32 	%r1419, %r1417, 2;
	add.s32 	%r357, %r354, %r1419;
	@%p18 bra 	$L__BB14_181;
	ld.shared.u32 	%r1420, [%r357];
	bfe.u32 	%r1421, %r1420, 0, 8;
	bfe.u32 	%r1422, %r1420, 8, 8;
	bfe.u32 	%r1423, %r1420, 16, 8;
	bfe.u32 	%r1424, %r1420, 24, 8;
	cvt.u64.u32 	%rd248, %r1421;
	and.b64  	%rd249, %rd248, 255;
	add.s64 	%rd250, %rd1705, %rd249;
	cvt.u64.u32 	%rd251, %r1422;
	and.b64  	%rd252, %rd251, 255;
	add.s64 	%rd253, %rd1704, %rd252;
	cvt.u64.u32 	%rd254, %r1423;
	and.b64  	%rd255, %rd254, 255;
	add.s64 	%rd256, %rd1703, %rd255;
	cvt.u64.u32 	%rd257, %r1424;
	and.b64  	%rd258, %rd257, 255;
	add.s64 	%rd259, %rd1702, %rd258;
	ld.shared.u32 	%r1425, [%r357+128];
	bfe.u32 	%r1426, %r1425, 0, 8;
	bfe.u32 	%r1427, %r1425, 8, 8;
	bfe.u32 	%r1428, %r1425, 16, 8;
	bfe.u32 	%r1429, %r1425, 24, 8;
	cvt.u64.u32 	%rd260, %r1426;
	and.b64  	%rd261, %rd260, 255;
	add.s64 	%rd262, %rd250, %rd261;
	cvt.u64.u32 	%rd263, %r1427;
	and.b64  	%rd264, %rd263, 255;
	add.s64 	%rd265, %rd253, %rd264;
	cvt.u64.u32 	%rd266, %r1428;
	and.b64  	%rd267, %rd266, 255;
	add.s64 	%rd268, %rd256, %rd267;
	cvt.u64.u32 	%rd269, %r1429;
	and.b64  	%rd270, %rd269, 255;
	add.s64 	%rd271, %rd259, %rd270;
	ld.shared.u32 	%r1430, [%r357+256];
	bfe.u32 	%r1431, %r1430, 0, 8;
	bfe.u32 	%r1432, %r1430, 8, 8;
	bfe.u32 	%r1433, %r1430, 16, 8;
	bfe.u32 	%r1434, %r1430, 24, 8;
	cvt.u64.u32 	%rd272, %r1431;
	and.b64  	%rd273, %rd272, 255;
	add.s64 	%rd274, %rd262, %rd273;
	cvt.u64.u32 	%rd275, %r1432;
	and.b64  	%rd276, %rd275, 255;
	add.s64 	%rd277, %rd265, %rd276;
	cvt.u64.u32 	%rd278, %r1433;
	and.b64  	%rd279, %rd278, 255;
	add.s64 	%rd280, %rd268, %rd279;
	cvt.u64.u32 	%rd281, %r1434;
	and.b64  	%rd282, %rd281, 255;
	add.s64 	%rd283, %rd271, %rd282;
	ld.shared.u32 	%r1435, [%r357+384];
	bfe.u32 	%r1436, %r1435, 0, 8;
	bfe.u32 	%r1437, %r1435, 8, 8;
	bfe.u32 	%r1438, %r1435, 16, 8;
	bfe.u32 	%r1439, %r1435, 24, 8;
	cvt.u64.u32 	%rd284, %r1436;
	and.b64  	%rd285, %rd284, 255;
	add.s64 	%rd286, %rd274, %rd285;
	cvt.u64.u32 	%rd287, %r1437;
	and.b64  	%rd288, %rd287, 255;
	add.s64 	%rd289, %rd277, %rd288;
	cvt.u64.u32 	%rd290, %r1438;
	and.b64  	%rd291, %rd290, 255;
	add.s64 	%rd292, %rd280, %rd291;
	cvt.u64.u32 	%rd293, %r1439;
	and.b64  	%rd294, %rd293, 255;
	add.s64 	%rd295, %rd283, %rd294;
	ld.shared.u32 	%r1440, [%r357+512];
	bfe.u32 	%r1441, %r1440, 0, 8;
	bfe.u32 	%r1442, %r1440, 8, 8;
	bfe.u32 	%r1443, %r1440, 16, 8;
	bfe.u32 	%r1444, %r1440, 24, 8;
	cvt.u64.u32 	%rd296, %r1441;
	and.b64  	%rd297, %rd296, 255;
	add.s64 	%rd298, %rd286, %rd297;
	cvt.u64.u32 	%rd299, %r1442;
	and.b64  	%rd300, %rd299, 255;
	add.s64 	%rd301, %rd289, %rd300;
	cvt.u64.u32 	%rd302, %r1443;
	and.b64  	%rd303, %rd302, 255;
	add.s64 	%rd304, %rd292, %rd303;
	cvt.u64.u32 	%rd305, %r1444;
	and.b64  	%rd306, %rd305, 255;
	add.s64 	%rd307, %rd295, %rd306;
	ld.shared.u32 	%r1445, [%r357+640];
	bfe.u32 	%r1446, %r1445, 0, 8;
	bfe.u32 	%r1447, %r1445, 8, 8;
	bfe.u32 	%r1448, %r1445, 16, 8;
	bfe.u32 	%r1449, %r1445, 24, 8;
	cvt.u64.u32 	%rd308, %r1446;
	and.b64  	%rd309, %rd308, 255;
	add.s64 	%rd310, %rd298, %rd309;
	cvt.u64.u32 	%rd311, %r1447;
	and.b64  	%rd312, %rd311, 255;
	add.s64 	%rd313, %rd301, %rd312;
	cvt.u64.u32 	%rd314, %r1448;
	and.b64  	%rd315, %rd314, 255;
	add.s64 	%rd316, %rd304, %rd315;
	cvt.u64.u32 	%rd317, %r1449;
	and.b64  	%rd318, %rd317, 255;
	add.s64 	%rd319, %rd307, %rd318;
	ld.shared.u32 	%r1450, [%r357+768];
	bfe.u32 	%r1451, %r1450, 0, 8;
	bfe.u32 	%r1452, %r1450, 8, 8;
	bfe.u32 	%r1453, %r1450, 16, 8;
	bfe.u32 	%r1454, %r1450, 24, 8;
	cvt.u64.u32 	%rd320, %r1451;
	and.b64  	%rd321, %rd320, 255;
	add.s64 	%rd322, %rd310, %rd321;
	cvt.u64.u32 	%rd323, %r1452;
	and.b64  	%rd324, %rd323, 255;
	add.s64 	%rd325, %rd313, %rd324;
	cvt.u64.u32 	%rd326, %r1453;
	and.b64  	%rd327, %rd326, 255;
	add.s64 	%rd328, %rd316, %rd327;
	cvt.u64.u32 	%rd329, %r1454;
	and.b64  	%rd330, %rd329, 255;
	add.s64 	%rd331, %rd319, %rd330;
	ld.shared.u32 	%r1455, [%r357+896];
	bfe.u32 	%r1456, %r1455, 0, 8;
	bfe.u32 	%r1457, %r1455, 8, 8;
	bfe.u32 	%r1458, %r1455, 16, 8;
	bfe.u32 	%r1459, %r1455, 24, 8;
	cvt.u64.u32 	%rd332, %r1456;
	and.b64  	%rd333, %rd332, 255;
	add.s64 	%rd1705, %rd322, %rd333;
	cvt.u64.u32 	%rd334, %r1457;
	and.b64  	%rd335, %rd334, 255;
	add.s64 	%rd1704, %rd325, %rd335;
	cvt.u64.u32 	%rd336, %r1458;
	and.b64  	%rd337, %rd336, 255;
	add.s64 	%rd1703, %rd328, %rd337;
	cvt.u64.u32 	%rd338, %r1459;
	and.b64  	%rd339, %rd338, 255;
	add.s64 	%rd1702, %rd331, %rd339;
$L__BB14_181:
	setp.gt.u32 	%p19, %r1202, 255;
	@%p19 bra 	$L__BB14_183;
	ld.shared.u32 	%r1461, [%r357+8192];
	bfe.u32 	%r1462, %r1461, 0, 8;
	bfe.u32 	%r1463, %r1461, 8, 8;
	bfe.u32 	%r1464, %r1461, 16, 8;
	bfe.u32 	%r1465, %r1461, 24, 8;
	cvt.u64.u32 	%rd340, %r1462;
	and.b64  	%rd341, %rd340, 255;
	add.s64 	%rd342, %rd1724, %rd341;
	cvt.u64.u32 	%rd343, %r1463;
	and.b64  	%rd344, %rd343, 255;
	add.s64 	%rd345, %rd1723, %rd344;
	cvt.u64.u32 	%rd346, %r1464;
	and.b64  	%rd347, %rd346, 255;
	add.s64 	%rd348, %rd1722, %rd347;
	cvt.u64.u32 	%rd349, %r1465;
	and.b64  	%rd350, %rd349, 255;
	add.s64 	%rd351, %rd1721, %rd350;
	ld.shared.u32 	%r1466, [%r357+8320];
	bfe.u32 	%r1467, %r1466, 0, 8;
	bfe.u32 	%r1468, %r1466, 8, 8;
	bfe.u32 	%r1469, %r1466, 16, 8;
	bfe.u32 	%r1470, %r1466, 24, 8;
	cvt.u64.u32 	%rd352, %r1467;
	and.b64  	%rd353, %rd352, 255;
	add.s64 	%rd354, %rd342, %rd353;
	cvt.u64.u32 	%rd355, %r1468;
	and.b64  	%rd356, %rd355, 255;
	add.s64 	%rd357, %rd345, %rd356;
	cvt.u64.u32 	%rd358, %r1469;
	and.b64  	%rd359, %rd358, 255;
	add.s64 	%rd360, %rd348, %rd359;
	cvt.u64.u32 	%rd361, %r1470;
	and.b64  	%rd362, %rd361, 255;
	add.s64 	%rd363, %rd351, %rd362;
	ld.shared.u32 	%r1471, [%r357+8448];
	bfe.u32 	%r1472, %r1471, 0, 8;
	bfe.u32 	%r1473, %r1471, 8, 8;
	bfe.u32 	%r1474, %r1471, 16, 8;
	bfe.u32 	%r1475, %r1471, 24, 8;
	cvt.u64.u32 	%rd364, %r1472;
	and.b64  	%rd365, %rd364, 255;
	add.s64 	%rd366, %rd354, %rd365;
	cvt.u64.u32 	%rd367, %r1473;
	and.b64  	%rd368, %rd367, 255;
	add.s64 	%rd369, %rd357, %rd368;
	cvt.u64.u32 	%rd370, %r1474;
	and.b64  	%rd371, %rd370, 255;
	add.s64 	%rd372, %rd360, %rd371;
	cvt.u64.u32 	%rd373, %r1475;
	and.b64  	%rd374, %rd373, 255;
	add.s64 	%rd375, %rd363, %rd374;
	ld.shared.u32 	%r1476, [%r357+8576];
	bfe.u32 	%r1477, %r1476, 0, 8;
	bfe.u32 	%r1478, %r1476, 8, 8;
	bfe.u32 	%r1479, %r1476, 16, 8;
	bfe.u32 	%r1480, %r1476, 24, 8;
	cvt.u64.u32 	%rd376, %r1477;
	and.b64  	%rd377, %rd376, 255;
	add.s64 	%rd378, %rd366, %rd377;
	cvt.u64.u32 	%rd379, %r1478;
	and.b64  	%rd380, %rd379, 255;
	add.s64 	%rd381, %rd369, %rd380;
	cvt.u64.u32 	%rd382, %r1479;
	and.b64  	%rd383, %rd382, 255;
	add.s64 	%rd384, %rd372, %rd383;
	cvt.u64.u32 	%rd385, %r1480;
	and.b64  	%rd386, %rd385, 255;
	add.s64 	%rd387, %rd375, %rd386;
	ld.shared.u32 	%r1481, [%r357+8704];
	bfe.u32 	%r1482, %r1481, 0, 8;
	bfe.u32 	%r1483, %r1481, 8, 8;
	bfe.u32 	%r1484, %r1481, 16, 8;
	bfe.u32 	%r1485, %r1481, 24, 8;
	cvt.u64.u32 	%rd388, %r1482;
	and.b64  	%rd389, %rd388, 255;
	add.s64 	%rd390, %rd378, %rd389;
	cvt.u64.u32 	%rd391, %r1483;
	and.b64  	%rd392, %rd391, 255;
	add.s64 	%rd393, %rd381, %rd392;
	cvt.u64.u32 	%rd394, %r1484;
	and.b64  	%rd395, %rd394, 255;
	add.s64 	%rd396, %rd384, %rd395;
	cvt.u64.u32 	%rd397, %r1485;
	and.b64  	%rd398, %rd397, 255;
	add.s64 	%rd399, %rd387, %rd398;
	ld.shared.u32 	%r1486, [%r357+8832];
	bfe.u32 	%r1487, %r1486, 0, 8;
	bfe.u32 	%r1488, %r1486, 8, 8;
	bfe.u32 	%r1489, %r1486, 16, 8;
	bfe.u32 	%r1490, %r1486, 24, 8;
	cvt.u64.u32 	%rd400, %r1487;
	and.b64  	%rd401, %rd400, 255;
	add.s64 	%rd402, %rd390, %rd401;
	cvt.u64.u32 	%rd403, %r1488;
	and.b64  	%rd404, %rd403, 255;
	add.s64 	%rd405, %rd393, %rd404;
	cvt.u64.u32 	%rd406, %r1489;
	and.b64  	%rd407, %rd406, 255;
	add.s64 	%rd408, %rd396, %rd407;
	cvt.u64.u32 	%rd409, %r1490;
	and.b64  	%rd410, %rd409, 255;
	add.s64 	%rd411, %rd399, %rd410;
	ld.shared.u32 	%r1491, [%r357+8960];
	bfe.u32 	%r1492, %r1491, 0, 8;
	bfe.u32 	%r1493, %r1491, 8, 8;
	bfe.u32 	%r1494, %r1491, 16, 8;
	bfe.u32 	%r1495, %r1491, 24, 8;
	cvt.u64.u32 	%rd412, %r1492;
	and.b64  	%rd413, %rd412, 255;
	add.s64 	%rd414, %rd402, %rd413;
	cvt.u64.u32 	%rd415, %r1493;
	and.b64  	%rd416, %rd415, 255;
	add.s64 	%rd417, %rd405, %rd416;
	cvt.u64.u32 	%rd418, %r1494;
	and.b64  	%rd419, %rd418, 255;
	add.s64 	%rd420, %rd408, %rd419;
	cvt.u64.u32 	%rd421, %r1495;
	and.b64  	%rd422, %rd421, 255;
	add.s64 	%rd423, %rd411, %rd422;
	ld.shared.u32 	%r1496, [%r357+9088];
	bfe.u32 	%r1497, %r1496, 0, 8;
	bfe.u32 	%r1498, %r1496, 8, 8;
	bfe.u32 	%r1499, %r1496, 16, 8;
	bfe.u32 	%r1500, %r1496, 24, 8;
	cvt.u64.u32 	%rd424, %r1497;
	and.b64  	%rd425, %rd424, 255;
	add.s64 	%rd1724, %rd414, %rd425;
	cvt.u64.u32 	%rd426, %r1498;
	and.b64  	%rd427, %rd426, 255;
	add.s64 	%rd1723, %rd417, %rd427;
	cvt.u64.u32 	%rd428, %r1499;
	and.b64  	%rd429, %rd428, 255;
	add.s64 	%rd1722, %rd420, %rd429;
	cvt.u64.u32 	%rd430, %r1500;
	and.b64  	%rd431, %rd430, 255;
	add.s64 	%rd1721, %rd423, %rd431;
$L__BB14_183:
	bar.sync 	0;
	mov.b32 	%r1501, 0;
	st.shared.u32 	[%r353], %r1501;
	st.shared.u32 	[%r353+1024], %r1501;
	st.shared.u32 	[%r353+2048], %r1501;
	st.shared.u32 	[%r353+3072], %r1501;
	st.shared.u32 	[%r353+4096], %r1501;
	st.shared.u32 	[%r353+5120], %r1501;
	st.shared.u32 	[%r353+6144], %r1501;
	st.shared.u32 	[%r353+7168], %r1501;
	st.shared.u32 	[%r353+8192], %r1501;
	st.shared.u32 	[%r353+9216], %r1501;
	st.shared.u32 	[%r353+10240], %r1501;
	st.shared.u32 	[%r353+11264], %r1501;
	st.shared.u32 	[%r353+12288], %r1501;
	st.shared.u32 	[%r353+13312], %r1501;
	st.shared.u32 	[%r353+14336], %r1501;
	st.shared.u32 	[%r353+15360], %r1501;
	sub.s64 	%rd432, %rd4, %rd1706;
	setp.gt.s64 	%p20, %rd432, 64767;
	@%p20 bra 	$L__BB14_177;
$L__BB14_184:
	sub.s64 	%rd1726, %rd4, %rd1706;
	setp.lt.s64 	%p21, %rd1726, 5888;
	@%p21 bra 	$L__BB14_186;
$L__BB14_185:
	add.s64 	%rd433, %rd1706, %rd16;
	shl.b64 	%rd434, %rd433, 2;
	add.s64 	%rd435, %rd11, %rd434;
	ld.global.u32 	%r1503, [%rd435];
	ld.global.u32 	%r1509, [%rd435+1024];
	ld.global.u32 	%r1512, [%rd435+2048];
	ld.global.u32 	%r1515, [%rd435+3072];
	ld.global.u32 	%r1518, [%rd435+4096];
	ld.global.u32 	%r1521, [%rd435+5120];
	ld.global.u32 	%r1524, [%rd435+6144];
	ld.global.u32 	%r1527, [%rd435+7168];
	ld.global.u32 	%r1530, [%rd435+8192];
	ld.global.u32 	%r1533, [%rd435+9216];
	ld.global.u32 	%r1536, [%rd435+10240];
	ld.global.u32 	%r1539, [%rd435+11264];
	ld.global.u32 	%r1542, [%rd435+12288];
	ld.global.u32 	%r1545, [%rd435+13312];
	ld.global.u32 	%r1548, [%rd435+14336];
	ld.global.u32 	%r1551, [%rd435+15360];
	ld.global.u32 	%r1554, [%rd435+16384];
	ld.global.u32 	%r1557, [%rd435+17408];
	ld.global.u32 	%r1560, [%rd435+18432];
	ld.global.u32 	%r1563, [%rd435+19456];
	ld.global.u32 	%r1566, [%rd435+20480];
	ld.global.u32 	%r1569, [%rd435+21504];
	ld.global.u32 	%r1572, [%rd435+22528];
	bar.sync 	0;
	mov.b32 	%r1573, 0;
	// begin inline asm
	shr.b32 %r1502, %r1503, %r1573;
	// end inline asm
	mov.b32 	%r1507, 6;
	// begin inline asm
	bmsk.clamp.b32 %r1505, %r1573, %r1507;
	// end inline asm
	and.b32  	%r1574, %r1505, %r1502;
	and.b32  	%r1575, %r1574, 3;
	shl.b32 	%r1576, %r1574, 8;
	and.b32  	%r1577, %r1576, -1024;
	add.s32 	%r1578, %r353, %r1577;
	add.s32 	%r1579, %r1578, %r1575;
	ld.shared.u8 	%rs162, [%r1579];
	add.s16 	%rs163, %rs162, 1;
	st.shared.u8 	[%r1579], %rs163;
	// begin inline asm
	shr.b32 %r1508, %r1509, %r1573;
	// end inline asm
	and.b32  	%r1580, %r1505, %r1508;
	and.b32  	%r1581, %r1580, 3;
	shl.b32 	%r1582, %r1580, 8;
	and.b32  	%r1583, %r1582, -1024;
	add.s32 	%r1584, %r353, %r1583;
	add.s32 	%r1585, %r1584, %r1581;
	ld.shared.u8 	%rs164, [%r1585];
	add.s16 	%rs165, %rs164, 1;
	st.shared.u8 	[%r1585], %rs165;
	// begin inline asm
	shr.b32 %r1511, %r1512, %r1573;
	// end inline asm
	and.b32  	%r1586, %r1505, %r1511;
	and.b32  	%r1587, %r1586, 3;
	shl.b32 	%r1588, %r1586, 8;
	and.b32  	%r1589, %r1588, -1024;
	add.s32 	%r1590, %r353, %r1589;
	add.s32 	%r1591, %r1590, %r1587;
	ld.shared.u8 	%rs166, [%r1591];
	add.s16 	%rs167, %rs166, 1;
	st.shared.u8 	[%r1591], %rs167;
	// begin inline asm
	shr.b32 %r1514, %r1515, %r1573;
	// end inline asm
	and.b32  	%r1592, %r1505, %r1514;
	and.b32  	%r1593, %r1592, 3;
	shl.b32 	%r1594, %r1592, 8;
	and.b32  	%r1595, %r1594, -1024;
	add.s32 	%r1596, %r353, %r1595;
	add.s32 	%r1597, %r1596, %r1593;
	ld.shared.u8 	%rs168, [%r1597];
	add.s16 	%rs169, %rs168, 1;
	st.shared.u8 	[%r1597], %rs169;
	// begin inline asm
	shr.b32 %r1517, %r1518, %r1573;
	// end inline asm
	and.b32  	%r1598, %r1505, %r1517;
	and.b32  	%r1599, %r1598, 3;
	shl.b32 	%r1600, %r1598, 8;
	and.b32  	%r1601, %r1600, -1024;
	add.s32 	%r1602, %r353, %r1601;
	add.s32 	%r1603, %r1602, %r1599;
	ld.shared.u8 	%rs170, [%r1603];
	add.s16 	%rs171, %rs170, 1;
	st.shared.u8 	[%r1603], %rs171;
	// begin inline asm
	shr.b32 %r1520, %r1521, %r1573;
	// end inline asm
	and.b32  	%r1604, %r1505, %r1520;
	and.b32  	%r1605, %r1604, 3;
	shl.b32 	%r1606, %r1604, 8;
	and.b32  	%r1607, %r1606, -1024;
	add.s32 	%r1608, %r353, %r1607;
	add.s32 	%r1609, %r1608, %r1605;
	ld.shared.u8 	%rs172, [%r1609];
	add.s16 	%rs173, %rs172, 1;
	st.shared.u8 	[%r1609], %rs173;
	// begin inline asm
	shr.b32 %r1523, %r1524, %r1573;
	// end inline asm
	and.b32  	%r1610, %r1505, %r1523;
	and.b32  	%r1611, %r1610, 3;
	shl.b32 	%r1612, %r1610, 8;
	and.b32  	%r1613, %r1612, -1024;
	add.s32 	%r1614, %r353, %r1613;
	add.s32 	%r1615, %r1614, %r1611;
	ld.shared.u8 	%rs174, [%r1615];
	add.s16 	%rs175, %rs174, 1;
	st.shared.u8 	[%r1615], %rs175;
	// begin inline asm
	shr.b32 %r1526, %r1527, %r1573;
	// end inline asm
	and.b32  	%r1616, %r1505, %r1526;
	and.b32  	%r1617, %r1616, 3;
	shl.b32 	%r1618, %r1616, 8;
	and.b32  	%r1619, %r1618, -1024;
	add.s32 	%r1620, %r353, %r1619;
	add.s32 	%r1621, %r1620, %r1617;
	ld.shared.u8 	%rs176, [%r1621];
	add.s16 	%rs177, %rs176, 1;
	st.shared.u8 	[%r1621], %rs177;
	// begin inline asm
	shr.b32 %r1529, %r1530, %r1573;
	// end inline asm
	and.b32  	%r1622, %r1505, %r1529;
	and.b32  	%r1623, %r1622, 3;
	shl.b32 	%r1624, %r1622, 8;
	and.b32  	%r1625, %r1624, -1024;
	add.s32 	%r1626, %r353, %r1625;
	add.s32 	%r1627, %r1626, %r1623;
	ld.shared.u8 	%rs178, [%r1627];
	add.s16 	%rs179, %rs178, 1;
	st.shared.u8 	[%r1627], %rs179;
	// begin inline asm
	shr.b32 %r1532, %r1533, %r1573;
	// end inline asm
	and.b32  	%r1628, %r1505, %r1532;
	and.b32  	%r1629, %r1628, 3;
	shl.b32 	%r1630, %r1628, 8;
	and.b32  	%r1631, %r1630, -1024;
	add.s32 	%r1632, %r353, %r1631;
	add.s32 	%r1633, %r1632, %r1629;
	ld.shared.u8 	%rs180, [%r1633];
	add.s16 	%rs181, %rs180, 1;
	st.shared.u8 	[%r1633], %rs181;
	// begin inline asm
	shr.b32 %r1535, %r1536, %r1573;
	// end inline asm
	and.b32  	%r1634, %r1505, %r1535;
	and.b32  	%r1635, %r1634, 3;
	shl.b32 	%r1636, %r1634, 8;
	and.b32  	%r1637, %r1636, -1024;
	add.s32 	%r1638, %r353, %r1637;
	add.s32 	%r1639, %r1638, %r1635;
	ld.shared.u8 	%rs182, [%r1639];
	add.s16 	%rs183, %rs182, 1;
	st.shared.u8 	[%r1639], %rs183;
	// begin inline asm
	shr.b32 %r1538, %r1539, %r1573;
	// end inline asm
	and.b32  	%r1640, %r1505, %r1538;
	and.b32  	%r1641, %r1640, 3;
	shl.b32 	%r1642, %r1640, 8;
	and.b32  	%r1643, %r1642, -1024;
	add.s32 	%r1644, %r353, %r1643;
	add.s32 	%r1645, %r1644, %r1641;
	ld.shared.u8 	%rs184, [%r1645];
	add.s16 	%rs185, %rs184, 1;
	st.shared.u8 	[%r1645], %rs185;
	// begin inline asm
	shr.b32 %r1541, %r1542, %r1573;
	// end inline asm
	and.b32  	%r1646, %r1505, %r1541;
	and.b32  	%r1647, %r1646, 3;
	shl.b32 	%r1648, %r1646, 8;
	and.b32  	%r1649, %r1648, -1024;
	add.s32 	%r1650, %r353, %r1649;
	add.s32 	%r1651, %r1650, %r1647;
	ld.shared.u8 	%rs186, [%r1651];
	add.s16 	%rs187, %rs186, 1;
	st.shared.u8 	[%r1651], %rs187;
	// begin inline asm
	shr.b32 %r1544, %r1545, %r1573;
	// end inline asm
	and.b32  	%r1652, %r1505, %r1544;
	and.b32  	%r1653, %r1652, 3;
	shl.b32 	%r1654, %r1652, 8;
	and.b32  	%r1655, %r1654, -1024;
	add.s32 	%r1656, %r353, %r1655;
	add.s32 	%r1657, %r1656, %r1653;
	ld.shared.u8 	%rs188, [%r1657];
	add.s16 	%rs189, %rs188, 1;
	st.shared.u8 	[%r1657], %rs189;
	// begin inline asm
	shr.b32 %r1547, %r1548, %r1573;
	// end inline asm
	and.b32  	%r1658, %r1505, %r1547;
	and.b32  	%r1659, %r1658, 3;
	shl.b32 	%r1660, %r1658, 8;
	and.b32  	%r1661, %r1660, -1024;
	add.s32 	%r1662, %r353, %r1661;
	add.s32 	%r1663, %r1662, %r1659;
	ld.shared.u8 	%rs190, [%r1663];
	add.s16 	%rs191, %rs190, 1;
	st.shared.u8 	[%r1663], %rs191;
	// begin inline asm
	shr.b32 %r1550, %r1551, %r1573;
	// end inline asm
	and.b32  	%r1664, %r1505, %r1550;
	and.b32  	%r1665, %r1664, 3;
	shl.b32 	%r1666, %r1664, 8;
	and.b32  	%r1667, %r1666, -1024;
	add.s32 	%r1668, %r353, %r1667;
	add.s32 	%r1669, %r1668, %r1665;
	ld.shared.u8 	%rs192, [%r1669];
	add.s16 	%rs193, %rs192, 1;
	st.shared.u8 	[%r1669], %rs193;
	// begin inline asm
	shr.b32 %r1553, %r1554, %r1573;
	// end inline asm
	and.b32  	%r1670, %r1505, %r1553;
	and.b32  	%r1671, %r1670, 3;
	shl.b32 	%r1672, %r1670, 8;
	and.b32  	%r1673, %r1672, -1024;
	add.s32 	%r1674, %r353, %r1673;
	add.s32 	%r1675, %r1674, %r1671;
	ld.shared.u8 	%rs194, [%r1675];
	add.s16 	%rs195, %rs194, 1;
	st.shared.u8 	[%r1675], %rs195;
	// begin inline asm
	shr.b32 %r1556, %r1557, %r1573;
	// end inline asm
	and.b32  	%r1676, %r1505, %r1556;
	and.b32  	%r1677, %r1676, 3;
	shl.b32 	%r1678, %r1676, 8;
	and.b32  	%r1679, %r1678, -1024;
	add.s32 	%r1680, %r353, %r1679;
	add.s32 	%r1681, %r1680, %r1677;
	ld.shared.u8 	%rs196, [%r1681];
	add.s16 	%rs197, %rs196, 1;
	st.shared.u8 	[%r1681], %rs197;
	// begin inline asm
	shr.b32 %r1559, %r1560, %r1573;
	// end inline asm
	and.b32  	%r1682, %r1505, %r1559;
	and.b32  	%r1683, %r1682, 3;
	shl.b32 	%r1684, %r1682, 8;
	and.b32  	%r1685, %r1684, -1024;
	add.s32 	%r1686, %r353, %r1685;
	add.s32 	%r1687, %r1686, %r1683;
	ld.shared.u8 	%rs198, [%r1687];
	add.s16 	%rs199, %rs198, 1;
	st.shared.u8 	[%r1687], %rs199;
	// begin inline asm
	shr.b32 %r1562, %r1563, %r1573;
	// end inline asm
	and.b32  	%r1688, %r1505, %r1562;
	and.b32  	%r1689, %r1688, 3;
	shl.b32 	%r1690, %r1688, 8;
	and.b32  	%r1691, %r1690, -1024;
	add.s32 	%r1692, %r353, %r1691;
	add.s32 	%r1693, %r1692, %r1689;
	ld.shared.u8 	%rs200, [%r1693];
	add.s16 	%rs201, %rs200, 1;
	st.shared.u8 	[%r1693], %rs201;
	// begin inline asm
	shr.b32 %r1565, %r1566, %r1573;
	// end inline asm
	and.b32  	%r1694, %r1505, %r1565;
	and.b32  	%r1695, %r1694, 3;
	shl.b32 	%r1696, %r1694, 8;
	and.b32  	%r1697, %r1696, -1024;
	add.s32 	%r1698, %r353, %r1697;
	add.s32 	%r1699, %r1698, %r1695;
	ld.shared.u8 	%rs202, [%r1699];
	add.s16 	%rs203, %rs202, 1;
	st.shared.u8 	[%r1699], %rs203;
	// begin inline asm
	shr.b32 %r1568, %r1569, %r1573;
	// end inline asm
	and.b32  	%r1700, %r1505, %r1568;
	and.b32  	%r1701, %r1700, 3;
	shl.b32 	%r1702, %r1700, 8;
	and.b32  	%r1703, %r1702, -1024;
	add.s32 	%r1704, %r353, %r1703;
	add.s32 	%r1705, %r1704, %r1701;
	ld.shared.u8 	%rs204, [%r1705];
	add.s16 	%rs205, %rs204, 1;
	st.shared.u8 	[%r1705], %rs205;
	// begin inline asm
	shr.b32 %r1571, %r1572, %r1573;
	// end inline asm
	and.b32  	%r1706, %r1505, %r1571;
	and.b32  	%r1707, %r1706, 3;
	shl.b32 	%r1708, %r1706, 8;
	and.b32  	%r1709, %r1708, -1024;
	add.s32 	%r1710, %r353, %r1709;
	add.s32 	%r1711, %r1710, %r1707;
	ld.shared.u8 	%rs206, [%r1711];
	add.s16 	%rs207, %rs206, 1;
	st.shared.u8 	[%r1711], %rs207;
	add.s64 	%rd1706, %rd1706, 5888;
	sub.s64 	%rd1726, %rd4, %rd1706;
	setp.gt.s64 	%p22, %rd1726, 5887;
	@%p22 bra 	$L__BB14_185;
$L__BB14_186:
	setp.le.s64 	%p23, %rd1726, %rd16;
	@%p23 bra 	$L__BB14_192;
	mov.b32 	%r1713, 0;
	mov.b32 	%r1714, 6;
	// begin inline asm
	bmsk.clamp.b32 %r1712, %r1713, %r1714;
	// end inline asm
	not.b64 	%rd436, %rd16;
	add.s64 	%rd59, %rd1726, %rd436;
	and.b64  	%rd437, %rd59, 768;
	setp.eq.s64 	%p24, %rd437, 768;
	mov.u64 	%rd1729, %rd16;
	@%p24 bra 	$L__BB14_190;
	shr.u64 	%rd439, %rd59, 8;
	add.s64 	%rd440, %rd439, 1;
	and.b64  	%rd60, %rd440, 3;
	mov.b64 	%rd1728, 0;
	mov.u64 	%rd1729, %rd16;
$L__BB14_189:
	.pragma "nounroll";
	add.s64 	%rd441, %rd1729, %rd1706;
	shl.b64 	%rd442, %rd441, 2;
	add.s64 	%rd443, %rd11, %rd442;
	ld.global.u32 	%r1716, [%rd443];
	mov.b32 	%r1717, 0;
	// begin inline asm
	shr.b32 %r1715, %r1716, %r1717;
	// end inline asm
	and.b32  	%r1718, %r1712, %r1715;
	and.b32  	%r1719, %r1718, 3;
	shl.b32 	%r1720, %r1718, 8;
	and.b32  	%r1721, %r1720, -1024;
	add.s32 	%r1722, %r353, %r1721;
	add.s32 	%r1723, %r1722, %r1719;
	ld.shared.u8 	%rs208, [%r1723];
	add.s16 	%rs209, %rs208, 1;
	st.shared.u8 	[%r1723], %rs209;
	add.s64 	%rd1729, %rd1729, 256;
	add.s64 	%rd1728, %rd1728, 1;
	setp.ne.s64 	%p25, %rd1728, %rd60;
	@%p25 bra 	$L__BB14_189;
$L__BB14_190:
	setp.lt.u64 	%p26, %rd59, 768;
	@%p26 bra 	$L__BB14_192;
$L__BB14_191:
	add.s64 	%rd444, %rd1729, %rd1706;
	shl.b64 	%rd445, %rd444, 2;
	add.s64 	%rd446, %rd11, %rd445;
	ld.global.u32 	%r1725, [%rd446];
	mov.b32 	%r1735, 0;
	// begin inline asm
	shr.b32 %r1724, %r1725, %r1735;
	// end inline asm
	and.b32  	%r1736, %r1712, %r1724;
	and.b32  	%r1737, %r1736, 3;
	shl.b32 	%r1738, %r1736, 8;
	and.b32  	%r1739, %r1738, -1024;
	add.s32 	%r1740, %r353, %r1739;
	add.s32 	%r1741, %r1740, %r1737;
	ld.shared.u8 	%rs210, [%r1741];
	add.s16 	%rs211, %rs210, 1;
	st.shared.u8 	[%r1741], %rs211;
	ld.global.u32 	%r1728, [%rd446+1024];
	// begin inline asm
	shr.b32 %r1727, %r1728, %r1735;
	// end inline asm
	and.b32  	%r1742, %r1712, %r1727;
	and.b32  	%r1743, %r1742, 3;
	shl.b32 	%r1744, %r1742, 8;
	and.b32  	%r1745, %r1744, -1024;
	add.s32 	%r1746, %r353, %r1745;
	add.s32 	%r1747, %r1746, %r1743;
	ld.shared.u8 	%rs212, [%r1747];
	add.s16 	%rs213, %rs212, 1;
	st.shared.u8 	[%r1747], %rs213;
	ld.global.u32 	%r1731, [%rd446+2048];
	// begin inline asm
	shr.b32 %r1730, %r1731, %r1735;
	// end inline asm
	and.b32  	%r1748, %r1712, %r1730;
	and.b32  	%r1749, %r1748, 3;
	shl.b32 	%r1750, %r1748, 8;
	and.b32  	%r1751, %r1750, -1024;
	add.s32 	%r1752, %r353, %r1751;
	add.s32 	%r1753, %r1752, %r1749;
	ld.shared.u8 	%rs214, [%r1753];
	add.s16 	%rs215, %rs214, 1;
	st.shared.u8 	[%r1753], %rs215;
	ld.global.u32 	%r1734, [%rd446+3072];
	// begin inline asm
	shr.b32 %r1733, %r1734, %r1735;
	// end inline asm
	and.b32  	%r1754, %r1712, %r1733;
	and.b32  	%r1755, %r1754, 3;
	shl.b32 	%r1756, %r1754, 8;
	and.b32  	%r1757, %r1756, -1024;
	add.s32 	%r1758, %r353, %r1757;
	add.s32 	%r1759, %r1758, %r1755;
	ld.shared.u8 	%rs216, [%r1759];
	add.s16 	%rs217, %rs216, 1;
	st.shared.u8 	[%r1759], %rs217;
	add.s64 	%rd1729, %rd1729, 1024;
	setp.lt.s64 	%p27, %rd1729, %rd1726;
	@%p27 bra 	$L__BB14_191;
$L__BB14_192:
	cvt.u32.u64 	%r1761, %rd16;
	bar.sync 	0;
	shr.u32 	%r359, %r1761, 5;
	// begin inline asm
	mov.u32 %r1760, %laneid;
	// end inline asm
	setp.gt.u32 	%p28, %r1761, 511;
	@%p28 bra 	$L__BB14_194;
	shl.b32 	%r1762, %r359, 10;
	add.s32 	%r1764, %r1200, %r1762;
	shl.b32 	%r1765, %r1760, 2;
	add.s32 	%r1766, %r1764, %r1765;
	ld.shared.u32 	%r1767, [%r1766];
	bfe.u32 	%r1768, %r1767, 0, 8;
	bfe.u32 	%r1769, %r1767, 8, 8;
	bfe.u32 	%r1770, %r1767, 16, 8;
	bfe.u32 	%r1771, %r1767, 24, 8;
	cvt.u64.u32 	%rd447, %r1768;
	and.b64  	%rd448, %rd447, 255;
	add.s64 	%rd449, %rd1705, %rd448;
	cvt.u64.u32 	%rd450, %r1769;
	and.b64  	%rd451, %rd450, 255;
	add.s64 	%rd452, %rd1704, %rd451;
	cvt.u64.u32 	%rd453, %r1770;
	and.b64  	%rd454, %rd453, 255;
	add.s64 	%rd455, %rd1703, %rd454;
	cvt.u64.u32 	%rd456, %r1771;
	and.b64  	%rd457, %rd456, 255;
	add.s64 	%rd458, %rd1702, %rd457;
	ld.shared.u32 	%r1772, [%r1766+128];
	bfe.u32 	%r1773, %r1772, 0, 8;
	bfe.u32 	%r1774, %r1772, 8, 8;
	bfe.u32 	%r1775, %r1772, 16, 8;
	bfe.u32 	%r1776, %r1772, 24, 8;
	cvt.u64.u32 	%rd459, %r1773;
	and.b64  	%rd460, %rd459, 255;
	add.s64 	%rd461, %rd449, %rd460;
	cvt.u64.u32 	%rd462, %r1774;
	and.b64  	%rd463, %rd462, 255;
	add.s64 	%rd464, %rd452, %rd463;
	cvt.u64.u32 	%rd465, %r1775;
	and.b64  	%rd466, %rd465, 255;
	add.s64 	%rd467, %rd455, %rd466;
	cvt.u64.u32 	%rd468, %r1776;
	and.b64  	%rd469, %rd468, 255;
	add.s64 	%rd470, %rd458, %rd469;
	ld.shared.u32 	%r1777, [%r1766+256];
	bfe.u32 	%r1778, %r1777, 0, 8;
	bfe.u32 	%r1779, %r1777, 8, 8;
	bfe.u32 	%r1780, %r1777, 16, 8;
	bfe.u32 	%r1781, %r1777, 24, 8;
	cvt.u64.u32 	%rd471, %r1778;
	and.b64  	%rd472, %rd471, 255;
	add.s64 	%rd473, %rd461, %rd472;
	cvt.u64.u32 	%rd474, %r1779;
	and.b64  	%rd475, %rd474, 255;
	add.s64 	%rd476, %rd464, %rd475;
	cvt.u64.u32 	%rd477, %r1780;
	and.b64  	%rd478, %rd477, 255;
	add.s64 	%rd479, %rd467, %rd478;
	cvt.u64.u32 	%rd480, %r1781;
	and.b64  	%rd481, %rd480, 255;
	add.s64 	%rd482, %rd470, %rd481;
	ld.shared.u32 	%r1782, [%r1766+384];
	bfe.u32 	%r1783, %r1782, 0, 8;
	bfe.u32 	%r1784, %r1782, 8, 8;
	bfe.u32 	%r1785, %r1782, 16, 8;
	bfe.u32 	%r1786, %r1782, 24, 8;
	cvt.u64.u32 	%rd483, %r1783;
	and.b64  	%rd484, %rd483, 255;
	add.s64 	%rd485, %rd473, %rd484;
	cvt.u64.u32 	%rd486, %r1784;
	and.b64  	%rd487, %rd486, 255;
	add.s64 	%rd488, %rd476, %rd487;
	cvt.u64.u32 	%rd489, %r1785;
	and.b64  	%rd490, %rd489, 255;
	add.s64 	%rd491, %rd479, %rd490;
	cvt.u64.u32 	%rd492, %r1786;
	and.b64  	%rd493, %rd492, 255;
	add.s64 	%rd494, %rd482, %rd493;
	ld.shared.u32 	%r1787, [%r1766+512];
	bfe.u32 	%r1788, %r1787, 0, 8;
	bfe.u32 	%r1789, %r1787, 8, 8;
	bfe.u32 	%r1790, %r1787, 16, 8;
	bfe.u32 	%r1791, %r1787, 24, 8;
	cvt.u64.u32 	%rd495, %r1788;
	and.b64  	%rd496, %rd495, 255;
	add.s64 	%rd497, %rd485, %rd496;
	cvt.u64.u32 	%rd498, %r1789;
	and.b64  	%rd499, %rd498, 255;
	add.s64 	%rd500, %rd488, %rd499;
	cvt.u64.u32 	%rd501, %r1790;
	and.b64  	%rd502, %rd501, 255;
	add.s64 	%rd503, %rd491, %rd502;
	cvt.u64.u32 	%rd504, %r1791;
	and.b64  	%rd505, %rd504, 255;
	add.s64 	%rd506, %rd494, %rd505;
	ld.shared.u32 	%r1792, [%r1766+640];
	bfe.u32 	%r1793, %r1792, 0, 8;
	bfe.u32 	%r1794, %r1792, 8, 8;
	bfe.u32 	%r1795, %r1792, 16, 8;
	bfe.u32 	%r1796, %r1792, 24, 8;
	cvt.u64.u32 	%rd507, %r1793;
	and.b64  	%rd508, %rd507, 255;
	add.s64 	%rd509, %rd497, %rd508;
	cvt.u64.u32 	%rd510, %r1794;
	and.b64  	%rd511, %rd510, 255;
	add.s64 	%rd512, %rd500, %rd511;
	cvt.u64.u32 	%rd513, %r1795;
	and.b64  	%rd514, %rd513, 255;
	add.s64 	%rd515, %rd503, %rd514;
	cvt.u64.u32 	%rd516, %r1796;
	and.b64  	%rd517, %rd516, 255;
	add.s64 	%rd518, %rd506, %rd517;
	ld.shared.u32 	%r1797, [%r1766+768];
	bfe.u32 	%r1798, %r1797, 0, 8;
	bfe.u32 	%r1799, %r1797, 8, 8;
	bfe.u32 	%r1800, %r1797, 16, 8;
	bfe.u32 	%r1801, %r1797, 24, 8;
	cvt.u64.u32 	%rd519, %r1798;
	and.b64  	%rd520, %rd519, 255;
	add.s64 	%rd521, %rd509, %rd520;
	cvt.u64.u32 	%rd522, %r1799;
	and.b64  	%rd523, %rd522, 255;
	add.s64 	%rd524, %rd512, %rd523;
	cvt.u64.u32 	%rd525, %r1800;
	and.b64  	%rd526, %rd525, 255;
	add.s64 	%rd527, %rd515, %rd526;
	cvt.u64.u32 	%rd528, %r1801;
	and.b64  	%rd529, %rd528, 255;
	add.s64 	%rd530, %rd518, %rd529;
	ld.shared.u32 	%r1802, [%r1766+896];
	bfe.u32 	%r1803, %r1802, 0, 8;
	bfe.u32 	%r1804, %r1802, 8, 8;
	bfe.u32 	%r1805, %r1802, 16, 8;
	bfe.u32 	%r1806, %r1802, 24, 8;
	cvt.u64.u32 	%rd531, %r1803;
	and.b64  	%rd532, %rd531, 255;
	add.s64 	%rd1705, %rd521, %rd532;
	cvt.u64.u32 	%rd533, %r1804;
	and.b64  	%rd534, %rd533, 255;
	add.s64 	%rd1704, %rd524, %rd534;
	cvt.u64.u32 	%rd535, %r1805;
	and.b64  	%rd536, %rd535, 255;
	add.s64 	%rd1703, %rd527, %rd536;
	cvt.u64.u32 	%rd537, %r1806;
	and.b64  	%rd538, %rd537, 255;
	add.s64 	%rd1702, %rd530, %rd538;
$L__BB14_194:
	setp.gt.u32 	%p29, %r1761, 255;
	@%p29 bra 	$L__BB14_196;
	shl.b32 	%r1808, %r359, 10;
	add.s32 	%r1810, %r1200, %r1808;
	shl.b32 	%r1811, %r1760, 2;
	add.s32 	%r1812, %r1810, %r1811;
	ld.shared.u32 	%r1813, [%r1812+8192];
	bfe.u32 	%r1814, %r1813, 0, 8;
	bfe.u32 	%r1815, %r1813, 8, 8;
	bfe.u32 	%r1816, %r1813, 16, 8;
	bfe.u32 	%r1817, %r1813, 24, 8;
	cvt.u64.u32 	%rd539, %r1814;
	and.b64  	%rd540, %rd539, 255;
	add.s64 	%rd541, %rd1724, %rd540;
	cvt.u64.u32 	%rd542, %r1815;
	and.b64  	%rd543, %rd542, 255;
	add.s64 	%rd544, %rd1723, %rd543;
	cvt.u64.u32 	%rd545, %r1816;
	and.b64  	%rd546, %rd545, 255;
	add.s64 	%rd547, %rd1722, %rd546;
	cvt.u64.u32 	%rd548, %r1817;
	and.b64  	%rd549, %rd548, 255;
	add.s64 	%rd550, %rd1721, %rd549;
	ld.shared.u32 	%r1818, [%r1812+8320];
	bfe.u32 	%r1819, %r1818, 0, 8;
	bfe.u32 	%r1820, %r1818, 8, 8;
	bfe.u32 	%r1821, %r1818, 16, 8;
	bfe.u32 	%r1822, %r1818, 24, 8;
	cvt.u64.u32 	%rd551, %r1819;
	and.b64  	%rd552, %rd551, 255;
	add.s64 	%rd553, %rd541, %rd552;
	cvt.u64.u32 	%rd554, %r1820;
	and.b64  	%rd555, %rd554, 255;
	add.s64 	%rd556, %rd544, %rd555;
	cvt.u64.u32 	%rd557, %r1821;
	and.b64  	%rd558, %rd557, 255;
	add.s64 	%rd559, %rd547, %rd558;
	cvt.u64.u32 	%rd560, %r1822;
	and.b64  	%rd561, %rd560, 255;
	add.s64 	%rd562, %rd550, %rd561;
	ld.shared.u32 	%r1823, [%r1812+8448];
	bfe.u32 	%r1824, %r1823, 0, 8;
	bfe.u32 	%r1825, %r1823, 8, 8;
	bfe.u32 	%r1826, %r1823, 16, 8;
	bfe.u32 	%r1827, %r1823, 24, 8;
	cvt.u64.u32 	%rd563, %r1824;
	and.b64  	%rd564, %rd563, 255;
	add.s64 	%rd565, %rd553, %rd564;
	cvt.u64.u32 	%rd566, %r1825;
	and.b64  	%rd567, %rd566, 255;
	add.s64 	%rd568, %rd556, %rd567;
	cvt.u64.u32 	%rd569, %r1826;
	and.b64  	%rd570, %rd569, 255;
	add.s64 	%rd571, %rd559, %rd570;
	cvt.u64.u32 	%rd572, %r1827;
	and.b64  	%rd573, %rd572, 255;
	add.s64 	%rd574, %rd562, %rd573;
	ld.shared.u32 	%r1828, [%r1812+8576];
	bfe.u32 	%r1829, %r1828, 0, 8;
	bfe.u32 	%r1830, %r1828, 8, 8;
	bfe.u32 	%r1831, %r1828, 16, 8;
	bfe.u32 	%r1832, %r1828, 24, 8;
	cvt.u64.u32 	%rd575, %r1829;
	and.b64  	%rd576, %rd575, 255;
	add.s64 	%rd577, %rd565, %rd576;
	cvt.u64.u32 	%rd578, %r1830;
	and.b64  	%rd579, %rd578, 255;
	add.s64 	%rd580, %rd568, %rd579;
	cvt.u64.u32 	%rd581, %r1831;
	and.b64  	%rd582, %rd581, 255;
	add.s64 	%rd583, %rd571, %rd582;
	cvt.u64.u32 	%rd584, %r1832;
	and.b64  	%rd585, %rd584, 255;
	add.s64 	%rd586, %rd574, %rd585;
	ld.shared.u32 	%r1833, [%r1812+8704];
	bfe.u32 	%r1834, %r1833, 0, 8;
	bfe.u32 	%r1835, %r1833, 8, 8;
	bfe.u32 	%r1836, %r1833, 16, 8;
	bfe.u32 	%r1837, %r1833, 24, 8;
	cvt.u64.u32 	%rd587, %r1834;
	and.b64  	%rd588, %rd587, 255;
	add.s64 	%rd589, %rd577, %rd588;
	cvt.u64.u32 	%rd590, %r1835;
	and.b64  	%rd591, %rd590, 255;
	add.s64 	%rd592, %rd580, %rd591;
	cvt.u64.u32 	%rd593, %r1836;
	and.b64  	%rd594, %rd593, 255;
	add.s64 	%rd595, %rd583, %rd594;
	cvt.u64.u32 	%rd596, %r1837;
	and.b64  	%rd597, %rd596, 255;
	add.s64 	%rd598, %rd586, %rd597;
	ld.shared.u32 	%r1838, [%r1812+8832];
	bfe.u32 	%r1839, %r1838, 0, 8;
	bfe.u32 	%r1840, %r1838, 8, 8;
	bfe.u32 	%r1841, %r1838, 16, 8;
	bfe.u32 	%r1842, %r1838, 24, 8;
	cvt.u64.u32 	%rd599, %r1839;
	and.b64  	%rd600, %rd599, 255;
	add.s64 	%rd601, %rd589, %rd600;
	cvt.u64.u32 	%rd602, %r1840;
	and.b64  	%rd603, %rd602, 255;
	add.s64 	%rd604, %rd592, %rd603;
	cvt.u64.u32 	%rd605, %r1841;
	and.b64  	%rd606, %rd605, 255;
	add.s64 	%rd607, %rd595, %rd606;
	cvt.u64.u32 	%rd608, %r1842;
	and.b64  	%rd609, %rd608, 255;
	add.s64 	%rd610, %rd598, %rd609;
	ld.shared.u32 	%r1843, [%r1812+8960];
	bfe.u32 	%r1844, %r1843, 0, 8;
	bfe.u32 	%r1845, %r1843, 8, 8;
	bfe.u32 	%r1846, %r1843, 16, 8;
	bfe.u32 	%r1847, %r1843, 24, 8;
	cvt.u64.u32 	%rd611, %r1844;
	and.b64  	%rd612, %rd611, 255;
	add.s64 	%rd613, %rd601, %rd612;
	cvt.u64.u32 	%rd614, %r1845;
	and.b64  	%rd615, %rd614, 255;
	add.s64 	%rd616, %rd604, %rd615;
	cvt.u64.u32 	%rd617, %r1846;
	and.b64  	%rd618, %rd617, 255;
	add.s64 	%rd619, %rd607, %rd618;
	cvt.u64.u32 	%rd620, %r1847;
	and.b64  	%rd621, %rd620, 255;
	add.s64 	%rd622, %rd610, %rd621;
	ld.shared.u32 	%r1848, [%r1812+9088];
	bfe.u32 	%r1849, %r1848, 0, 8;
	bfe.u32 	%r1850, %r1848, 8, 8;
	bfe.u32 	%r1851, %r1848, 16, 8;
	bfe.u32 	%r1852, %r1848, 24, 8;
	cvt.u64.u32 	%rd623, %r1849;
	and.b64  	%rd624, %rd623, 255;
	add.s64 	%rd1724, %rd613, %rd624;
	cvt.u64.u32 	%rd625, %r1850;
	and.b64  	%rd626, %rd625, 255;
	add.s64 	%rd1723, %rd616, %rd626;
	cvt.u64.u32 	%rd627, %r1851;
	and.b64  	%rd628, %rd627, 255;
	add.s64 	%rd1722, %rd619, %rd628;
	cvt.u64.u32 	%rd629, %r1852;
	and.b64  	%rd630, %rd629, 255;
	add.s64 	%rd1721, %rd622, %rd630;
$L__BB14_196:
	setp.gt.u32 	%p30, %r1761, 511;
	bar.sync 	0;
	shl.b32 	%r1854, %r1760, 9;
	add.s32 	%r361, %r1200, %r1854;
	@%p30 bra 	$L__BB14_198;
	and.b32  	%r1857, %r1761, 480;
	add.s32 	%r1858, %r361, %r1857;
	st.shared.v2.u64 	[%r1858], {%rd1705, %rd1704};
	st.shared.v2.u64 	[%r1858+16], {%rd1703, %rd1702};
$L__BB14_198:
	setp.gt.u32 	%p31, %r1761, 255;
	@%p31 bra 	$L__BB14_200;
	and.b32  	%r1861, %r1761, 224;
	add.s32 	%r1862, %r361, %r1861;
	st.shared.v2.u64 	[%r1862+256], {%rd1724, %rd1723};
	st.shared.v2.u64 	[%r1862+272], {%rd1722, %rd1721};
$L__BB14_200:
	bar.sync 	0;
	setp.gt.u32 	%p32, %r1761, 63;
	shl.b32 	%r1864, %r1761, 2;
	add.s32 	%r362, %r353, %r1864;
	@%p32 bra 	$L__BB14_202;
	ld.shared.u64 	%rd632, [%r362];
	ld.shared.u64 	%rd633, [%r362+512];
	add.s64 	%rd634, %rd633, %rd632;
	ld.shared.u64 	%rd635, [%r362+1024];
	add.s64 	%rd636, %rd635, %rd634;
	ld.shared.u64 	%rd637, [%r362+1536];
	add.s64 	%rd638, %rd637, %rd636;
	ld.shared.u64 	%rd639, [%r362+2048];
	add.s64 	%rd640, %rd639, %rd638;
	ld.shared.u64 	%rd641, [%r362+2560];
	add.s64 	%rd642, %rd641, %rd640;
	ld.shared.u64 	%rd643, [%r362+3072];
	add.s64 	%rd644, %rd643, %rd642;
	ld.shared.u64 	%rd645, [%r362+3584];
	add.s64 	%rd646, %rd645, %rd644;
	ld.shared.u64 	%rd647, [%r362+4096];
	add.s64 	%rd648, %rd647, %rd646;
	ld.shared.u64 	%rd649, [%r362+4608];
	add.s64 	%rd650, %rd649, %rd648;
	ld.shared.u64 	%rd651, [%r362+5120];
	add.s64 	%rd652, %rd651, %rd650;
	ld.shared.u64 	%rd653, [%r362+5632];
	add.s64 	%rd654, %rd653, %rd652;
	ld.shared.u64 	%rd655, [%r362+6144];
	add.s64 	%rd656, %rd655, %rd654;
	ld.shared.u64 	%rd657, [%r362+6656];
	add.s64 	%rd658, %rd657, %rd656;
	ld.shared.u64 	%rd659, [%r362+7168];
	add.s64 	%rd660, %rd659, %rd658;
	ld.shared.u64 	%rd661, [%r362+7680];
	add.s64 	%rd662, %rd661, %rd660;
	ld.shared.u64 	%rd663, [%r362+8192];
	add.s64 	%rd664, %rd663, %rd662;
	ld.shared.u64 	%rd665, [%r362+8704];
	add.s64 	%rd666, %rd665, %rd664;
	ld.shared.u64 	%rd667, [%r362+9216];
	add.s64 	%rd668, %rd667, %rd666;
	ld.shared.u64 	%rd669, [%r362+9728];
	add.s64 	%rd670, %rd669, %rd668;
	ld.shared.u64 	%rd671, [%r362+10240];
	add.s64 	%rd672, %rd671, %rd670;
	ld.shared.u64 	%rd673, [%r362+10752];
	add.s64 	%rd674, %rd673, %rd672;
	ld.shared.u64 	%rd675, [%r362+11264];
	add.s64 	%rd676, %rd675, %rd674;
	ld.shared.u64 	%rd677, [%r362+11776];
	add.s64 	%rd678, %rd677, %rd676;
	ld.shared.u64 	%rd679, [%r362+12288];
	add.s64 	%rd680, %rd679, %rd678;
	ld.shared.u64 	%rd681, [%r362+12800];
	add.s64 	%rd682, %rd681, %rd680;
	ld.shared.u64 	%rd683, [%r362+13312];
	add.s64 	%rd684, %rd683, %rd682;
	ld.shared.u64 	%rd685, [%r362+13824];
	add.s64 	%rd686, %rd685, %rd684;
	ld.shared.u64 	%rd687, [%r362+14336];
	add.s64 	%rd688, %rd687, %rd686;
	ld.shared.u64 	%rd689, [%r362+14848];
	add.s64 	%rd690, %rd689, %rd688;
	ld.shared.u64 	%rd691, [%r362+15360];
	add.s64 	%rd692, %rd691, %rd690;
	ld.shared.u64 	%rd693, [%r362+15872];
	add.s64 	%rd1739, %rd693, %rd692;
$L__BB14_202:
	bar.sync 	0;
	shr.u32 	%r1866, %r1761, 3;
	add.s32 	%r1867, %r1866, %r1761;
	shl.b32 	%r1868, %r1867, 3;
	add.s32 	%r1870, %r1200, 1040;
	add.s32 	%r363, %r1870, %r1868;
	st.shared.u64 	[%r363], %rd1739;
	bar.sync 	0;
	setp.gt.u32 	%p33, %r1761, 31;
	mad.lo.s32 	%r364, %r1761, 72, %r1870;
	@%p33 bra 	$L__BB14_204;
	ld.shared.u64 	%rd694, [%r364];
	ld.shared.u64 	%rd695, [%r364+8];
	ld.shared.u64 	%rd696, [%r364+16];
	ld.shared.u64 	%rd697, [%r364+24];
	ld.shared.u64 	%rd698, [%r364+32];
	ld.shared.u64 	%rd699, [%r364+40];
	ld.shared.u64 	%rd700, [%r364+48];
	ld.shared.u64 	%rd701, [%r364+56];
	add.s64 	%rd702, %rd695, %rd694;
	add.s64 	%rd703, %rd702, %rd696;
	add.s64 	%rd704, %rd703, %rd697;
	add.s64 	%rd705, %rd704, %rd698;
	add.s64 	%rd706, %rd705, %rd699;
	add.s64 	%rd707, %rd706, %rd700;
	add.s64 	%rd708, %rd707, %rd701;
	mov.b64 	{%r1872, %r1877}, %rd708;
	mov.b32 	%r1878, 1;
	mov.b32 	%r1919, 0;
	mov.b32 	%r1920, -1;
	// begin inline asm
	shfl.sync.up.b32 %r1871, %r1872, %r1878, %r1919, %r1920;
	// end inline asm
	// begin inline asm
	shfl.sync.up.b32 %r1876, %r1877, %r1878, %r1919, %r1920;
	// end inline asm
	mov.b64 	%rd709, {%r1871, %r1876};
	setp.lt.s32 	%p34, %r1760, 1;
	selp.b64 	%rd710, 0, %rd709, %p34;
	add.s64 	%rd711, %rd710, %rd708;
	mov.b64 	{%r1882, %r1887}, %rd711;
	mov.b32 	%r1888, 2;
	// begin inline asm
	shfl.sync.up.b32 %r1881, %r1882, %r1888, %r1919, %r1920;
	// end inline asm
	// begin inline asm
	shfl.sync.up.b32 %r1886, %r1887, %r1888, %r1919, %r1920;
	// end inline asm
	mov.b64 	%rd712, {%r1881, %r1886};
	setp.lt.s32 	%p35, %r1760, 2;
	selp.b64 	%rd713, 0, %rd712, %p35;
	add.s64 	%rd714, %rd713, %rd711;
	mov.b64 	{%r1892, %r1897}, %rd714;
	mov.b32 	%r1898, 4;
	// begin inline asm
	shfl.sync.up.b32 %r1891, %r1892, %r1898, %r1919, %r1920;
	// end inline asm
	// begin inline asm
	shfl.sync.up.b32 %r1896, %r1897, %r1898, %r1919, %r1920;
	// end inline asm
	mov.b64 	%rd715, {%r1891, %r1896};
	setp.lt.s32 	%p36, %r1760, 4;
	selp.b64 	%rd716, 0, %rd715, %p36;
	add.s64 	%rd717, %rd716, %rd714;
	mov.b64 	{%r1902, %r1907}, %rd717;
	mov.b32 	%r1908, 8;
	// begin inline asm
	shfl.sync.up.b32 %r1901, %r1902, %r1908, %r1919, %r1920;
	// end inline asm
	// begin inline asm
	shfl.sync.up.b32 %r1906, %r1907, %r1908, %r1919, %r1920;
	// end inline asm
	mov.b64 	%rd718, {%r1901, %r1906};
	setp.lt.s32 	%p37, %r1760, 8;
	selp.b64 	%rd719, 0, %rd718, %p37;
	add.s64 	%rd720, %rd719, %rd717;
	mov.b64 	{%r1912, %r1917}, %rd720;
	mov.b32 	%r1918, 16;
	// begin inline asm
	shfl.sync.up.b32 %r1911, %r1912, %r1918, %r1919, %r1920;
	// end inline asm
	// begin inline asm
	shfl.sync.up.b32 %r1916, %r1917, %r1918, %r1919, %r1920;
	// end inline asm
	mov.b64 	%rd721, {%r1911, %r1916};
	setp.lt.s32 	%p38, %r1760, 16;
	selp.b64 	%rd722, 0, %rd721, %p38;
	add.s64 	%rd723, %rd722, %rd720;
	sub.s64 	%rd724, %rd723, %rd708;
	ld.shared.u64 	%rd725, [%r364];
	ld.shared.u64 	%rd726, [%r364+8];
	ld.shared.u64 	%rd727, [%r364+16];
	ld.shared.u64 	%rd728, [%r364+24];
	ld.shared.u64 	%rd729, [%r364+32];
	ld.shared.u64 	%rd730, [%r364+40];
	ld.shared.u64 	%rd731, [%r364+48];
	add.s64 	%rd732, %rd725, %rd724;
	add.s64 	%rd733, %rd726, %rd732;
	add.s64 	%rd734, %rd727, %rd733;
	add.s64 	%rd735, %rd728, %rd734;
	add.s64 	%rd736, %rd729, %rd735;
	add.s64 	%rd737, %rd730, %rd736;
	add.s64 	%rd738, %rd731, %rd737;
	st.shared.u64 	[%r364], %rd724;
	st.shared.u64 	[%r364+8], %rd732;
	st.shared.u64 	[%r364+16], %rd733;
	st.shared.u64 	[%r364+24], %rd734;
	st.shared.u64 	[%r364+32], %rd735;
	st.shared.u64 	[%r364+40], %rd736;
	st.shared.u64 	[%r364+48], %rd737;
	st.shared.u64 	[%r364+56], %rd738;
$L__BB14_204:
	setp.gt.u32 	%p39, %r1761, 63;
	bar.sync 	0;
	ld.shared.u64 	%rd1745, [%r363];
	bar.sync 	0;
	setp.eq.s64 	%p40, %rd1745, 0;
	setp.eq.s64 	%p41, %rd1745, %rd4;
	or.pred  	%p42, %p40, %p41;
	or.pred  	%p44, %p39, %p42;
	selp.u32 	%r1922, 1, 0, %p44;
	{ 
	.reg .pred 	%p1; 
	.reg .pred 	%p2; 
	setp.ne.u32 	%p1, %r1922, 0; 
	bar.red.and.pred 	%p2, 0, %p1; 
	selp.u32 	%r1923, 1, 0, %p2; 
	}
	setp.ne.s32 	%p45, %r1923, 0;
	@%p45 bra 	$L__BB14_323;
	setp.lt.s64 	%p95, %rd4, 5888;
	mov.b64 	%rd1747, 0;
	mov.u64 	%rd1748, %rd4;
	@%p95 bra 	$L__BB14_220;
	mov.b64 	%rd1747, 0;
	cvt.u64.u32 	%rd749, %r1198;
	add.s32 	%r2124, %r353, %r1199;
	mad.lo.s32 	%r2125, %r1198, 84, %r2124;
	mad.lo.s32 	%r2264, %r1198, 124, %r2124;
$L__BB14_207:
	.pragma "nounroll";
	setp.ne.s32 	%p96, %r1760, 31;
	add.s64 	%rd750, %rd1747, %rd749;
	shl.b64 	%rd751, %rd750, 2;
	add.s64 	%rd752, %rd11, %rd751;
	ld.global.u32 	%r2098, [%rd752];
	ld.global.u32 	%r2099, [%rd752+1024];
	ld.global.u32 	%r2100, [%rd752+2048];
	ld.global.u32 	%r2101, [%rd752+3072];
	ld.global.u32 	%r2102, [%rd752+4096];
	ld.global.u32 	%r2103, [%rd752+5120];
	ld.global.u32 	%r2104, [%rd752+6144];
	ld.global.u32 	%r2105, [%rd752+7168];
	ld.global.u32 	%r2106, [%rd752+8192];
	ld.global.u32 	%r2107, [%rd752+9216];
	ld.global.u32 	%r2108, [%rd752+10240];
	ld.global.u32 	%r2109, [%rd752+11264];
	ld.global.u32 	%r2110, [%rd752+12288];
	ld.global.u32 	%r2111, [%rd752+13312];
	ld.global.u32 	%r2112, [%rd752+14336];
	ld.global.u32 	%r2113, [%rd752+15360];
	ld.global.u32 	%r2114, [%rd752+16384];
	ld.global.u32 	%r2115, [%rd752+17408];
	ld.global.u32 	%r2116, [%rd752+18432];
	ld.global.u32 	%r2117, [%rd752+19456];
	ld.global.u32 	%r2118, [%rd752+20480];
	ld.global.u32 	%r2119, [%rd752+21504];
	ld.global.u32 	%r2120, [%rd752+22528];
	st.shared.u32 	[%r353], %r2098;
	st.shared.u32 	[%r353+1024], %r2099;
	st.shared.u32 	[%r353+2048], %r2100;
	st.shared.u32 	[%r353+3072], %r2101;
	st.shared.u32 	[%r353+4096], %r2102;
	st.shared.u32 	[%r353+5120], %r2103;
	st.shared.u32 	[%r353+6144], %r2104;
	st.shared.u32 	[%r353+7168], %r2105;
	st.shared.u32 	[%r353+8192], %r2106;
	st.shared.u32 	[%r353+9216], %r2107;
	st.shared.u32 	[%r353+10240], %r2108;
	st.shared.u32 	[%r353+11264], %r2109;
	st.shared.u32 	[%r353+12288], %r2110;
	st.shared.u32 	[%r353+13312], %r2111;
	st.shared.u32 	[%r353+14336], %r2112;
	st.shared.u32 	[%r353+15360], %r2113;
	st.shared.u32 	[%r353+16384], %r2114;
	st.shared.u32 	[%r353+17408], %r2115;
	st.shared.u32 	[%r353+18432], %r2116;
	st.shared.u32 	[%r353+19456], %r2117;
	st.shared.u32 	[%r353+20480], %r2118;
	st.shared.u32 	[%r353+21504], %r2119;
	st.shared.u32 	[%r353+22528], %r2120;
	bar.sync 	0;
	ld.shared.u32 	%r437, [%r2125];
	ld.shared.u32 	%r438, [%r2125+4];
	ld.shared.u32 	%r439, [%r2125+8];
	ld.shared.u32 	%r440, [%r2125+12];
	ld.shared.u32 	%r441, [%r2125+16];
	ld.shared.u32 	%r442, [%r2125+20];
	ld.shared.u32 	%r443, [%r2125+24];
	ld.shared.u32 	%r444, [%r2125+28];
	ld.shared.u32 	%r445, [%r2125+32];
	ld.shared.u32 	%r446, [%r2125+36];
	ld.shared.u32 	%r447, [%r2125+40];
	ld.shared.u32 	%r448, [%r2125+44];
	ld.shared.u32 	%r449, [%r2125+48];
	ld.shared.u32 	%r450, [%r2125+52];
	ld.shared.u32 	%r451, [%r2125+56];
	ld.shared.u32 	%r452, [%r2125+60];
	ld.shared.u32 	%r453, [%r2125+64];
	ld.shared.u32 	%r454, [%r2125+68];
	ld.shared.u32 	%r455, [%r2125+72];
	ld.shared.u32 	%r456, [%r2125+76];
	ld.shared.u32 	%r457, [%r2125+80];
	ld.shared.u32 	%r458, [%r2125+84];
	ld.shared.u32 	%r459, [%r2125+88];
	bar.sync 	0;
	mov.b32 	%r2094, 0;
	st.shared.u32 	[%r353], %r2094;
	st.shared.u32 	[%r353+1024], %r2094;
	st.shared.u32 	[%r353+2048], %r2094;
	st.shared.u32 	[%r353+3072], %r2094;
	st.shared.u32 	[%r353+4096], %r2094;
	st.shared.u32 	[%r353+5120], %r2094;
	st.shared.u32 	[%r353+6144], %r2094;
	st.shared.u32 	[%r353+7168], %r2094;
	st.shared.u32 	[%r353+8192], %r2094;
	st.shared.u32 	[%r353+9216], %r2094;
	st.shared.u32 	[%r353+10240], %r2094;
	st.shared.u32 	[%r353+11264], %r2094;
	st.shared.u32 	[%r353+12288], %r2094;
	st.shared.u32 	[%r353+13312], %r2094;
	st.shared.u32 	[%r353+14336], %r2094;
	st.shared.u32 	[%r353+15360], %r2094;
	st.shared.u32 	[%r353+16384], %r2094;
	st.shared.u32 	[%r353+17408], %r2094;
	st.shared.u32 	[%r353+18432], %r2094;
	st.shared.u32 	[%r353+19456], %r2094;
	st.shared.u32 	[%r353+20480], %r2094;
	st.shared.u32 	[%r353+21504], %r2094;
	st.shared.u32 	[%r353+22528], %r2094;
	st.shared.u32 	[%r353+23552], %r2094;
	st.shared.u32 	[%r353+24576], %r2094;
	st.shared.u32 	[%r353+25600], %r2094;
	st.shared.u32 	[%r353+26624], %r2094;
	st.shared.u32 	[%r353+27648], %r2094;
	st.shared.u32 	[%r353+28672], %r2094;
	st.shared.u32 	[%r353+29696], %r2094;
	st.shared.u32 	[%r353+30720], %r2094;
	st.shared.u32 	[%r353+31744], %r2094;
	st.shared.u32 	[%r353+32768], %r2094;
	mov.b32 	%r1997, 6;
	// begin inline asm
	bmsk.clamp.b32 %r1995, %r2094, %r1997;
	// end inline asm
	// begin inline asm
	shr.b32 %r1998, %r437, %r2094;
	// end inline asm
	and.b32  	%r2126, %r1995, %r1998;
	shl.b32 	%r2127, %r2126, 10;
	and.b32  	%r2128, %r2127, 31744;
	add.s32 	%r2129, %r353, %r2128;
	shr.u32 	%r2130, %r2126, 4;
	and.b32  	%r2131, %r2130, 268435454;
	add.s32 	%r461, %r2129, %r2131;
	ld.shared.u16 	%rs24, [%r461];
	add.s16 	%rs218, %rs24, 1;
	st.shared.u16 	[%r461], %rs218;
	// begin inline asm
	shr.b32 %r2001, %r438, %r2094;
	// end inline asm
	and.b32  	%r2132, %r1995, %r2001;
	shl.b32 	%r2133, %r2132, 10;
	and.b32  	%r2134, %r2133, 31744;
	add.s32 	%r2135, %r353, %r2134;
	shr.u32 	%r2136, %r2132, 4;
	and.b32  	%r2137, %r2136, 268435454;
	add.s32 	%r462, %r2135, %r2137;
	ld.shared.u16 	%rs25, [%r462];
	add.s16 	%rs219, %rs25, 1;
	st.shared.u16 	[%r462], %rs219;
	// begin inline asm
	shr.b32 %r2004, %r439, %r2094;
	// end inline asm
	and.b32  	%r2138, %r1995, %r2004;
	shl.b32 	%r2139, %r2138, 10;
	and.b32  	%r2140, %r2139, 31744;
	add.s32 	%r2141, %r353, %r2140;
	shr.u32 	%r2142, %r2138, 4;
	and.b32  	%r2143, %r2142, 268435454;
	add.s32 	%r463, %r2141, %r2143;
	ld.shared.u16 	%rs26, [%r463];
	add.s16 	%rs220, %rs26, 1;
	st.shared.u16 	[%r463], %rs220;
	// begin inline asm
	shr.b32 %r2007, %r440, %r2094;
	// end inline asm
	and.b32  	%r2144, %r1995, %r2007;
	shl.b32 	%r2145, %r2144, 10;
	and.b32  	%r2146, %r2145, 31744;
	add.s32 	%r2147, %r353, %r2146;
	shr.u32 	%r2148, %r2144, 4;
	and.b32  	%r2149, %r2148, 268435454;
	add.s32 	%r464, %r2147, %r2149;
	ld.shared.u16 	%rs27, [%r464];
	add.s16 	%rs221, %rs27, 1;
	st.shared.u16 	[%r464], %rs221;
	// begin inline asm
	shr.b32 %r2010, %r441, %r2094;
	// end inline asm
	and.b32  	%r2150, %r1995, %r2010;
	shl.b32 	%r2151, %r2150, 10;
	and.b32  	%r2152, %r2151, 31744;
	add.s32 	%r2153, %r353, %r2152;
	shr.u32 	%r2154, %r2150, 4;
	and.b32  	%r2155, %r2154, 268435454;
	add.s32 	%r465, %r2153, %r2155;
	ld.shared.u16 	%rs28, [%r465];
	add.s16 	%rs222, %rs28, 1;
	st.shared.u16 	[%r465], %rs222;
	// begin inline asm
	shr.b32 %r2013, %r442, %r2094;
	// end inline asm
	and.b32  	%r2156, %r1995, %r2013;
	shl.b32 	%r2157, %r2156, 10;
	and.b32  	%r2158, %r2157, 31744;
	add.s32 	%r2159, %r353, %r2158;
	shr.u32 	%r2160, %r2156, 4;
	and.b32  	%r2161, %r2160, 268435454;
	add.s32 	%r466, %r2159, %r2161;
	ld.shared.u16 	%rs29, [%r466];
	add.s16 	%rs223, %rs29, 1;
	st.shared.u16 	[%r466], %rs223;
	// begin inline asm
	shr.b32 %r2016, %r443, %r2094;
	// end inline asm
	and.b32  	%r2162, %r1995, %r2016;
	shl.b32 	%r2163, %r2162, 10;
	and.b32  	%r2164, %r2163, 31744;
	add.s32 	%r2165, %r353, %r2164;
	shr.u32 	%r2166, %r2162, 4;
	and.b32  	%r2167, %r2166, 268435454;
	add.s32 	%r467, %r2165, %r2167;
	ld.shared.u16 	%rs30, [%r467];
	add.s16 	%rs224, %rs30, 1;
	st.shared.u16 	[%r467], %rs224;
	// begin inline asm
	shr.b32 %r2019, %r444, %r2094;
	// end inline asm
	and.b32  	%r2168, %r1995, %r2019;
	shl.b32 	%r2169, %r2168, 10;
	and.b32  	%r2170, %r2169, 31744;
	add.s32 	%r2171, %r353, %r2170;
	shr.u32 	%r2172, %r2168, 4;
	and.b32  	%r2173, %r2172, 268435454;
	add.s32 	%r468, %r2171, %r2173;
	ld.shared.u16 	%rs31, [%r468];
	add.s16 	%rs225, %rs31, 1;
	st.shared.u16 	[%r468], %rs225;
	// begin inline asm
	shr.b32 %r2022, %r445, %r2094;
	// end inline asm
	and.b32  	%r2174, %r1995, %r2022;
	shl.b32 	%r2175, %r2174, 10;
	and.b32  	%r2176, %r2175, 31744;
	add.s32 	%r2177, %r353, %r2176;
	shr.u32 	%r2178, %r2174, 4;
	and.b32  	%r2179, %r2178, 268435454;
	add.s32 	%r469, %r2177, %r2179;
	ld.shared.u16 	%rs32, [%r469];
	add.s16 	%rs226, %rs32, 1;
	st.shared.u16 	[%r469], %rs226;
	// begin inline asm
	shr.b32 %r2025, %r446, %r2094;
	// end inline asm
	and.b32  	%r2180, %r1995, %r2025;
	shl.b32 	%r2181, %r2180, 10;
	and.b32  	%r2182, %r2181, 31744;
	add.s32 	%r2183, %r353, %r2182;
	shr.u32 	%r2184, %r2180, 4;
	and.b32  	%r2185, %r2184, 268435454;
	add.s32 	%r470, %r2183, %r2185;
	ld.shared.u16 	%rs33, [%r470];
	add.s16 	%rs227, %rs33, 1;
	st.shared.u16 	[%r470], %rs227;
	// begin inline asm
	shr.b32 %r2028, %r447, %r2094;
	// end inline asm
	and.b32  	%r2186, %r1995, %r2028;
	shl.b32 	%r2187, %r2186, 10;
	and.b32  	%r2188, %r2187, 31744;
	add.s32 	%r2189, %r353, %r2188;
	shr.u32 	%r2190, %r2186, 4;
	and.b32  	%r2191, %r2190, 268435454;
	add.s32 	%r471, %r2189, %r2191;
	ld.shared.u16 	%rs34, [%r471];
	add.s16 	%rs228, %rs34, 1;
	st.shared.u16 	[%r471], %rs228;
	// begin inline asm
	shr.b32 %r2031, %r448, %r2094;
	// end inline asm
	and.b32  	%r2192, %r1995, %r2031;
	shl.b32 	%r2193, %r2192, 10;
	and.b32  	%r2194, %r2193, 31744;
	add.s32 	%r2195, %r353, %r2194;
	shr.u32 	%r2196, %r2192, 4;
	and.b32  	%r2197, %r2196, 268435454;
	add.s32 	%r472, %r2195, %r2197;
	ld.shared.u16 	%rs35, [%r472];
	add.s16 	%rs229, %rs35, 1;
	st.shared.u16 	[%r472], %rs229;
	// begin inline asm
	shr.b32 %r2034, %r449, %r2094;
	// end inline asm
	and.b32  	%r2198, %r1995, %r2034;
	shl.b32 	%r2199, %r2198, 10;
	and.b32  	%r2200, %r2199, 31744;
	add.s32 	%r2201, %r353, %r2200;
	shr.u32 	%r2202, %r2198, 4;
	and.b32  	%r2203, %r2202, 268435454;
	add.s32 	%r473, %r2201, %r2203;
	ld.shared.u16 	%rs36, [%r473];
	add.s16 	%rs230, %rs36, 1;
	st.shared.u16 	[%r473], %rs230;
	// begin inline asm
	shr.b32 %r2037, %r450, %r2094;
	// end inline asm
	and.b32  	%r2204, %r1995, %r2037;
	shl.b32 	%r2205, %r2204, 10;
	and.b32  	%r2206, %r2205, 31744;
	add.s32 	%r2207, %r353, %r2206;
	shr.u32 	%r2208, %r2204, 4;
	and.b32  	%r2209, %r2208, 268435454;
	add.s32 	%r474, %r2207, %r2209;
	ld.shared.u16 	%rs37, [%r474];
	add.s16 	%rs231, %rs37, 1;
	st.shared.u16 	[%r474], %rs231;
	// begin inline asm
	shr.b32 %r2040, %r451, %r2094;
	// end inline asm
	and.b32  	%r2210, %r1995, %r2040;
	shl.b32 	%r2211, %r2210, 10;
	and.b32  	%r2212, %r2211, 31744;
	add.s32 	%r2213, %r353, %r2212;
	shr.u32 	%r2214, %r2210, 4;
	and.b32  	%r2215, %r2214, 268435454;
	add.s32 	%r475, %r2213, %r2215;
	ld.shared.u16 	%rs38, [%r475];
	add.s16 	%rs232, %rs38, 1;
	st.shared.u16 	[%r475], %rs232;
	// begin inline asm
	shr.b32 %r2043, %r452, %r2094;
	// end inline asm
	and.b32  	%r2216, %r1995, %r2043;
	shl.b32 	%r2217, %r2216, 10;
	and.b32  	%r2218, %r2217, 31744;
	add.s32 	%r2219, %r353, %r2218;
	shr.u32 	%r2220, %r2216, 4;
	and.b32  	%r2221, %r2220, 268435454;
	add.s32 	%r476, %r2219, %r2221;
	ld.shared.u16 	%rs39, [%r476];
	add.s16 	%rs233, %rs39, 1;
	st.shared.u16 	[%r476], %rs233;
	// begin inline asm
	shr.b32 %r2046, %r453, %r2094;
	// end inline asm
	and.b32  	%r2222, %r1995, %r2046;
	shl.b32 	%r2223, %r2222, 10;
	and.b32  	%r2224, %r2223, 31744;
	add.s32 	%r2225, %r353, %r2224;
	shr.u32 	%r2226, %r2222, 4;
	and.b32  	%r2227, %r2226, 268435454;
	add.s32 	%r477, %r2225, %r2227;
	ld.shared.u16 	%rs40, [%r477];
	add.s16 	%rs234, %rs40, 1;
	st.shared.u16 	[%r477], %rs234;
	// begin inline asm
	shr.b32 %r2049, %r454, %r2094;
	// end inline asm
	and.b32  	%r2228, %r1995, %r2049;
	shl.b32 	%r2229, %r2228, 10;
	and.b32  	%r2230, %r2229, 31744;
	add.s32 	%r2231, %r353, %r2230;
	shr.u32 	%r2232, %r2228, 4;
	and.b32  	%r2233, %r2232, 268435454;
	add.s32 	%r478, %r2231, %r2233;
	ld.shared.u16 	%rs41, [%r478];
	add.s16 	%rs235, %rs41, 1;
	st.shared.u16 	[%r478], %rs235;
	// begin inline asm
	shr.b32 %r2052, %r455, %r2094;
	// end inline asm
	and.b32  	%r2234, %r1995, %r2052;
	shl.b32 	%r2235, %r2234, 10;
	and.b32  	%r2236, %r2235, 31744;
	add.s32 	%r2237, %r353, %r2236;
	shr.u32 	%r2238, %r2234, 4;
	and.b32  	%r2239, %r2238, 268435454;
	add.s32 	%r479, %r2237, %r2239;
	ld.shared.u16 	%rs42, [%r479];
	add.s16 	%rs236, %rs42, 1;
	st.shared.u16 	[%r479], %rs236;
	// begin inline asm
	shr.b32 %r2055, %r456, %r2094;
	// end inline asm
	and.b32  	%r2240, %r1995, %r2055;
	shl.b32 	%r2241, %r2240, 10;
	and.b32  	%r2242, %r2241, 31744;
	add.s32 	%r2243, %r353, %r2242;
	shr.u32 	%r2244, %r2240, 4;
	and.b32  	%r2245, %r2244, 268435454;
	add.s32 	%r480, %r2243, %r2245;
	ld.shared.u16 	%rs43, [%r480];
	add.s16 	%rs237, %rs43, 1;
	st.shared.u16 	[%r480], %rs237;
	// begin inline asm
	shr.b32 %r2058, %r457, %r2094;
	// end inline asm
	and.b32  	%r2246, %r1995, %r2058;
	shl.b32 	%r2247, %r2246, 10;
	and.b32  	%r2248, %r2247, 31744;
	add.s32 	%r2249, %r353, %r2248;
	shr.u32 	%r2250, %r2246, 4;
	and.b32  	%r2251, %r2250, 268435454;
	add.s32 	%r481, %r2249, %r2251;
	ld.shared.u16 	%rs44, [%r481];
	add.s16 	%rs238, %rs44, 1;
	st.shared.u16 	[%r481], %rs238;
	// begin inline asm
	shr.b32 %r2061, %r458, %r2094;
	// end inline asm
	and.b32  	%r2252, %r1995, %r2061;
	shl.b32 	%r2253, %r2252, 10;
	and.b32  	%r2254, %r2253, 31744;
	add.s32 	%r2255, %r353, %r2254;
	shr.u32 	%r2256, %r2252, 4;
	and.b32  	%r2257, %r2256, 268435454;
	add.s32 	%r482, %r2255, %r2257;
	ld.shared.u16 	%rs45, [%r482];
	add.s16 	%rs239, %rs45, 1;
	st.shared.u16 	[%r482], %rs239;
	// begin inline asm
	shr.b32 %r2064, %r459, %r2094;
	// end inline asm
	and.b32  	%r2258, %r1995, %r2064;
	shl.b32 	%r2259, %r2258, 10;
	and.b32  	%r2260, %r2259, 31744;
	add.s32 	%r2261, %r353, %r2260;
	shr.u32 	%r2262, %r2258, 4;
	and.b32  	%r2263, %r2262, 268435454;
	add.s32 	%r483, %r2261, %r2263;
	ld.shared.u16 	%rs46, [%r483];
	add.s16 	%rs240, %rs46, 1;
	st.shared.u16 	[%r483], %rs240;
	bar.sync 	0;
	ld.shared.u32 	%r484, [%r2264];
	ld.shared.u32 	%r2265, [%r2264+4];
	ld.shared.u32 	%r2266, [%r2264+8];
	ld.shared.u32 	%r2267, [%r2264+12];
	ld.shared.u32 	%r2268, [%r2264+16];
	ld.shared.u32 	%r2269, [%r2264+20];
	ld.shared.u32 	%r2270, [%r2264+24];
	ld.shared.u32 	%r2271, [%r2264+28];
	ld.shared.u32 	%r2272, [%r2264+32];
	ld.shared.u32 	%r2273, [%r2264+36];
	ld.shared.u32 	%r2274, [%r2264+40];
	ld.shared.u32 	%r2275, [%r2264+44];
	ld.shared.u32 	%r2276, [%r2264+48];
	ld.shared.u32 	%r2277, [%r2264+52];
	ld.shared.u32 	%r2278, [%r2264+56];
	ld.shared.u32 	%r2279, [%r2264+60];
	ld.shared.u32 	%r2280, [%r2264+64];
	ld.shared.u32 	%r2281, [%r2264+68];
	ld.shared.u32 	%r2282, [%r2264+72];
	ld.shared.u32 	%r2283, [%r2264+76];
	ld.shared.u32 	%r2284, [%r2264+80];
	ld.shared.u32 	%r2285, [%r2264+84];
	ld.shared.u32 	%r2286, [%r2264+88];
	ld.shared.u32 	%r2287, [%r2264+92];
	ld.shared.u32 	%r2288, [%r2264+96];
	ld.shared.u32 	%r2289, [%r2264+100];
	ld.shared.u32 	%r2290, [%r2264+104];
	ld.shared.u32 	%r2291, [%r2264+108];
	ld.shared.u32 	%r2292, [%r2264+112];
	ld.shared.u32 	%r2293, [%r2264+116];
	ld.shared.u32 	%r2294, [%r2264+120];
	ld.shared.u32 	%r2295, [%r2264+124];
	ld.shared.u32 	%r2296, [%r2264+128];
	add.s32 	%r485, %r2265, %r484;
	add.s32 	%r486, %r2266, %r485;
	add.s32 	%r487, %r2267, %r486;
	add.s32 	%r488, %r2268, %r487;
	add.s32 	%r489, %r2269, %r488;
	add.s32 	%r490, %r2270, %r489;
	add.s32 	%r491, %r2271, %r490;
	add.s32 	%r492, %r2272, %r491;
	add.s32 	%r493, %r2273, %r492;
	add.s32 	%r494, %r2274, %r493;
	add.s32 	%r495, %r2275, %r494;
	add.s32 	%r496, %r2276, %r495;
	add.s32 	%r497, %r2277, %r496;
	add.s32 	%r498, %r2278, %r497;
	add.s32 	%r499, %r2279, %r498;
	add.s32 	%r500, %r2280, %r499;
	add.s32 	%r501, %r2281, %r500;
	add.s32 	%r502, %r2282, %r501;
	add.s32 	%r503, %r2283, %r502;
	add.s32 	%r504, %r2284, %r503;
	add.s32 	%r505, %r2285, %r504;
	add.s32 	%r506, %r2286, %r505;
	add.s32 	%r507, %r2287, %r506;
	add.s32 	%r508, %r2288, %r507;
	add.s32 	%r509, %r2289, %r508;
	add.s32 	%r510, %r2290, %r509;
	add.s32 	%r511, %r2291, %r510;
	add.s32 	%r512, %r2292, %r511;
	add.s32 	%r513, %r2293, %r512;
	add.s32 	%r514, %r2294, %r513;
	add.s32 	%r515, %r2295, %r514;
	add.s32 	%r2071, %r2296, %r515;
	mov.b32 	%r2069, 1;
	mov.b32 	%r2096, -1;
	// begin inline asm
	{  .reg .u32 r0;  .reg .pred p;  shfl.sync.up.b32 r0|p, %r2071, %r2069, %r2094, %r2096;  @p add.u32 r0, r0, %r2071;  mov.u32 %r2067, r0;}
	// end inline asm
	mov.b32 	%r2075, 2;
	// begin inline asm
	{  .reg .u32 r0;  .reg .pred p;  shfl.sync.up.b32 r0|p, %r2067, %r2075, %r2094, %r2096;  @p add.u32 r0, r0, %r2067;  mov.u32 %r2073, r0;}
	// end inline asm
	mov.b32 	%r2081, 4;
	// begin inline asm
	{  .reg .u32 r0;  .reg .pred p;  shfl.sync.up.b32 r0|p, %r2073, %r2081, %r2094, %r2096;  @p add.u32 r0, r0, %r2073;  mov.u32 %r2079, r0;}
	// end inline asm
	mov.b32 	%r2087, 8;
	// begin inline asm
	{  .reg .u32 r0;  .reg .pred p;  shfl.sync.up.b32 r0|p, %r2079, %r2087, %r2094, %r2096;  @p add.u32 r0, r0, %r2079;  mov.u32 %r2085, r0;}
	// end inline asm
	mov.b32 	%r2093, 16;
	// begin inline asm
	{  .reg .u32 r0;  .reg .pred p;  shfl.sync.up.b32 r0|p, %r2085, %r2093, %r2094, %r2096;  @p add.u32 r0, r0, %r2085;  mov.u32 %r2091, r0;}
	// end inline asm
	@%p96 bra 	$L__BB14_209;
	mov.u32 	%r2297, %tid.x;
	shr.u32 	%r2298, %r2297, 3;
	and.b32  	%r2299, %r2298, 124;
	mov.u32 	%r2300, _ZZN3cub18CUB_300001_SM_10006detail14segmented_sort33DeviceSegmentedSortFallbackKernelILNS0_9SortOrderE0ENS2_10policy_hubIjNS0_8NullTypeEE9Policy860EjS6_PmS9_lEEvPKT1_PSA_NS1_20device_double_bufferISA_EEPKT2_PSG_NSE_ISG_EET3_T4_E12temp_storage;
	add.s32 	%r2301, %r2300, %r2299;
	st.shared.u32 	[%r2301+33792], %r2091;
$L__BB14_209:
	sub.s32 	%r2302, %r2091, %r2071;
	mov.u32 	%r2303, %tid.x;
	setp.ne.s32 	%p97, %r1760, 0;
	setp.gt.u32 	%p98, %r2303, 31;
	shr.u32 	%r2304, %r2303, 5;
	setp.eq.s32 	%p99, %r2304, 7;
	setp.eq.s32 	%p100, %r2304, 6;
	setp.eq.s32 	%p101, %r2304, 5;
	setp.eq.s32 	%p102, %r2304, 4;
	setp.eq.s32 	%p103, %r2304, 3;
	setp.eq.s32 	%p104, %r2304, 2;
	setp.eq.s32 	%p105, %r2304, 1;
	bar.sync 	0;
	ld.shared.v4.u32 	{%r2305, %r2306, %r2307, %r2308}, [_ZZN3cub18CUB_300001_SM_10006detail14segmented_sort33DeviceSegmentedSortFallbackKernelILNS0_9SortOrderE0ENS2_10policy_hubIjNS0_8NullTypeEE9Policy860EjS6_PmS9_lEEvPKT1_PSA_NS1_20device_double_bufferISA_EEPKT2_PSG_NSE_ISG_EET3_T4_E12temp_storage+33792];
	selp.b32 	%r2309, %r2305, %r6295, %p105;
	add.s32 	%r2310, %r2306, %r2305;
	selp.b32 	%r2311, %r2310, %r2309, %p104;
	add.s32 	%r2312, %r2310, %r2307;
	selp.b32 	%r2313, %r2312, %r2311, %p103;
	add.s32 	%r2314, %r2312, %r2308;
	selp.b32 	%r2315, %r2314, %r2313, %p102;
	ld.shared.v4.u32 	{%r2316, %r2317, %r2318, %r2319}, [_ZZN3cub18CUB_300001_SM_10006detail14segmented_sort33DeviceSegmentedSortFallbackKernelILNS0_9SortOrderE0ENS2_10policy_hubIjNS0_8NullTypeEE9Policy860EjS6_PmS9_lEEvPKT1_PSA_NS1_20device_double_bufferISA_EEPKT2_PSG_NSE_ISG_EET3_T4_E12temp_storage+33808];
	add.s32 	%r2320, %r2314, %r2316;
	selp.b32 	%r2321, %r2320, %r2315, %p101;
	add.s32 	%r2322, %r2320, %r2317;
	selp.b32 	%r2323, %r2322, %r2321, %p100;
	add.s32 	%r2324, %r2322, %r2318;
	selp.b32 	%r6295, %r2324, %r2323, %p99;
	add.s32 	%r519, %r2324, %r2319;
	selp.b32 	%r2325, %r2302, 0, %p97;
	add.s32 	%r2326, %r6295, %r2325;
	selp.b32 	%r6298, %r2326, %r2302, %p98;
	or.pred  	%p106, %p98, %p97;
	@%p106 bra 	$L__BB14_211;
	shl.b32 	%r6298, %r519, 16;
	st.shared.u32 	[_ZZN3cub18CUB_300001_SM_10006detail14segmented_sort33DeviceSegmentedSortFallbackKernelILNS0_9SortOrderE0ENS2_10policy_hubIjNS0_8NullTypeEE9Policy860EjS6_PmS9_lEEvPKT1_PSA_NS1_20device_double_bufferISA_EEPKT2_PSG_NSE_ISG_EET3_T4_E12temp_storage+33832], %r6298;
$L__BB14_211:
	mov.u32 	%r2327, %tid.x;
	cvt.u64.u32 	%rd97, %r2327;
	setp.gt.u32 	%p107, %r2327, 63;
	setp.eq.s32 	%p108, %r2327, 0;
	bar.sync 	0;
	mov.u32 	%r2328, _ZZN3cub18CUB_300001_SM_10006detail14segmented_sort33DeviceSegmentedSortFallbackKernelILNS0_9SortOrderE0ENS2_10policy_hubIjNS0_8NullTypeEE9Policy860EjS6_PmS9_lEEvPKT1_PSA_NS1_20device_double_bufferISA_EEPKT2_PSG_NSE_ISG_EET3_T4_E12temp_storage;
	ld.shared.u32 	%r2329, [_ZZN3cub18CUB_300001_SM_10006detail14segmented_sort33DeviceSegmentedSortFallbackKernelILNS0_9SortOrderE0ENS2_10policy_hubIjNS0_8NullTypeEE9Policy860EjS6_PmS9_lEEvPKT1_PSA_NS1_20device_double_bufferISA_EEPKT2_PSG_NSE_ISG_EET3_T4_E12temp_storage+33832];
	selp.b32 	%r2330, 0, %r2329, %p108;
	add.s32 	%r2331, %r6298, %r2330;
	add.s32 	%r2332, %r484, %r2331;
	add.s32 	%r2333, %r485, %r2331;
	add.s32 	%r2334, %r486, %r2331;
	add.s32 	%r2335, %r487, %r2331;
	add.s32 	%r2336, %r488, %r2331;
	add.s32 	%r2337, %r489, %r2331;
	add.s32 	%r2338, %r490, %r2331;
	add.s32 	%r2339, %r491, %r2331;
	add.s32 	%r2340, %r492, %r2331;
	add.s32 	%r2341, %r493, %r2331;
	add.s32 	%r2342, %r494, %r2331;
	add.s32 	%r2343, %r495, %r2331;
	add.s32 	%r2344, %r496, %r2331;
	add.s32 	%r2345, %r497, %r2331;
	add.s32 	%r2346, %r498, %r2331;
	add.s32 	%r2347, %r499, %r2331;
	add.s32 	%r2348, %r500, %r2331;
	add.s32 	%r2349, %r501, %r2331;
	add.s32 	%r2350, %r502, %r2331;
	add.s32 	%r2351, %r503, %r2331;
	add.s32 	%r2352, %r504, %r2331;
	add.s32 	%r2353, %r505, %r2331;
	add.s32 	%r2354, %r506, %r2331;
	add.s32 	%r2355, %r507, %r2331;
	add.s32 	%r2356, %r508, %r2331;
	add.s32 	%r2357, %r509, %r2331;
	add.s32 	%r2358, %r510, %r2331;
	add.s32 	%r2359, %r511, %r2331;
	add.s32 	%r2360, %r512, %r2331;
	add.s32 	%r2361, %r513, %r2331;
	add.s32 	%r2362, %r514, %r2331;
	add.s32 	%r2363, %r515, %r2331;
	shl.b32 	%r2364, %r2327, 2;
	add.s32 	%r523, %r2328, %r2364;
	add.s32 	%r524, %r523, %r2364;
	mad.lo.s32 	%r2365, %r2327, 124, %r524;
	st.shared.u32 	[%r2365], %r2331;
	st.shared.u32 	[%r2365+4], %r2332;
	st.shared.u32 	[%r2365+8], %r2333;
	st.shared.u32 	[%r2365+12], %r2334;
	st.shared.u32 	[%r2365+16], %r2335;
	st.shared.u32 	[%r2365+20], %r2336;
	st.shared.u32 	[%r2365+24], %r2337;
	st.shared.u32 	[%r2365+28], %r2338;
	st.shared.u32 	[%r2365+32], %r2339;
	st.shared.u32 	[%r2365+36], %r2340;
	st.shared.u32 	[%r2365+40], %r2341;
	st.shared.u32 	[%r2365+44], %r2342;
	st.shared.u32 	[%r2365+48], %r2343;
	st.shared.u32 	[%r2365+52], %r2344;
	st.shared.u32 	[%r2365+56], %r2345;
	st.shared.u32 	[%r2365+60], %r2346;
	st.shared.u32 	[%r2365+64], %r2347;
	st.shared.u32 	[%r2365+68], %r2348;
	st.shared.u32 	[%r2365+72], %r2349;
	st.shared.u32 	[%r2365+76], %r2350;
	st.shared.u32 	[%r2365+80], %r2351;
	st.shared.u32 	[%r2365+84], %r2352;
	st.shared.u32 	[%r2365+88], %r2353;
	st.shared.u32 	[%r2365+92], %r2354;
	st.shared.u32 	[%r2365+96], %r2355;
	st.shared.u32 	[%r2365+100], %r2356;
	st.shared.u32 	[%r2365+104], %r2357;
	st.shared.u32 	[%r2365+108], %r2358;
	st.shared.u32 	[%r2365+112], %r2359;
	st.shared.u32 	[%r2365+116], %r2360;
	st.shared.u32 	[%r2365+120], %r2361;
	st.shared.u32 	[%r2365+124], %r2362;
	st.shared.u32 	[%r2365+128], %r2363;
	bar.sync 	0;
	cvt.u32.u16 	%r2366, %rs24;
	ld.shared.u16 	%r2367, [%r461];
	add.s32 	%r525, %r2367, %r2366;
	cvt.u32.u16 	%r2368, %rs25;
	ld.shared.u16 	%r2369, [%r462];
	add.s32 	%r526, %r2369, %r2368;
	cvt.u32.u16 	%r2370, %rs26;
	ld.shared.u16 	%r2371, [%r463];
	add.s32 	%r527, %r2371, %r2370;
	cvt.u32.u16 	%r2372, %rs27;
	ld.shared.u16 	%r2373, [%r464];
	add.s32 	%r528, %r2373, %r2372;
	cvt.u32.u16 	%r2374, %rs28;
	ld.shared.u16 	%r2375, [%r465];
	add.s32 	%r529, %r2375, %r2374;
	cvt.u32.u16 	%r2376, %rs29;
	ld.shared.u16 	%r2377, [%r466];
	add.s32 	%r530, %r2377, %r2376;
	cvt.u32.u16 	%r2378, %rs30;
	ld.shared.u16 	%r2379, [%r467];
	add.s32 	%r531, %r2379, %r2378;
	cvt.u32.u16 	%r2380, %rs31;
	ld.shared.u16 	%r2381, [%r468];
	add.s32 	%r532, %r2381, %r2380;
	cvt.u32.u16 	%r2382, %rs32;
	ld.shared.u16 	%r2383, [%r469];
	add.s32 	%r533, %r2383, %r2382;
	cvt.u32.u16 	%r2384, %rs33;
	ld.shared.u16 	%r2385, [%r470];
	add.s32 	%r534, %r2385, %r2384;
	cvt.u32.u16 	%r2386, %rs34;
	ld.shared.u16 	%r2387, [%r471];
	add.s32 	%r535, %r2387, %r2386;
	cvt.u32.u16 	%r2388, %rs35;
	ld.shared.u16 	%r2389, [%r472];
	add.s32 	%r536, %r2389, %r2388;
	cvt.u32.u16 	%r2390, %rs36;
	ld.shared.u16 	%r2391, [%r473];
	add.s32 	%r537, %r2391, %r2390;
	cvt.u32.u16 	%r2392, %rs37;
	ld.shared.u16 	%r2393, [%r474];
	add.s32 	%r538, %r2393, %r2392;
	cvt.u32.u16 	%r2394, %rs38;
	ld.shared.u16 	%r2395, [%r475];
	add.s32 	%r539, %r2395, %r2394;
	cvt.u32.u16 	%r2396, %rs39;
	ld.shared.u16 	%r2397, [%r476];
	add.s32 	%r540, %r2397, %r2396;
	cvt.u32.u16 	%r2398, %rs40;
	ld.shared.u16 	%r2399, [%r477];
	add.s32 	%r541, %r2399, %r2398;
	cvt.u32.u16 	%r2400, %rs41;
	ld.shared.u16 	%r2401, [%r478];
	add.s32 	%r542, %r2401, %r2400;
	cvt.u32.u16 	%r2402, %rs42;
	ld.shared.u16 	%r2403, [%r479];
	add.s32 	%r543, %r2403, %r2402;
	cvt.u32.u16 	%r2404, %rs43;
	ld.shared.u16 	%r2405, [%r480];
	add.s32 	%r544, %r2405, %r2404;
	cvt.u32.u16 	%r2406, %rs44;
	ld.shared.u16 	%r2407, [%r481];
	add.s32 	%r545, %r2407, %r2406;
	cvt.u32.u16 	%r2408, %rs45;
	ld.shared.u16 	%r2409, [%r482];
	add.s32 	%r546, %r2409, %r2408;
	cvt.u32.u16 	%r2410, %rs46;
	ld.shared.u16 	%r2411, [%r483];
	add.s32 	%r547, %r2411, %r2410;
	@%p107 bra 	$L__BB14_213;
	cvt.u32.u64 	%r2412, %rd97;
	shl.b32 	%r2413, %r2412, 10;
	and.b32  	%r2414, %r2413, 31744;
	add.s32 	%r2416, %r2328, %r2414;
	shr.u32 	%r2417, %r2412, 4;
	and.b32  	%r2418, %r2417, 62;
	add.s32 	%r2419, %r2416, %r2418;
	ld.shared.u16 	%r6299, [%r2419];
$L__BB14_213:
	cvt.u32.u64 	%r2420, %rd97;
	setp.gt.u32 	%p109, %r2420, 63;
	bar.sync 	0;
	@%p109 bra 	$L__BB14_215;
	cvt.s64.s32 	%rd753, %r6299;
	st.shared.u64 	[%r524], %rd753;
	mov.b32 	%r6300, 5888;
$L__BB14_215:
	setp.gt.u32 	%p110, %r2420, 62;
	bar.sync 	0;
	@%p110 bra 	$L__BB14_217;
	ld.shared.u32 	%r6300, [%r524+8];
$L__BB14_217:
	setp.gt.u32 	%p111, %r2420, 63;
	bar.sync 	0;
	@%p111 bra 	$L__BB14_219;
	cvt.s64.s32 	%rd754, %r6299;
	sub.s64 	%rd755, %rd1745, %rd754;
	st.shared.u64 	[%r524+23552], %rd755;
	cvt.s64.s32 	%rd756, %r6300;
	add.s64 	%rd1745, %rd755, %rd756;
$L__BB14_219:
	bar.sync 	0;
	shl.b32 	%r2493, %r525, 2;
	add.s32 	%r2495, %r2328, %r2493;
	st.shared.u32 	[%r2495], %r437;
	shl.b32 	%r2496, %r526, 2;
	add.s32 	%r2497, %r2328, %r2496;
	st.shared.u32 	[%r2497], %r438;
	shl.b32 	%r2498, %r527, 2;
	add.s32 	%r2499, %r2328, %r2498;
	st.shared.u32 	[%r2499], %r439;
	shl.b32 	%r2500, %r528, 2;
	add.s32 	%r2501, %r2328, %r2500;
	st.shared.u32 	[%r2501], %r440;
	shl.b32 	%r2502, %r529, 2;
	add.s32 	%r2503, %r2328, %r2502;
	st.shared.u32 	[%r2503], %r441;
	shl.b32 	%r2504, %r530, 2;
	add.s32 	%r2505, %r2328, %r2504;
	st.shared.u32 	[%r2505], %r442;
	shl.b32 	%r2506, %r531, 2;
	add.s32 	%r2507, %r2328, %r2506;
	st.shared.u32 	[%r2507], %r443;
	shl.b32 	%r2508, %r532, 2;
	add.s32 	%r2509, %r2328, %r2508;
	st.shared.u32 	[%r2509], %r444;
	shl.b32 	%r2510, %r533, 2;
	add.s32 	%r2511, %r2328, %r2510;
	st.shared.u32 	[%r2511], %r445;
	shl.b32 	%r2512, %r534, 2;
	add.s32 	%r2513, %r2328, %r2512;
	st.shared.u32 	[%r2513], %r446;
	shl.b32 	%r2514, %r535, 2;
	add.s32 	%r2515, %r2328, %r2514;
	st.shared.u32 	[%r2515], %r447;
	shl.b32 	%r2516, %r536, 2;
	add.s32 	%r2517, %r2328, %r2516;
	st.shared.u32 	[%r2517], %r448;
	shl.b32 	%r2518, %r537, 2;
	add.s32 	%r2519, %r2328, %r2518;
	st.shared.u32 	[%r2519], %r449;
	shl.b32 	%r2520, %r538, 2;
	add.s32 	%r2521, %r2328, %r2520;
	st.shared.u32 	[%r2521], %r450;
	shl.b32 	%r2522, %r539, 2;
	add.s32 	%r2523, %r2328, %r2522;
	st.shared.u32 	[%r2523], %r451;
	shl.b32 	%r2524, %r540, 2;
	add.s32 	%r2525, %r2328, %r2524;
	st.shared.u32 	[%r2525], %r452;
	shl.b32 	%r2526, %r541, 2;
	add.s32 	%r2527, %r2328, %r2526;
	st.shared.u32 	[%r2527], %r453;
	shl.b32 	%r2528, %r542, 2;
	add.s32 	%r2529, %r2328, %r2528;
	st.shared.u32 	[%r2529], %r454;
	shl.b32 	%r2530, %r543, 2;
	add.s32 	%r2531, %r2328, %r2530;
	st.shared.u32 	[%r2531], %r455;
	shl.b32 	%r2532, %r544, 2;
	add.s32 	%r2533, %r2328, %r2532;
	st.shared.u32 	[%r2533], %r456;
	shl.b32 	%r2534, %r545, 2;
	add.s32 	%r2535, %r2328, %r2534;
	st.shared.u32 	[%r2535], %r457;
	shl.b32 	%r2536, %r546, 2;
	add.s32 	%r2537, %r2328, %r2536;
	st.shared.u32 	[%r2537], %r458;
	shl.b32 	%r2538, %r547, 2;
	add.s32 	%r2539, %r2328, %r2538;
	st.shared.u32 	[%r2539], %r459;
	bar.sync 	0;
	ld.shared.u32 	%r2425, [%r523];
	mov.b32 	%r2492, 0;
	// begin inline asm
	shr.b32 %r2424, %r2425, %r2492;
	// end inline asm
	and.b32  	%r2540, %r1995, %r2424;
	shl.b32 	%r2541, %r2540, 3;
	add.s32 	%r2542, %r2328, 23552;
	add.s32 	%r2543, %r2542, %r2541;
	ld.shared.u64 	%rd757, [%r2543];
	add.s64 	%rd758, %rd757, %rd97;
	shl.b64 	%rd759, %rd758, 2;
	add.s64 	%rd760, %rd1751, %rd759;
	st.global.u32 	[%rd760], %r2425;
	ld.shared.u32 	%r2428, [%r523+1024];
	// begin inline asm
	shr.b32 %r2427, %r2428, %r2492;
	// end inline asm
	and.b32  	%r2544, %r1995, %r2427;
	shl.b32 	%r2545, %r2544, 3;
	add.s32 	%r2546, %r2542, %r2545;
	ld.shared.u64 	%rd761, [%r2546];
	add.s64 	%rd762, %rd761, %rd97;
	shl.b64 	%rd763, %rd762, 2;
	add.s64 	%rd764, %rd1751, %rd763;
	st.global.u32 	[%rd764+1024], %r2428;
	ld.shared.u32 	%r2431, [%r523+2048];
	// begin inline asm
	shr.b32 %r2430, %r2431, %r2492;
	// end inline asm
	and.b32  	%r2547, %r1995, %r2430;
	shl.b32 	%r2548, %r2547, 3;
	add.s32 	%r2549, %r2542, %r2548;
	ld.shared.u64 	%rd765, [%r2549];
	add.s64 	%rd766, %rd765, %rd97;
	shl.b64 	%rd767, %rd766, 2;
	add.s64 	%rd768, %rd1751, %rd767;
	st.global.u32 	[%rd768+2048], %r2431;
	ld.shared.u32 	%r2434, [%r523+3072];
	// begin inline asm
	shr.b32 %r2433, %r2434, %r2492;
	// end inline asm
	and.b32  	%r2550, %r1995, %r2433;
	shl.b32 	%r2551, %r2550, 3;
	add.s32 	%r2552, %r2542, %r2551;
	ld.shared.u64 	%rd769, [%r2552];
	add.s64 	%rd770, %rd769, %rd97;
	shl.b64 	%rd771, %rd770, 2;
	add.s64 	%rd772, %rd1751, %rd771;
	st.global.u32 	[%rd772+3072], %r2434;
	ld.shared.u32 	%r2437, [%r523+4096];
	// begin inline asm
	shr.b32 %r2436, %r2437, %r2492;
	// end inline asm
	and.b32  	%r2553, %r1995, %r2436;
	shl.b32 	%r2554, %r2553, 3;
	add.s32 	%r2555, %r2542, %r2554;
	ld.shared.u64 	%rd773, [%r2555];
	add.s64 	%rd774, %rd773, %rd97;
	shl.b64 	%rd775, %rd774, 2;
	add.s64 	%rd776, %rd1751, %rd775;
	st.global.u32 	[%rd776+4096], %r2437;
	ld.shared.u32 	%r2440, [%r523+5120];
	// begin inline asm
	shr.b32 %r2439, %r2440, %r2492;
	// end inline asm
	and.b32  	%r2556, %r1995, %r2439;
	shl.b32 	%r2557, %r2556, 3;
	add.s32 	%r2558, %r2542, %r2557;
	ld.shared.u64 	%rd777, [%r2558];
	add.s64 	%rd778, %rd777, %rd97;
	shl.b64 	%rd779, %rd778, 2;
	add.s64 	%rd780, %rd1751, %rd779;
	st.global.u32 	[%rd780+5120], %r2440;
	ld.shared.u32 	%r2443, [%r523+6144];
	// begin inline asm
	shr.b32 %r2442, %r2443, %r2492;
	// end inline asm
	and.b32  	%r2559, %r1995, %r2442;
	shl.b32 	%r2560, %r2559, 3;
	add.s32 	%r2561, %r2542, %r2560;
	ld.shared.u64 	%rd781, [%r2561];
	add.s64 	%rd782, %rd781, %rd97;
	shl.b64 	%rd783, %rd782, 2;
	add.s64 	%rd784, %rd1751, %rd783;
	st.global.u32 	[%rd784+6144], %r2443;
	ld.shared.u32 	%r2446, [%r523+7168];
	// begin inline asm
	shr.b32 %r2445, %r2446, %r2492;
	// end inline asm
	and.b32  	%r2562, %r1995, %r2445;
	shl.b32 	%r2563, %r2562, 3;
	add.s32 	%r2564, %r2542, %r2563;
	ld.shared.u64 	%rd785, [%r2564];
	add.s64 	%rd786, %rd785, %rd97;
	shl.b64 	%rd787, %rd786, 2;
	add.s64 	%rd788, %rd1751, %rd787;
	st.global.u32 	[%rd788+7168], %r2446;
	ld.shared.u32 	%r2449, [%r523+8192];
	// begin inline asm
	shr.b32 %r2448, %r2449, %r2492;
	// end inline asm
	and.b32  	%r2565, %r1995, %r2448;
	shl.b32 	%r2566, %r2565, 3;
	add.s32 	%r2567, %r2542, %r2566;
	ld.shared.u64 	%rd789, [%r2567];
	add.s64 	%rd790, %rd789, %rd97;
	shl.b64 	%rd791, %rd790, 2;
	add.s64 	%rd792, %rd1751, %rd791;
	st.global.u32 	[%rd792+8192], %r2449;
	ld.shared.u32 	%r2452, [%r523+9216];
	// begin inline asm
	shr.b32 %r2451, %r2452, %r2492;
	// end inline asm
	and.b32  	%r2568, %r1995, %r2451;
	shl.b32 	%r2569, %r2568, 3;
	add.s32 	%r2570, %r2542, %r2569;
	ld.shared.u64 	%rd793, [%r2570];
	add.s64 	%rd794, %rd793, %rd97;
	shl.b64 	%rd795, %rd794, 2;
	add.s64 	%rd796, %rd1751, %rd795;
	st.global.u32 	[%rd796+9216], %r2452;
	ld.shared.u32 	%r2455, [%r523+10240];
	// begin inline asm
	shr.b32 %r2454, %r2455, %r2492;
	// end inline asm
	and.b32  	%r2571, %r1995, %r2454;
	shl.b32 	%r2572, %r2571, 3;
	add.s32 	%r2573, %r2542, %r2572;
	ld.shared.u64 	%rd797, [%r2573];
	add.s64 	%rd798, %rd797, %rd97;
	shl.b64 	%rd799, %rd798, 2;
	add.s64 	%rd800, %rd1751, %rd799;
	st.global.u32 	[%rd800+10240], %r2455;
	ld.shared.u32 	%r2458, [%r523+11264];
	// begin inline asm
	shr.b32 %r2457, %r2458, %r2492;
	// end inline asm
	and.b32  	%r2574, %r1995, %r2457;
	shl.b32 	%r2575, %r2574, 3;
	add.s32 	%r2576, %r2542, %r2575;
	ld.shared.u64 	%rd801, [%r2576];
	add.s64 	%rd802, %rd801, %rd97;
	shl.b64 	%rd803, %rd802, 2;
	add.s64 	%rd804, %rd1751, %rd803;
	st.global.u32 	[%rd804+11264], %r2458;
	ld.shared.u32 	%r2461, [%r523+12288];
	// begin inline asm
	shr.b32 %r2460, %r2461, %r2492;
	// end inline asm
	and.b32  	%r2577, %r1995, %r2460;
	shl.b32 	%r2578, %r2577, 3;
	add.s32 	%r2579, %r2542, %r2578;
	ld.shared.u64 	%rd805, [%r2579];
	add.s64 	%rd806, %rd805, %rd97;
	shl.b64 	%rd807, %rd806, 2;
	add.s64 	%rd808, %rd1751, %rd807;
	st.global.u32 	[%rd808+12288], %r2461;
	ld.shared.u32 	%r2464, [%r523+13312];
	// begin inline asm
	shr.b32 %r2463, %r2464, %r2492;
	// end inline asm
	and.b32  	%r2580, %r1995, %r2463;
	shl.b32 	%r2581, %r2580, 3;
	add.s32 	%r2582, %r2542, %r2581;
	ld.shared.u64 	%rd809, [%r2582];
	add.s64 	%rd810, %rd809, %rd97;
	shl.b64 	%rd811, %rd810, 2;
	add.s64 	%rd812, %rd1751, %rd811;
	st.global.u32 	[%rd812+13312], %r2464;
	ld.shared.u32 	%r2467, [%r523+14336];
	// begin inline asm
	shr.b32 %r2466, %r2467, %r2492;
	// end inline asm
	and.b32  	%r2583, %r1995, %r2466;
	shl.b32 	%r2584, %r2583, 3;
	add.s32 	%r2585, %r2542, %r2584;
	ld.shared.u64 	%rd813, [%r2585];
	add.s64 	%rd814, %rd813, %rd97;
	shl.b64 	%rd815, %rd814, 2;
	add.s64 	%rd816, %rd1751, %rd815;
	st.global.u32 	[%rd816+14336], %r2467;
	ld.shared.u32 	%r2470, [%r523+15360];
	// begin inline asm
	shr.b32 %r2469, %r2470, %r2492;
	// end inline asm
	and.b32  	%r2586, %r1995, %r2469;
	shl.b32 	%r2587, %r2586, 3;
	add.s32 	%r2588, %r2542, %r2587;
	ld.shared.u64 	%rd817, [%r2588];
	add.s64 	%rd818, %rd817, %rd97;
	shl.b64 	%rd819, %rd818, 2;
	add.s64 	%rd820, %rd1751, %rd819;
	st.global.u32 	[%rd820+15360], %r2470;
	ld.shared.u32 	%r2473, [%r523+16384];
	// begin inline asm
	shr.b32 %r2472, %r2473, %r2492;
	// end inline asm
	and.b32  	%r2589, %r1995, %r2472;
	shl.b32 	%r2590, %r2589, 3;
	add.s32 	%r2591, %r2542, %r2590;
	ld.shared.u64 	%rd821, [%r2591];
	add.s64 	%rd822, %rd821, %rd97;
	shl.b64 	%rd823, %rd822, 2;
	add.s64 	%rd824, %rd1751, %rd823;
	st.global.u32 	[%rd824+16384], %r2473;
	ld.shared.u32 	%r2476, [%r523+17408];
	// begin inline asm
	shr.b32 %r2475, %r2476, %r2492;
	// end inline asm
	and.b32  	%r2592, %r1995, %r2475;
	shl.b32 	%r2593, %r2592, 3;
	add.s32 	%r2594, %r2542, %r2593;
	ld.shared.u64 	%rd825, [%r2594];
	add.s64 	%rd826, %rd825, %rd97;
	shl.b64 	%rd827, %rd826, 2;
	add.s64 	%rd828, %rd1751, %rd827;
	st.global.u32 	[%rd828+17408], %r2476;
	ld.shared.u32 	%r2479, [%r523+18432];
	// begin inline asm
	shr.b32 %r2478, %r2479, %r2492;
	// end inline asm
	and.b32  	%r2595, %r1995, %r2478;
	shl.b32 	%r2596, %r2595, 3;
	add.s32 	%r2597, %r2542, %r2596;
	ld.shared.u64 	%rd829, [%r2597];
	add.s64 	%rd830, %rd829, %rd97;
	shl.b64 	%rd831, %rd830, 2;
	add.s64 	%rd832, %rd1751, %rd831;
	st.global.u32 	[%rd832+18432], %r2479;
	ld.shared.u32 	%r2482, [%r523+19456];
	// begin inline asm
	shr.b32 %r2481, %r2482, %r2492;
	// end inline asm
	and.b32  	%r2598, %r1995, %r2481;
	shl.b32 	%r2599, %r2598, 3;
	add.s32 	%r2600, %r2542, %r2599;
	ld.shared.u64 	%rd833, [%r2600];
	add.s64 	%rd834, %rd833, %rd97;
	shl.b64 	%rd835, %rd834, 2;
	add.s64 	%rd836, %rd1751, %rd835;
	st.global.u32 	[%rd836+19456], %r2482;
	ld.shared.u32 	%r2485, [%r523+20480];
	// begin inline asm
	shr.b32 %r2484, %r2485, %r2492;
	// end inline asm
	and.b32  	%r2601, %r1995, %r2484;
	shl.b32 	%r2602, %r2601, 3;
	add.s32 	%r2603, %r2542, %r2602;
	ld.shared.u64 	%rd837, [%r2603];
	add.s64 	%rd838, %rd837, %rd97;
	shl.b64 	%rd839, %rd838, 2;
	add.s64 	%rd840, %rd1751, %rd839;
	st.global.u32 	[%rd840+20480], %r2485;
	ld.shared.u32 	%r2488, [%r523+21504];
	// begin inline asm
	shr.b32 %r2487, %r2488, %r2492;
	// end inline asm
	and.b32  	%r2604, %r1995, %r2487;
	shl.b32 	%r2605, %r2604, 3;
	add.s32 	%r2606, %r2542, %r2605;
	ld.shared.u64 	%rd841, [%r2606];
	add.s64 	%rd842, %rd841, %rd97;
	shl.b64 	%rd843, %rd842, 2;
	add.s64 	%rd844, %rd1751, %rd843;
	st.global.u32 	[%rd844+21504], %r2488;
	ld.shared.u32 	%r2491, [%r523+22528];
	// begin inline asm
	shr.b32 %r2490, %r2491, %r2492;
	// end inline asm
	and.b32  	%r2607, %r1995, %r2490;
	shl.b32 	%r2608, %r2607, 3;
	add.s32 	%r2609, %r2542, %r2608;
	ld.shared.u64 	%rd845, [%r2609];
	add.s64 	%rd846, %rd845, %rd97;
	shl.b64 	%rd847, %rd846, 2;
	add.s64 	%rd848, %rd1751, %rd847;
	st.global.u32 	[%rd848+22528], %r2491;
	add.s64 	%rd1747, %rd1747, 5888;
	bar.sync 	0;
	sub.s64 	%rd1748, %rd4, %rd1747;
	setp.gt.s64 	%p112, %rd1748, 5887;
	@%p112 bra 	$L__BB14_207;
$L__BB14_220:
	setp.ge.s64 	%p113, %rd1747, %rd4;
	@%p113 bra 	$L__BB14_419;
	mov.u32 	%r2611, %tid.x;
	cvt.u64.u32 	%rd105, %r2611;
	mov.b64 	{%r2612, %r2613}, %rd1748;
	shfl.sync.idx.b32	%r553|%p114, %r2612, 0, 31, -1;
	shfl.sync.idx.b32	%r2614|%p115, %r2613, 0, 31, -1;
	setp.ge.s32 	%p116, %r2611, %r553;
	add.s64 	%rd849, %rd1747, %rd105;
	shl.b64 	%rd850, %rd849, 2;
	add.s64 	%rd106, %rd11, %rd850;
	mov.b32 	%r6302, -1;
	@%p116 bra 	$L__BB14_223;
	ld.global.u32 	%r6302, [%rd106];
$L__BB14_223:
	cvt.u32.u64 	%r2616, %rd105;
	add.s32 	%r2617, %r2616, 256;
	setp.ge.s32 	%p117, %r2617, %r553;
	mov.b32 	%r6303, -1;
	@%p117 bra 	$L__BB14_225;
	ld.global.u32 	%r6303, [%rd106+1024];
$L__BB14_225:
	add.s32 	%r2620, %r2616, 512;
	setp.ge.s32 	%p118, %r2620, %r553;
	mov.b32 	%r6304, -1;
	@%p118 bra 	$L__BB14_227;
	ld.global.u32 	%r6304, [%rd106+2048];
$L__BB14_227:
	add.s32 	%r2623, %r2616, 768;
	setp.ge.s32 	%p119, %r2623, %r553;
	mov.b32 	%r6305, -1;
	@%p119 bra 	$L__BB14_229;
	ld.global.u32 	%r6305, [%rd106+3072];
$L__BB14_229:
	or.b32  	%r2626, %r2616, 1024;
	setp.ge.s32 	%p120, %r2626, %r553;
	mov.b32 	%r6306, -1;
	@%p120 bra 	$L__BB14_231;
	ld.global.u32 	%r6306, [%rd106+4096];
$L__BB14_231:
	add.s32 	%r2629, %r2616, 1280;
	setp.ge.s32 	%p121, %r2629, %r553;
	mov.b32 	%r6307, -1;
	@%p121 bra 	$L__BB14_233;
	ld.global.u32 	%r6307, [%rd106+5120];
$L__BB14_233:
	add.s32 	%r2632, %r2616, 1536;
	setp.ge.s32 	%p122, %r2632, %r553;
	mov.b32 	%r6308, -1;
	@%p122 bra 	$L__BB14_235;
	ld.global.u32 	%r6308, [%rd106+6144];
$L__BB14_235:
	add.s32 	%r2635, %r2616, 1792;
	setp.ge.s32 	%p123, %r2635, %r553;
	mov.b32 	%r6309, -1;
	@%p123 bra 	$L__BB14_237;
	ld.global.u32 	%r6309, [%rd106+7168];
$L__BB14_237:
	or.b32  	%r2638, %r2616, 2048;
	setp.ge.s32 	%p124, %r2638, %r553;
	mov.b32 	%r6310, -1;
	@%p124 bra 	$L__BB14_239;
	ld.global.u32 	%r6310, [%rd106+8192];
$L__BB14_239:
	add.s32 	%r2641, %r2616, 2304;
	setp.ge.s32 	%p125, %r2641, %r553;
	mov.b32 	%r6311, -1;
	@%p125 bra 	$L__BB14_241;
	ld.global.u32 	%r6311, [%rd106+9216];
$L__BB14_241:
	add.s32 	%r2644, %r2616, 2560;
	setp.ge.s32 	%p126, %r2644, %r553;
	mov.b32 	%r6312, -1;
	@%p126 bra 	$L__BB14_243;
	ld.global.u32 	%r6312, [%rd106+10240];
$L__BB14_243:
	add.s32 	%r2647, %r2616, 2816;
	setp.ge.s32 	%p127, %r2647, %r553;
	mov.b32 	%r6313, -1;
	@%p127 bra 	$L__BB14_245;
	ld.global.u32 	%r6313, [%rd106+11264];
$L__BB14_245:
	or.b32  	%r2650, %r2616, 3072;
	setp.ge.s32 	%p128, %r2650, %r553;
	mov.b32 	%r6314, -1;
	@%p128 bra 	$L__BB14_247;
	ld.global.u32 	%r6314, [%rd106+12288];
$L__BB14_247:
	add.s32 	%r2653, %r2616, 3328;
	setp.ge.s32 	%p129, %r2653, %r553;
	mov.b32 	%r6315, -1;
	@%p129 bra 	$L__BB14_249;
	ld.global.u32 	%r6315, [%rd106+13312];
$L__BB14_249:
	add.s32 	%r2656, %r2616, 3584;
	setp.ge.s32 	%p130, %r2656, %r553;
	mov.b32 	%r6316, -1;
	@%p130 bra 	$L__BB14_251;
	ld.global.u32 	%r6316, [%rd106+14336];
$L__BB14_251:
	add.s32 	%r2659, %r2616, 3840;
	setp.ge.s32 	%p131, %r2659, %r553;
	mov.b32 	%r6317, -1;
	@%p131 bra 	$L__BB14_253;
	ld.global.u32 	%r6317, [%rd106+15360];
$L__BB14_253:
	or.b32  	%r2662, %r2616, 4096;
	setp.ge.s32 	%p132, %r2662, %r553;
	mov.b32 	%r6318, -1;
	@%p132 bra 	$L__BB14_255;
	ld.global.u32 	%r6318, [%rd106+16384];
$L__BB14_255:
	add.s32 	%r2665, %r2616, 4352;
	setp.ge.s32 	%p133, %r2665, %r553;
	mov.b32 	%r6319, -1;
	@%p133 bra 	$L__BB14_257;
	ld.global.u32 	%r6319, [%rd106+17408];
$L__BB14_257:
	add.s32 	%r2668, %r2616, 4608;
	setp.ge.s32 	%p134, %r2668, %r553;
	mov.b32 	%r6320, -1;
	@%p134 bra 	$L__BB14_259;
	ld.global.u32 	%r6320, [%rd106+18432];
$L__BB14_259:
	add.s32 	%r2671, %r2616, 4864;
	setp.ge.s32 	%p135, %r2671, %r553;
	mov.b32 	%r6321, -1;
	@%p135 bra 	$L__BB14_261;
	ld.global.u32 	%r6321, [%rd106+19456];
$L__BB14_261:
	or.b32  	%r2674, %r2616, 5120;
	setp.ge.s32 	%p136, %r2674, %r553;
	mov.b32 	%r6322, -1;
	@%p136 bra 	$L__BB14_263;
	ld.global.u32 	%r6322, [%rd106+20480];
$L__BB14_263:
	add.s32 	%r2677, %r2616, 5376;
	setp.ge.s32 	%p137, %r2677, %r553;
	mov.b32 	%r6323, -1;
	@%p137 bra 	$L__BB14_265;
	ld.global.u32 	%r6323, [%rd106+21504];
$L__BB14_265:
	add.s32 	%r2680, %r2616, 5632;
	setp.ge.s32 	%p138, %r2680, %r553;
	mov.b32 	%r6324, -1;
	@%p138 bra 	$L__BB14_267;
	ld.global.u32 	%r6324, [%rd106+22528];
$L__BB14_267:
	shl.b32 	%r2784, %r2611, 2;
	mov.u32 	%r2785, _ZZN3cub18CUB_300001_SM_10006detail14segmented_sort33DeviceSegmentedSortFallbackKernelILNS0_9SortOrderE0ENS2_10policy_hubIjNS0_8NullTypeEE9Policy860EjS6_PmS9_lEEvPKT1_PSA_NS1_20device_double_bufferISA_EEPKT2_PSG_NSE_ISG_EET3_T4_E12temp_storage;
	add.s32 	%r2786, %r2785, %r2784;
	st.shared.u32 	[%r2786], %r6302;
	st.shared.u32 	[%r2786+1024], %r6303;
	st.shared.u32 	[%r2786+2048], %r6304;
	st.shared.u32 	[%r2786+3072], %r6305;
	st.shared.u32 	[%r2786+4096], %r6306;
	st.shared.u32 	[%r2786+5120], %r6307;
	st.shared.u32 	[%r2786+6144], %r6308;
	st.shared.u32 	[%r2786+7168], %r6309;
	st.shared.u32 	[%r2786+8192], %r6310;
	st.shared.u32 	[%r2786+9216], %r6311;
	st.shared.u32 	[%r2786+10240], %r6312;
	st.shared.u32 	[%r2786+11264], %r6313;
	st.shared.u32 	[%r2786+12288], %r6314;
	st.shared.u32 	[%r2786+13312], %r6315;
	st.shared.u32 	[%r2786+14336], %r6316;
	st.shared.u32 	[%r2786+15360], %r6317;
	st.shared.u32 	[%r2786+16384], %r6318;
	st.shared.u32 	[%r2786+17408], %r6319;
	st.shared.u32 	[%r2786+18432], %r6320;
	st.shared.u32 	[%r2786+19456], %r6321;
	st.shared.u32 	[%r2786+20480], %r6322;
	st.shared.u32 	[%r2786+21504], %r6323;
	st.shared.u32 	[%r2786+22528], %r6324;
	bar.sync 	0;
	add.s32 	%r2787, %r2786, %r2784;
	mad.lo.s32 	%r2788, %r2611, 84, %r2787;
	ld.shared.u32 	%r600, [%r2788];
	ld.shared.u32 	%r601, [%r2788+4];
	ld.shared.u32 	%r602, [%r2788+8];
	ld.shared.u32 	%r603, [%r2788+12];
	ld.shared.u32 	%r604, [%r2788+16];
	ld.shared.u32 	%r605, [%r2788+20];
	ld.shared.u32 	%r606, [%r2788+24];
	ld.shared.u32 	%r607, [%r2788+28];
	ld.shared.u32 	%r608, [%r2788+32];
	ld.shared.u32 	%r609, [%r2788+36];
	ld.shared.u32 	%r610, [%r2788+40];
	ld.shared.u32 	%r611, [%r2788+44];
	ld.shared.u32 	%r612, [%r2788+48];
	ld.shared.u32 	%r613, [%r2788+52];
	ld.shared.u32 	%r614, [%r2788+56];
	ld.shared.u32 	%r615, [%r2788+60];
	ld.shared.u32 	%r616, [%r2788+64];
	ld.shared.u32 	%r617, [%r2788+68];
	ld.shared.u32 	%r618, [%r2788+72];
	ld.shared.u32 	%r619, [%r2788+76];
	ld.shared.u32 	%r620, [%r2788+80];
	ld.shared.u32 	%r621, [%r2788+84];
	ld.shared.u32 	%r622, [%r2788+88];
	bar.sync 	0;
	mov.b32 	%r2780, 0;
	st.shared.u32 	[%r2786], %r2780;
	st.shared.u32 	[%r2786+1024], %r2780;
	st.shared.u32 	[%r2786+2048], %r2780;
	st.shared.u32 	[%r2786+3072], %r2780;
	st.shared.u32 	[%r2786+4096], %r2780;
	st.shared.u32 	[%r2786+5120], %r2780;
	st.shared.u32 	[%r2786+6144], %r2780;
	st.shared.u32 	[%r2786+7168], %r2780;
	st.shared.u32 	[%r2786+8192], %r2780;
	st.shared.u32 	[%r2786+9216], %r2780;
	st.shared.u32 	[%r2786+10240], %r2780;
	st.shared.u32 	[%r2786+11264], %r2780;
	st.shared.u32 	[%r2786+12288], %r2780;
	st.shared.u32 	[%r2786+13312], %r2780;
	st.shared.u32 	[%r2786+14336], %r2780;
	st.shared.u32 	[%r2786+15360], %r2780;
	st.shared.u32 	[%r2786+16384], %r2780;
	st.shared.u32 	[%r2786+17408], %r2780;
	st.shared.u32 	[%r2786+18432], %r2780;
	st.shared.u32 	[%r2786+19456], %r2780;
	st.shared.u32 	[%r2786+20480], %r2780;
	st.shared.u32 	[%r2786+21504], %r2780;
	st.shared.u32 	[%r2786+22528], %r2780;
	st.shared.u32 	[%r2786+23552], %r2780;
	st.shared.u32 	[%r2786+24576], %r2780;
	st.shared.u32 	[%r2786+25600], %r2780;
	st.shared.u32 	[%r2786+26624], %r2780;
	st.shared.u32 	[%r2786+27648], %r2780;
	st.shared.u32 	[%r2786+28672], %r2780;
	st.shared.u32 	[%r2786+29696], %r2780;
	st.shared.u32 	[%r2786+30720], %r2780;
	st.shared.u32 	[%r2786+31744], %r2780;
	st.shared.u32 	[%r2786+32768], %r2780;
	mov.b32 	%r2683, 6;
	// begin inline asm
	bmsk.clamp.b32 %r2681, %r2780, %r2683;
	// end inline asm
	// begin inline asm
	shr.b32 %r2684, %r600, %r2780;
	// end inline asm
	and.b32  	%r2789, %r2681, %r2684;
	shl.b32 	%r2790, %r2789, 10;
	and.b32  	%r2791, %r2790, 31744;
	add.s32 	%r2792, %r2786, %r2791;
	shr.u32 	%r2793, %r2789, 4;
	and.b32  	%r2794, %r2793, 268435454;
	add.s32 	%r624, %r2792, %r2794;
	ld.shared.u16 	%rs47, [%r624];
	add.s16 	%rs241, %rs47, 1;
	st.shared.u16 	[%r624], %rs241;
	// begin inline asm
	shr.b32 %r2687, %r601, %r2780;
	// end inline asm
	and.b32  	%r2795, %r2681, %r2687;
	shl.b32 	%r2796, %r2795, 10;
	and.b32  	%r2797, %r2796, 31744;
	add.s32 	%r2798, %r2786, %r2797;
	shr.u32 	%r2799, %r2795, 4;
	and.b32  	%r2800, %r2799, 268435454;
	add.s32 	%r625, %r2798, %r2800;
	ld.shared.u16 	%rs48, [%r625];
	add.s16 	%rs242, %rs48, 1;
	st.shared.u16 	[%r625], %rs242;
	// begin inline asm
	shr.b32 %r2690, %r602, %r2780;
	// end inline asm
	and.b32  	%r2801, %r2681, %r2690;
	shl.b32 	%r2802, %r2801, 10;
	and.b32  	%r2803, %r2802, 31744;
	add.s32 	%r2804, %r2786, %r2803;
	shr.u32 	%r2805, %r2801, 4;
	and.b32  	%r2806, %r2805, 268435454;
	add.s32 	%r626, %r2804, %r2806;
	ld.shared.u16 	%rs49, [%r626];
	add.s16 	%rs243, %rs49, 1;
	st.shared.u16 	[%r626], %rs243;
	// begin inline asm
	shr.b32 %r2693, %r603, %r2780;
	// end inline asm
	and.b32  	%r2807, %r2681, %r2693;
	shl.b32 	%r2808, %r2807, 10;
	and.b32  	%r2809, %r2808, 31744;
	add.s32 	%r2810, %r2786, %r2809;
	shr.u32 	%r2811, %r2807, 4;
	and.b32  	%r2812, %r2811, 268435454;
	add.s32 	%r627, %r2810, %r2812;
	ld.shared.u16 	%rs50, [%r627];
	add.s16 	%rs244, %rs50, 1;
	st.shared.u16 	[%r627], %rs244;
	// begin inline asm
	shr.b32 %r2696, %r604, %r2780;
	// end inline asm
	and.b32  	%r2813, %r2681, %r2696;
	shl.b32 	%r2814, %r2813, 10;
	and.b32  	%r2815, %r2814, 31744;
	add.s32 	%r2816, %r2786, %r2815;
	shr.u32 	%r2817, %r2813, 4;
	and.b32  	%r2818, %r2817, 268435454;
	add.s32 	%r628, %r2816, %r2818;
	ld.shared.u16 	%rs51, [%r628];
	add.s16 	%rs245, %rs51, 1;
	st.shared.u16 	[%r628], %rs245;
	// begin inline asm
	shr.b32 %r2699, %r605, %r2780;
	// end inline asm
	and.b32  	%r2819, %r2681, %r2699;
	shl.b32 	%r2820, %r2819, 10;
	and.b32  	%r2821, %r2820, 31744;
	add.s32 	%r2822, %r2786, %r2821;
	shr.u32 	%r2823, %r2819, 4;
	and.b32  	%r2824, %r2823, 268435454;
	add.s32 	%r629, %r2822, %r2824;
	ld.shared.u16 	%rs52, [%r629];
	add.s16 	%rs246, %rs52, 1;
	st.shared.u16 	[%r629], %rs246;
	// begin inline asm
	shr.b32 %r2702, %r606, %r2780;
	// end inline asm
	and.b32  	%r2825, %r2681, %r2702;
	shl.b32 	%r2826, %r2825, 10;
	and.b32  	%r2827, %r2826, 31744;
	add.s32 	%r2828, %r2786, %r2827;
	shr.u32 	%r2829, %r2825, 4;
	and.b32  	%r2830, %r2829, 268435454;
	add.s32 	%r630, %r2828, %r2830;
	ld.shared.u16 	%rs53, [%r630];
	add.s16 	%rs247, %rs53, 1;
	st.shared.u16 	[%r630], %rs247;
	// begin inline asm
	shr.b32 %r2705, %r607, %r2780;
	// end inline asm
	and.b32  	%r2831, %r2681, %r2705;
	shl.b32 	%r2832, %r2831, 10;
	and.b32  	%r2833, %r2832, 31744;
	add.s32 	%r2834, %r2786, %r2833;
	shr.u32 	%r2835, %r2831, 4;
	and.b32  	%r2836, %r2835, 268435454;
	add.s32 	%r631, %r2834, %r2836;
	ld.shared.u16 	%rs54, [%r631];
	add.s16 	%rs248, %rs54, 1;
	st.shared.u16 	[%r631], %rs248;
	// begin inline asm
	shr.b32 %r2708, %r608, %r2780;
	// end inline asm
	and.b32  	%r2837, %r2681, %r2708;
	shl.b32 	%r2838, %r2837, 10;
	and.b32  	%r2839, %r2838, 31744;
	add.s32 	%r2840, %r2786, %r2839;
	shr.u32 	%r2841, %r2837, 4;
	and.b32  	%r2842, %r2841, 268435454;
	add.s32 	%r632, %r2840, %r2842;
	ld.shared.u16 	%rs55, [%r632];
	add.s16 	%rs249, %rs55, 1;
	st.shared.u16 	[%r632], %rs249;
	// begin inline asm
	shr.b32 %r2711, %r609, %r2780;
	// end inline asm
	and.b32  	%r2843, %r2681, %r2711;
	shl.b32 	%r2844, %r2843, 10;
	and.b32  	%r2845, %r2844, 31744;
	add.s32 	%r2846, %r2786, %r2845;
	shr.u32 	%r2847, %r2843, 4;
	and.b32  	%r2848, %r2847, 268435454;
	add.s32 	%r633, %r2846, %r2848;
	ld.shared.u16 	%rs56, [%r633];
	add.s16 	%rs250, %rs56, 1;
	st.shared.u16 	[%r633], %rs250;
	// begin inline asm
	shr.b32 %r2714, %r610, %r2780;
	// end inline asm
	and.b32  	%r2849, %r2681, %r2714;
	shl.b32 	%r2850, %r2849, 10;
	and.b32  	%r2851, %r2850, 31744;
	add.s32 	%r2852, %r2786, %r2851;
	shr.u32 	%r2853, %r2849, 4;
	and.b32  	%r2854, %r2853, 268435454;
	add.s32 	%r634, %r2852, %r2854;
	ld.shared.u16 	%rs57, [%r634];
	add.s16 	%rs251, %rs57, 1;
	st.shared.u16 	[%r634], %rs251;
	// begin inline asm
	shr.b32 %r2717, %r611, %r2780;
	// end inline asm
	and.b32  	%r2855, %r2681, %r2717;
	shl.b32 	%r2856, %r2855, 10;
	and.b32  	%r2857, %r2856, 31744;
	add.s32 	%r2858, %r2786, %r2857;
	shr.u32 	%r2859, %r2855, 4;
	and.b32  	%r2860, %r2859, 268435454;
	add.s32 	%r635, %r2858, %r2860;
	ld.shared.u16 	%rs58, [%r635];
	add.s16 	%rs252, %rs58, 1;
	st.shared.u16 	[%r635], %rs252;
	// begin inline asm
	shr.b32 %r2720, %r612, %r2780;
	// end inline asm
	and.b32  	%r2861, %r2681, %r2720;
	shl.b32 	%r2862, %r2861, 10;
	and.b32  	%r2863, %r2862, 31744;
	add.s32 	%r2864, %r2786, %r2863;
	shr.u32 	%r2865, %r2861, 4;
	and.b32  	%r2866, %r2865, 268435454;
	add.s32 	%r636, %r2864, %r2866;
	ld.shared.u16 	%rs59, [%r636];
	add.s16 	%rs253, %rs59, 1;
	st.shared.u16 	[%r636], %rs253;
	// begin inline asm
	shr.b32 %r2723, %r613, %r2780;
	// end inline asm
	and.b32  	%r2867, %r2681, %r2723;
	shl.b32 	%r2868, %r2867, 10;
	and.b32  	%r2869, %r2868, 31744;
	add.s32 	%r2870, %r2786, %r2869;
	shr.u32 	%r2871, %r2867, 4;
	and.b32  	%r2872, %r2871, 268435454;
	add.s32 	%r637, %r2870, %r2872;
	ld.shared.u16 	%rs60, [%r637];
	add.s16 	%rs254, %rs60, 1;
	st.shared.u16 	[%r637], %rs254;
	// begin inline asm
	shr.b32 %r2726, %r614, %r2780;
	// end inline asm
	and.b32  	%r2873, %r2681, %r2726;
	shl.b32 	%r2874, %r2873, 10;
	and.b32  	%r2875, %r2874, 31744;
	add.s32 	%r2876, %r2786, %r2875;
	shr.u32 	%r2877, %r2873, 4;
	and.b32  	%r2878, %r2877, 268435454;
	add.s32 	%r638, %r2876, %r2878;
	ld.shared.u16 	%rs61, [%r638];
	add.s16 	%rs255, %rs61, 1;
	st.shared.u16 	[%r638], %rs255;
	// begin inline asm
	shr.b32 %r2729, %r615, %r2780;
	// end inline asm
	and.b32  	%r2879, %r2681, %r2729;
	shl.b32 	%r2880, %r2879, 10;
	and.b32  	%r2881, %r2880, 31744;
	add.s32 	%r2882, %r2786, %r2881;
	shr.u32 	%r2883, %r2879, 4;
	and.b32  	%r2884, %r2883, 268435454;
	add.s32 	%r639, %r2882, %r2884;
	ld.shared.u16 	%rs62, [%r639];
	add.s16 	%rs256, %rs62, 1;
	st.shared.u16 	[%r639], %rs256;
	// begin inline asm
	shr.b32 %r2732, %r616, %r2780;
	// end inline asm
	and.b32  	%r2885, %r2681, %r2732;
	shl.b32 	%r2886, %r2885, 10;
	and.b32  	%r2887, %r2886, 31744;
	add.s32 	%r2888, %r2786, %r2887;
	shr.u32 	%r2889, %r2885, 4;
	and.b32  	%r2890, %r2889, 268435454;
	add.s32 	%r640, %r2888, %r2890;
	ld.shared.u16 	%rs63, [%r640];
	add.s16 	%rs257, %rs63, 1;
	st.shared.u16 	[%r640], %rs257;
	// begin inline asm
	shr.b32 %r2735, %r617, %r2780;
	// end inline asm
	and.b32  	%r2891, %r2681, %r2735;
	shl.b32 	%r2892, %r2891, 10;
	and.b32  	%r2893, %r2892, 31744;
	add.s32 	%r2894, %r2786, %r2893;
	shr.u32 	%r2895, %r2891, 4;
	and.b32  	%r2896, %r2895, 268435454;
	add.s32 	%r641, %r2894, %r2896;
	ld.shared.u16 	%rs64, [%r641];
	add.s16 	%rs258, %rs64, 1;
	st.shared.u16 	[%r641], %rs258;
	// begin inline asm
	shr.b32 %r2738, %r618, %r2780;
	// end inline asm
	and.b32  	%r2897, %r2681, %r2738;
	shl.b32 	%r2898, %r2897, 10;
	and.b32  	%r2899, %r2898, 31744;
	add.s32 	%r2900, %r2786, %r2899;
	shr.u32 	%r2901, %r2897, 4;
	and.b32  	%r2902, %r2901, 268435454;
	add.s32 	%r642, %r2900, %r2902;
	ld.shared.u16 	%rs65, [%r642];
	add.s16 	%rs259, %rs65, 1;
	st.shared.u16 	[%r642], %rs259;
	// begin inline asm
	shr.b32 %r2741, %r619, %r2780;
	// end inline asm
	and.b32  	%r2903, %r2681, %r2741;
	shl.b32 	%r2904, %r2903, 10;
	and.b32  	%r2905, %r2904, 31744;
	add.s32 	%r2906, %r2786, %r2905;
	shr.u32 	%r2907, %r2903, 4;
	and.b32  	%r2908, %r2907, 268435454;
	add.s32 	%r643, %r2906, %r2908;
	ld.shared.u16 	%rs66, [%r643];
	add.s16 	%rs260, %rs66, 1;
	st.shared.u16 	[%r643], %rs260;
	// begin inline asm
	shr.b32 %r2744, %r620, %r2780;
	// end inline asm
	and.b32  	%r2909, %r2681, %r2744;
	shl.b32 	%r2910, %r2909, 10;
	and.b32  	%r2911, %r2910, 31744;
	add.s32 	%r2912, %r2786, %r2911;
	shr.u32 	%r2913, %r2909, 4;
	and.b32  	%r2914, %r2913, 268435454;
	add.s32 	%r644, %r2912, %r2914;
	ld.shared.u16 	%rs67, [%r644];
	add.s16 	%rs261, %rs67, 1;
	st.shared.u16 	[%r644], %rs261;
	// begin inline asm
	shr.b32 %r2747, %r621, %r2780;
	// end inline asm
	and.b32  	%r2915, %r2681, %r2747;
	shl.b32 	%r2916, %r2915, 10;
	and.b32  	%r2917, %r2916, 31744;
	add.s32 	%r2918, %r2786, %r2917;
	shr.u32 	%r2919, %r2915, 4;
	and.b32  	%r2920, %r2919, 268435454;
	add.s32 	%r645, %r2918, %r2920;
	ld.shared.u16 	%rs68, [%r645];
	add.s16 	%rs262, %rs68, 1;
	st.shared.u16 	[%r645], %rs262;
	// begin inline asm
	shr.b32 %r2750, %r622, %r2780;
	// end inline asm
	and.b32  	%r2921, %r2681, %r2750;
	shl.b32 	%r2922, %r2921, 10;
	and.b32  	%r2923, %r2922, 31744;
	add.s32 	%r2924, %r2786, %r2923;
	shr.u32 	%r2925, %r2921, 4;
	and.b32  	%r2926, %r2925, 268435454;
	add.s32 	%r646, %r2924, %r2926;
	ld.shared.u16 	%rs69, [%r646];
	add.s16 	%rs263, %rs69, 1;
	st.shared.u16 	[%r646], %rs263;
	bar.sync 	0;
	mad.lo.s32 	%r2927, %r2611, 124, %r2787;
	ld.shared.u32 	%r647, [%r2927];
	ld.shared.u32 	%r2928, [%r2927+4];
	ld.shared.u32 	%r2929, [%r2927+8];
	ld.shared.u32 	%r2930, [%r2927+12];
	ld.shared.u32 	%r2931, [%r2927+16];
	ld.shared.u32 	%r2932, [%r2927+20];
	ld.shared.u32 	%r2933, [%r2927+24];
	ld.shared.u32 	%r2934, [%r2927+28];
	ld.shared.u32 	%r2935, [%r2927+32];
	ld.shared.u32 	%r2936, [%r2927+36];
	ld.shared.u32 	%r2937, [%r2927+40];
	ld.shared.u32 	%r2938, [%r2927+44];
	ld.shared.u32 	%r2939, [%r2927+48];
	ld.shared.u32 	%r2940, [%r2927+52];
	ld.shared.u32 	%r2941, [%r2927+56];
	ld.shared.u32 	%r2942, [%r2927+60];
	ld.shared.u32 	%r2943, [%r2927+64];
	ld.shared.u32 	%r2944, [%r2927+68];
	ld.shared.u32 	%r2945, [%r2927+72];
	ld.shared.u32 	%r2946, [%r2927+76];
	ld.shared.u32 	%r2947, [%r2927+80];
	ld.shared.u32 	%r2948, [%r2927+84];
	ld.shared.u32 	%r2949, [%r2927+88];
	ld.shared.u32 	%r2950, [%r2927+92];
	ld.shared.u32 	%r2951, [%r2927+96];
	ld.shared.u32 	%r2952, [%r2927+100];
	ld.shared.u32 	%r2953, [%r2927+104];
	ld.shared.u32 	%r2954, [%r2927+108];
	ld.shared.u32 	%r2955, [%r2927+112];
	ld.shared.u32 	%r2956, [%r2927+116];
	ld.shared.u32 	%r2957, [%r2927+120];
	ld.shared.u32 	%r2958, [%r2927+124];
	ld.shared.u32 	%r2959, [%r2927+128];
	add.s32 	%r648, %r2928, %r647;
	add.s32 	%r649, %r2929, %r648;
	add.s32 	%r650, %r2930, %r649;
	add.s32 	%r651, %r2931, %r650;
	add.s32 	%r652, %r2932, %r651;
	add.s32 	%r653, %r2933, %r652;
	add.s32 	%r654, %r2934, %r653;
	add.s32 	%r655, %r2935, %r654;
	add.s32 	%r656, %r2936, %r655;
	add.s32 	%r657, %r2937, %r656;
	add.s32 	%r658, %r2938, %r657;
	add.s32 	%r659, %r2939, %r658;
	add.s32 	%r660, %r2940, %r659;
	add.s32 	%r661, %r2941, %r660;
	add.s32 	%r662, %r2942, %r661;
	add.s32 	%r663, %r2943, %r662;
	add.s32 	%r664, %r2944, %r663;
	add.s32 	%r665, %r2945, %r664;
	add.s32 	%r666, %r2946, %r665;
	add.s32 	%r667, %r2947, %r666;
	add.s32 	%r668, %r2948, %r667;
	add.s32 	%r669, %r2949, %r668;
	add.s32 	%r670, %r2950, %r669;
	add.s32 	%r671, %r2951, %r670;
	add.s32 	%r672, %r2952, %r671;
	add.s32 	%r673, %r2953, %r672;
	add.s32 	%r674, %r2954, %r673;
	add.s32 	%r675, %r2955, %r674;
	add.s32 	%r676, %r2956, %r675;
	add.s32 	%r677, %r2957, %r676;
	add.s32 	%r678, %r2958, %r677;
	add.s32 	%r2757, %r2959, %r678;
	mov.b32 	%r2755, 1;
	mov.b32 	%r2782, -1;
	// begin inline asm
	{  .reg .u32 r0;  .reg .pred p;  shfl.sync.up.b32 r0|p, %r2757, %r2755, %r2780, %r2782;  @p add.u32 r0, r0, %r2757;  mov.u32 %r2753, r0;}
	// end inline asm
	mov.b32 	%r2761, 2;
	// begin inline asm
	{  .reg .u32 r0;  .reg .pred p;  shfl.sync.up.b32 r0|p, %r2753, %r2761, %r2780, %r2782;  @p add.u32 r0, r0, %r2753;  mov.u32 %r2759, r0;}
	// end inline asm
	mov.b32 	%r2767, 4;
	// begin inline asm
	{  .reg .u32 r0;  .reg .pred p;  shfl.sync.up.b32 r0|p, %r2759, %r2767, %r2780, %r2782;  @p add.u32 r0, r0, %r2759;  mov.u32 %r2765, r0;}
	// end inline asm
	mov.b32 	%r2773, 8;
	// begin inline asm
	{  .reg .u32 r0;  .reg .pred p;  shfl.sync.up.b32 r0|p, %r2765, %r2773, %r2780, %r2782;  @p add.u32 r0, r0, %r2765;  mov.u32 %r2771, r0;}
	// end inline asm
	mov.b32 	%r2779, 16;
	// begin inline asm
	{  .reg .u32 r0;  .reg .pred p;  shfl.sync.up.b32 r0|p, %r2771, %r2779, %r2780, %r2782;  @p add.u32 r0, r0, %r2771;  mov.u32 %r2777, r0;}
	// end inline asm
	setp.ne.s32 	%p139, %r1760, 31;
	@%p139 bra 	$L__BB14_269;
	shr.u32 	%r2961, %r2611, 3;
	and.b32  	%r2962, %r2961, 124;
	add.s32 	%r2964, %r2785, %r2962;
	st.shared.u32 	[%r2964+33792], %r2777;
$L__BB14_269:
	sub.s32 	%r2965, %r2777, %r2757;
	bar.sync 	0;
	ld.shared.v4.u32 	{%r2967, %r2968, %r2969, %r2970}, [_ZZN3cub18CUB_300001_SM_10006detail14segmented_sort33DeviceSegmentedSortFallbackKernelILNS0_9SortOrderE0ENS2_10policy_hubIjNS0_8NullTypeEE9Policy860EjS6_PmS9_lEEvPKT1_PSA_NS1_20device_double_bufferISA_EEPKT2_PSG_NSE_ISG_EET3_T4_E12temp_storage+33792];
	shr.u32 	%r2971, %r2611, 5;
	add.s32 	%r2972, %r2968, %r2967;
	setp.eq.s32 	%p140, %r2971, 2;
	selp.b32 	%r2973, %r2972, %r2967, %p140;
	add.s32 	%r2974, %r2972, %r2969;
	setp.eq.s32 	%p141, %r2971, 3;
	selp.b32 	%r2975, %r2974, %r2973, %p141;
	add.s32 	%r2976, %r2974, %r2970;
	setp.eq.s32 	%p142, %r2971, 4;
	selp.b32 	%r2977, %r2976, %r2975, %p142;
	ld.shared.v4.u32 	{%r2978, %r2979, %r2980, %r2981}, [_ZZN3cub18CUB_300001_SM_10006detail14segmented_sort33DeviceSegmentedSortFallbackKernelILNS0_9SortOrderE0ENS2_10policy_hubIjNS0_8NullTypeEE9Policy860EjS6_PmS9_lEEvPKT1_PSA_NS1_20device_double_bufferISA_EEPKT2_PSG_NSE_ISG_EET3_T4_E12temp_storage+33808];
	add.s32 	%r2982, %r2976, %r2978;
	setp.eq.s32 	%p143, %r2971, 5;
	selp.b32 	%r2983, %r2982, %r2977, %p143;
	add.s32 	%r2984, %r2982, %r2979;
	setp.eq.s32 	%p144, %r2971, 6;
	selp.b32 	%r2985, %r2984, %r2983, %p144;
	add.s32 	%r2986, %r2984, %r2980;
	setp.eq.s32 	%p145, %r2971, 7;
	selp.b32 	%r2987, %r2986, %r2985, %p145;
	add.s32 	%r681, %r2986, %r2981;
	setp.gt.u32 	%p146, %r2611, 31;
	setp.ne.s32 	%p147, %r1760, 0;
	selp.b32 	%r2988, %r2965, 0, %p147;
	add.s32 	%r2989, %r2987, %r2988;
	or.pred  	%p148, %p146, %p147;
	selp.b32 	%r6325, %r2989, %r2965, %p146;
	@%p148 bra 	$L__BB14_271;
	shl.b32 	%r6325, %r681, 16;
	st.shared.u32 	[_ZZN3cub18CUB_300001_SM_10006detail14segmented_sort33DeviceSegmentedSortFallbackKernelILNS0_9SortOrderE0ENS2_10policy_hubIjNS0_8NullTypeEE9Policy860EjS6_PmS9_lEEvPKT1_PSA_NS1_20device_double_bufferISA_EEPKT2_PSG_NSE_ISG_EET3_T4_E12temp_storage+33832], %r6325;
$L__BB14_271:
	bar.sync 	0;
	setp.eq.s32 	%p149, %r2611, 0;
	ld.shared.u32 	%r2992, [_ZZN3cub18CUB_300001_SM_10006detail14segmented_sort33DeviceSegmentedSortFallbackKernelILNS0_9SortOrderE0ENS2_10policy_hubIjNS0_8NullTypeEE9Policy860EjS6_PmS9_lEEvPKT1_PSA_NS1_20device_double_bufferISA_EEPKT2_PSG_NSE_ISG_EET3_T4_E12temp_storage+33832];
	selp.b32 	%r2993, 0, %r2992, %p149;
	add.s32 	%r2994, %r6325, %r2993;
	add.s32 	%r2995, %r647, %r2994;
	add.s32 	%r2996, %r648, %r2994;
	add.s32 	%r2997, %r649, %r2994;
	add.s32 	%r2998, %r650, %r2994;
	add.s32 	%r2999, %r651, %r2994;
	add.s32 	%r3000, %r652, %r2994;
	add.s32 	%r3001, %r653, %r2994;
	add.s32 	%r3002, %r654, %r2994;
	add.s32 	%r3003, %r655, %r2994;
	add.s32 	%r3004, %r656, %r2994;
	add.s32 	%r3005, %r657, %r2994;
	add.s32 	%r3006, %r658, %r2994;
	add.s32 	%r3007, %r659, %r2994;
	add.s32 	%r3008, %r660, %r2994;
	add.s32 	%r3009, %r661, %r2994;
	add.s32 	%r3010, %r662, %r2994;
	add.s32 	%r3011, %r663, %r2994;
	add.s32 	%r3012, %r664, %r2994;
	add.s32 	%r3013, %r665, %r2994;
	add.s32 	%r3014, %r666, %r2994;
	add.s32 	%r3015, %r667, %r2994;
	add.s32 	%r3016, %r668, %r2994;
	add.s32 	%r3017, %r669, %r2994;
	add.s32 	%r3018, %r670, %r2994;
	add.s32 	%r3019, %r671, %r2994;
	add.s32 	%r3020, %r672, %r2994;
	add.s32 	%r3021, %r673, %r2994;
	add.s32 	%r3022, %r674, %r2994;
	add.s32 	%r3023, %r675, %r2994;
	add.s32 	%r3024, %r676, %r2994;
	add.s32 	%r3025, %r677, %r2994;
	add.s32 	%r3026, %r678, %r2994;
	shl.b32 	%r3027, %r2611, 2;
	add.s32 	%r685, %r2785, %r3027;
	add.s32 	%r686, %r685, %r3027;
	mad.lo.s32 	%r3028, %r2611, 124, %r686;
	st.shared.u32 	[%r3028], %r2994;
	st.shared.u32 	[%r3028+4], %r2995;
	st.shared.u32 	[%r3028+8], %r2996;
	st.shared.u32 	[%r3028+12], %r2997;
	st.shared.u32 	[%r3028+16], %r2998;
	st.shared.u32 	[%r3028+20], %r2999;
	st.shared.u32 	[%r3028+24], %r3000;
	st.shared.u32 	[%r3028+28], %r3001;
	st.shared.u32 	[%r3028+32], %r3002;
	st.shared.u32 	[%r3028+36], %r3003;
	st.shared.u32 	[%r3028+40], %r3004;
	st.shared.u32 	[%r3028+44], %r3005;
	st.shared.u32 	[%r3028+48], %r3006;
	st.shared.u32 	[%r3028+52], %r3007;
	st.shared.u32 	[%r3028+56], %r3008;
	st.shared.u32 	[%r3028+60], %r3009;
	st.shared.u32 	[%r3028+64], %r3010;
	st.shared.u32 	[%r3028+68], %r3011;
	st.shared.u32 	[%r3028+72], %r3012;
	st.shared.u32 	[%r3028+76], %r3013;
	st.shared.u32 	[%r3028+80], %r3014;
	st.shared.u32 	[%r3028+84], %r3015;
	st.shared.u32 	[%r3028+88], %r3016;
	st.shared.u32 	[%r3028+92], %r3017;
	st.shared.u32 	[%r3028+96], %r3018;
	st.shared.u32 	[%r3028+100], %r3019;
	st.shared.u32 	[%r3028+104], %r3020;
	st.shared.u32 	[%r3028+108], %r3021;
	st.shared.u32 	[%r3028+112], %r3022;
	st.shared.u32 	[%r3028+116], %r3023;
	st.shared.u32 	[%r3028+120], %r3024;
	st.shared.u32 	[%r3028+124], %r3025;
	st.shared.u32 	[%r3028+128], %r3026;
	bar.sync 	0;
	cvt.u32.u16 	%r3029, %rs47;
	ld.shared.u16 	%r3030, [%r624];
	add.s32 	%r687, %r3030, %r3029;
	cvt.u32.u16 	%r3031, %rs48;
	ld.shared.u16 	%r3032, [%r625];
	add.s32 	%r688, %r3032, %r3031;
	cvt.u32.u16 	%r3033, %rs49;
	ld.shared.u16 	%r3034, [%r626];
	add.s32 	%r689, %r3034, %r3033;
	cvt.u32.u16 	%r3035, %rs50;
	ld.shared.u16 	%r3036, [%r627];
	add.s32 	%r690, %r3036, %r3035;
	cvt.u32.u16 	%r3037, %rs51;
	ld.shared.u16 	%r3038, [%r628];
	add.s32 	%r691, %r3038, %r3037;
	cvt.u32.u16 	%r3039, %rs52;
	ld.shared.u16 	%r3040, [%r629];
	add.s32 	%r692, %r3040, %r3039;
	cvt.u32.u16 	%r3041, %rs53;
	ld.shared.u16 	%r3042, [%r630];
	add.s32 	%r693, %r3042, %r3041;
	cvt.u32.u16 	%r3043, %rs54;
	ld.shared.u16 	%r3044, [%r631];
	add.s32 	%r694, %r3044, %r3043;
	cvt.u32.u16 	%r3045, %rs55;
	ld.shared.u16 	%r3046, [%r632];
	add.s32 	%r695, %r3046, %r3045;
	cvt.u32.u16 	%r3047, %rs56;
	ld.shared.u16 	%r3048, [%r633];
	add.s32 	%r696, %r3048, %r3047;
	cvt.u32.u16 	%r3049, %rs57;
	ld.shared.u16 	%r3050, [%r634];
	add.s32 	%r697, %r3050, %r3049;
	cvt.u32.u16 	%r3051, %rs58;
	ld.shared.u16 	%r3052, [%r635];
	add.s32 	%r698, %r3052, %r3051;
	cvt.u32.u16 	%r3053, %rs59;
	ld.shared.u16 	%r3054, [%r636];
	add.s32 	%r699, %r3054, %r3053;
	cvt.u32.u16 	%r3055, %rs60;
	ld.shared.u16 	%r3056, [%r637];
	add.s32 	%r700, %r3056, %r3055;
	cvt.u32.u16 	%r3057, %rs61;
	ld.shared.u16 	%r3058, [%r638];
	add.s32 	%r701, %r3058, %r3057;
	cvt.u32.u16 	%r3059, %rs62;
	ld.shared.u16 	%r3060, [%r639];
	add.s32 	%r702, %r3060, %r3059;
	cvt.u32.u16 	%r3061, %rs63;
	ld.shared.u16 	%r3062, [%r640];
	add.s32 	%r703, %r3062, %r3061;
	cvt.u32.u16 	%r3063, %rs64;
	ld.shared.u16 	%r3064, [%r641];
	add.s32 	%r704, %r3064, %r3063;
	cvt.u32.u16 	%r3065, %rs65;
	ld.shared.u16 	%r3066, [%r642];
	add.s32 	%r705, %r3066, %r3065;
	cvt.u32.u16 	%r3067, %rs66;
	ld.shared.u16 	%r3068, [%r643];
	add.s32 	%r706, %r3068, %r3067;
	cvt.u32.u16 	%r3069, %rs67;
	ld.shared.u16 	%r3070, [%r644];
	add.s32 	%r707, %r3070, %r3069;
	cvt.u32.u16 	%r3071, %rs68;
	ld.shared.u16 	%r3072, [%r645];
	add.s32 	%r708, %r3072, %r3071;
	cvt.u32.u16 	%r3073, %rs69;
	ld.shared.u16 	%r3074, [%r646];
	add.s32 	%r709, %r3074, %r3073;
	setp.gt.u32 	%p150, %r2611, 63;
	mov.b64 	%rd1749, 0;
	@%p150 bra 	$L__BB14_273;
	shl.b32 	%r3076, %r2616, 10;
	and.b32  	%r3077, %r3076, 31744;
	mov.u32 	%r3078, _ZZN3cub18CUB_300001_SM_10006detail14segmented_sort33DeviceSegmentedSortFallbackKernelILNS0_9SortOrderE0ENS2_10policy_hubIjNS0_8NullTypeEE9Policy860EjS6_PmS9_lEEvPKT1_PSA_NS1_20device_double_bufferISA_EEPKT2_PSG_NSE_ISG_EET3_T4_E12temp_storage;
	add.s32 	%r3079, %r3078, %r3077;
	shr.u32 	%r3080, %r2616, 4;
	and.b32  	%r3081, %r3080, 62;
	add.s32 	%r3082, %r3079, %r3081;
	ld.shared.u16 	%rd1749, [%r3082];
$L__BB14_273:
	setp.gt.u32 	%p151, %r2616, 63;
	bar.sync 	0;
	@%p151 bra 	$L__BB14_275;
	st.shared.u64 	[%r686], %rd1749;
$L__BB14_275:
	setp.gt.u32 	%p152, %r2616, 63;
	bar.sync 	0;
	bar.sync 	0;
	@%p152 bra 	$L__BB14_277;
	sub.s64 	%rd852, %rd1745, %rd1749;
	st.shared.u64 	[%r686+23552], %rd852;
$L__BB14_277:
	bar.sync 	0;
	shl.b32 	%r3088, %r687, 2;
	add.s32 	%r3090, %r2785, %r3088;
	st.shared.u32 	[%r3090], %r600;
	shl.b32 	%r3091, %r688, 2;
	add.s32 	%r3092, %r2785, %r3091;
	st.shared.u32 	[%r3092], %r601;
	shl.b32 	%r3093, %r689, 2;
	add.s32 	%r3094, %r2785, %r3093;
	st.shared.u32 	[%r3094], %r602;
	shl.b32 	%r3095, %r690, 2;
	add.s32 	%r3096, %r2785, %r3095;
	st.shared.u32 	[%r3096], %r603;
	shl.b32 	%r3097, %r691, 2;
	add.s32 	%r3098, %r2785, %r3097;
	st.shared.u32 	[%r3098], %r604;
	shl.b32 	%r3099, %r692, 2;
	add.s32 	%r3100, %r2785, %r3099;
	st.shared.u32 	[%r3100], %r605;
	shl.b32 	%r3101, %r693, 2;
	add.s32 	%r3102, %r2785, %r3101;
	st.shared.u32 	[%r3102], %r606;
	shl.b32 	%r3103, %r694, 2;
	add.s32 	%r3104, %r2785, %r3103;
	st.shared.u32 	[%r3104], %r607;
	shl.b32 	%r3105, %r695, 2;
	add.s32 	%r3106, %r2785, %r3105;
	st.shared.u32 	[%r3106], %r608;
	shl.b32 	%r3107, %r696, 2;
	add.s32 	%r3108, %r2785, %r3107;
	st.shared.u32 	[%r3108], %r609;
	shl.b32 	%r3109, %r697, 2;
	add.s32 	%r3110, %r2785, %r3109;
	st.shared.u32 	[%r3110], %r610;
	shl.b32 	%r3111, %r698, 2;
	add.s32 	%r3112, %r2785, %r3111;
	st.shared.u32 	[%r3112], %r611;
	shl.b32 	%r3113, %r699, 2;
	add.s32 	%r3114, %r2785, %r3113;
	st.shared.u32 	[%r3114], %r612;
	shl.b32 	%r3115, %r700, 2;
	add.s32 	%r3116, %r2785, %r3115;
	st.shared.u32 	[%r3116], %r613;
	shl.b32 	%r3117, %r701, 2;
	add.s32 	%r3118, %r2785, %r3117;
	st.shared.u32 	[%r3118], %r614;
	shl.b32 	%r3119, %r702, 2;
	add.s32 	%r3120, %r2785, %r3119;
	st.shared.u32 	[%r3120], %r615;
	shl.b32 	%r3121, %r703, 2;
	add.s32 	%r3122, %r2785, %r3121;
	st.shared.u32 	[%r3122], %r616;
	shl.b32 	%r3123, %r704, 2;
	add.s32 	%r3124, %r2785, %r3123;
	st.shared.u32 	[%r3124], %r617;
	shl.b32 	%r3125, %r705, 2;
	add.s32 	%r3126, %r2785, %r3125;
	st.shared.u32 	[%r3126], %r618;
	shl.b32 	%r3127, %r706, 2;
	add.s32 	%r3128, %r2785, %r3127;
	st.shared.u32 	[%r3128], %r619;
	shl.b32 	%r3129, %r707, 2;
	add.s32 	%r3130, %r2785, %r3129;
	st.shared.u32 	[%r3130], %r620;
	shl.b32 	%r3131, %r708, 2;
	add.s32 	%r3132, %r2785, %r3131;
	st.shared.u32 	[%r3132], %r621;
	shl.b32 	%r3133, %r709, 2;
	add.s32 	%r3134, %r2785, %r3133;
	st.shared.u32 	[%r3134], %r622;
	bar.sync 	0;
	ld.shared.u32 	%r710, [%r685];
	mov.b32 	%r3087, 0;
	// begin inline asm
	shr.b32 %r3085, %r710, %r3087;
	// end inline asm
	setp.le.s64 	%p153, %rd1748, %rd105;
	@%p153 bra 	$L__BB14_279;
	and.b32  	%r3135, %r2681, %r3085;
	shl.b32 	%r3136, %r3135, 3;
	add.s32 	%r3138, %r2785, %r3136;
	ld.shared.u64 	%rd853, [%r3138+23552];
	add.s64 	%rd854, %rd853, %rd105;
	shl.b64 	%rd855, %rd854, 2;
	add.s64 	%rd856, %rd1751, %rd855;
	st.global.u32 	[%rd856], %r710;
$L__BB14_279:
	add.s32 	%r3143, %r2616, 256;
	cvt.u64.u32 	%rd857, %r3143;
	ld.shared.u32 	%r712, [%r685+1024];
	mov.b32 	%r3141, 0;
	// begin inline asm
	shr.b32 %r3139, %r712, %r3141;
	// end inline asm
	setp.le.s64 	%p154, %rd1748, %rd857;
	@%p154 bra 	$L__BB14_281;
	and.b32  	%r3144, %r2681, %r3139;
	shl.b32 	%r3145, %r3144, 3;
	add.s32 	%r3147, %r2785, %r3145;
	ld.shared.u64 	%rd858, [%r3147+23552];
	add.s64 	%rd859, %rd858, %rd105;
	shl.b64 	%rd860, %rd859, 2;
	add.s64 	%rd861, %rd1751, %rd860;
	st.global.u32 	[%rd861+1024], %r712;
$L__BB14_281:
	add.s32 	%r3152, %r2616, 512;
	cvt.u64.u32 	%rd862, %r3152;
	ld.shared.u32 	%r714, [%r685+2048];
	mov.b32 	%r3150, 0;
	// begin inline asm
	shr.b32 %r3148, %r714, %r3150;
	// end inline asm
	setp.le.s64 	%p155, %rd1748, %rd862;
	@%p155 bra 	$L__BB14_283;
	and.b32  	%r3153, %r2681, %r3148;
	shl.b32 	%r3154, %r3153, 3;
	add.s32 	%r3156, %r2785, %r3154;
	ld.shared.u64 	%rd863, [%r3156+23552];
	add.s64 	%rd864, %rd863, %rd105;
	shl.b64 	%rd865, %rd864, 2;
	add.s64 	%rd866, %rd1751, %rd865;
	st.global.u32 	[%rd866+2048], %r714;
$L__BB14_283:
	add.s32 	%r3161, %r2616, 768;
	cvt.u64.u32 	%rd867, %r3161;
	ld.shared.u32 	%r716, [%r685+3072];
	mov.b32 	%r3159, 0;
	// begin inline asm
	shr.b32 %r3157, %r716, %r3159;
	// end inline asm
	setp.le.s64 	%p156, %rd1748, %rd867;
	@%p156 bra 	$L__BB14_285;
	and.b32  	%r3162, %r2681, %r3157;
	shl.b32 	%r3163, %r3162, 3;
	add.s32 	%r3165, %r2785, %r3163;
	ld.shared.u64 	%rd868, [%r3165+23552];
	add.s64 	%rd869, %rd868, %rd105;
	shl.b64 	%rd870, %rd869, 2;
	add.s64 	%rd871, %rd1751, %rd870;
	st.global.u32 	[%rd871+3072], %r716;
$L__BB14_285:
	or.b32  	%r3170, %r2616, 1024;
	cvt.u64.u32 	%rd872, %r3170;
	ld.shared.u32 	%r718, [%r685+4096];
	mov.b32 	%r3168, 0;
	// begin inline asm
	shr.b32 %r3166, %r718, %r3168;
	// end inline asm
	setp.le.s64 	%p157, %rd1748, %rd872;
	@%p157 bra 	$L__BB14_287;
	and.b32  	%r3171, %r2681, %r3166;
	shl.b32 	%r3172, %r3171, 3;
	add.s32 	%r3174, %r2785, %r3172;
	ld.shared.u64 	%rd873, [%r3174+23552];
	add.s64 	%rd874, %rd873, %rd105;
	shl.b64 	%rd875, %rd874, 2;
	add.s64 	%rd876, %rd1751, %rd875;
	st.global.u32 	[%rd876+4096], %r718;
$L__BB14_287:
	add.s32 	%r3179, %r2616, 1280;
	cvt.u64.u32 	%rd877, %r3179;
	ld.shared.u32 	%r720, [%r685+5120];
	mov.b32 	%r3177, 0;
	// begin inline asm
	shr.b32 %r3175, %r720, %r3177;
	// end inline asm
	setp.le.s64 	%p158, %rd1748, %rd877;
	@%p158 bra 	$L__BB14_289;
	and.b32  	%r3180, %r2681, %r3175;
	shl.b32 	%r3181, %r3180, 3;
	add.s32 	%r3183, %r2785, %r3181;
	ld.shared.u64 	%rd878, [%r3183+23552];
	add.s64 	%rd879, %rd878, %rd105;
	shl.b64 	%rd880, %rd879, 2;
	add.s64 	%rd881, %rd1751, %rd880;
	st.global.u32 	[%rd881+5120], %r720;
$L__BB14_289:
	add.s32 	%r3188, %r2616, 1536;
	cvt.u64.u32 	%rd882, %r3188;
	ld.shared.u32 	%r722, [%r685+6144];
	mov.b32 	%r3186, 0;
	// begin inline asm
	shr.b32 %r3184, %r722, %r3186;
	// end inline asm
	setp.le.s64 	%p159, %rd1748, %rd882;
	@%p159 bra 	$L__BB14_291;
	and.b32  	%r3189, %r2681, %r3184;
	shl.b32 	%r3190, %r3189, 3;
	add.s32 	%r3192, %r2785, %r3190;
	ld.shared.u64 	%rd883, [%r3192+23552];
	add.s64 	%rd884, %rd883, %rd105;
	shl.b64 	%rd885, %rd884, 2;
	add.s64 	%rd886, %rd1751, %rd885;
	st.global.u32 	[%rd886+6144], %r722;
$L__BB14_291:
	add.s32 	%r3197, %r2616, 1792;
	cvt.u64.u32 	%rd887, %r3197;
	ld.shared.u32 	%r724, [%r685+7168];
	mov.b32 	%r3195, 0;
	// begin inline asm
	shr.b32 %r3193, %r724, %r3195;
	// end inline asm
	setp.le.s64 	%p160, %rd1748, %rd887;
	@%p160 bra 	$L__BB14_293;
	and.b32  	%r3198, %r2681, %r3193;
	shl.b32 	%r3199, %r3198, 3;
	add.s32 	%r3201, %r2785, %r3199;
	ld.shared.u64 	%rd888, [%r3201+23552];
	add.s64 	%rd889, %rd888, %rd105;
	shl.b64 	%rd890, %rd889, 2;
	add.s64 	%rd891, %rd1751, %rd890;
	st.global.u32 	[%rd891+7168], %r724;
$L__BB14_293:
	or.b32  	%r3206, %r2616, 2048;
	cvt.u64.u32 	%rd892, %r3206;
	ld.shared.u32 	%r726, [%r685+8192];
	mov.b32 	%r3204, 0;
	// begin inline asm
	shr.b32 %r3202, %r726, %r3204;
	// end inline asm
	setp.le.s64 	%p161, %rd1748, %rd892;
	@%p161 bra 	$L__BB14_295;
	and.b32  	%r3207, %r2681, %r3202;
	shl.b32 	%r3208, %r3207, 3;
	add.s32 	%r3210, %r2785, %r3208;
	ld.shared.u64 	%rd893, [%r3210+23552];
	add.s64 	%rd894, %rd893, %rd105;
	shl.b64 	%rd895, %rd894, 2;
	add.s64 	%rd896, %rd1751, %rd895;
	st.global.u32 	[%rd896+8192], %r726;
$L__BB14_295:
	add.s32 	%r3215, %r2616, 2304;
	cvt.u64.u32 	%rd897, %r3215;
	ld.shared.u32 	%r728, [%r685+9216];
	mov.b32 	%r3213, 0;
	// begin inline asm
	shr.b32 %r3211, %r728, %r3213;
	// end inline asm
	setp.le.s64 	%p162, %rd1748, %rd897;
	@%p162 bra 	$L__BB14_297;
	and.b32  	%r3216, %r2681, %r3211;
	shl.b32 	%r3217, %r3216, 3;
	add.s32 	%r3219, %r2785, %r3217;
	ld.shared.u64 	%rd898, [%r3219+23552];
	add.s64 	%rd899, %rd898, %rd105;
	shl.b64 	%rd900, %rd899, 2;
	add.s64 	%rd901, %rd1751, %rd900;
	st.global.u32 	[%rd901+9216], %r728;
$L__BB14_297:
	add.s32 	%r3224, %r2616, 2560;
	cvt.u64.u32 	%rd902, %r3224;
	ld.shared.u32 	%r730, [%r685+10240];
	mov.b32 	%r3222, 0;
	// begin inline asm
	shr.b32 %r3220, %r730, %r3222;
	// end inline asm
	setp.le.s64 	%p163, %rd1748, %rd902;
	@%p163 bra 	$L__BB14_299;
	and.b32  	%r3225, %r2681, %r3220;
	shl.b32 	%r3226, %r3225, 3;
	add.s32 	%r3228, %r2785, %r3226;
	ld.shared.u64 	%rd903, [%r3228+23552];
	add.s64 	%rd904, %rd903, %rd105;
	shl.b64 	%rd905, %rd904, 2;
	add.s64 	%rd906, %rd1751, %rd905;
	st.global.u32 	[%rd906+10240], %r730;
$L__BB14_299:
	add.s32 	%r3233, %r2616, 2816;
	cvt.u64.u32 	%rd907, %r3233;
	ld.shared.u32 	%r732, [%r685+11264];
	mov.b32 	%r3231, 0;
	// begin inline asm
	shr.b32 %r3229, %r732, %r3231;
	// end inline asm
	setp.le.s64 	%p164, %rd1748, %rd907;
	@%p164 bra 	$L__BB14_301;
	and.b32  	%r3234, %r2681, %r3229;
	shl.b32 	%r3235, %r3234, 3;
	add.s32 	%r3237, %r2785, %r3235;
	ld.shared.u64 	%rd908, [%r3237+23552];
	add.s64 	%rd909, %rd908, %rd105;
	shl.b64 	%rd910, %rd909, 2;
	add.s64 	%rd911, %rd1751, %rd910;
	st.global.u32 	[%rd911+11264], %r732;
$L__BB14_301:
	or.b32  	%r3242, %r2616, 3072;
	cvt.u64.u32 	%rd912, %r3242;
	ld.shared.u32 	%r734, [%r685+12288];
	mov.b32 	%r3240, 0;
	// begin inline asm
	shr.b32 %r3238, %r734, %r3240;
	// end inline asm
	setp.le.s64 	%p165, %rd1748, %rd912;
	@%p165 bra 	$L__BB14_303;
	and.b32  	%r3243, %r2681, %r3238;
	shl.b32 	%r3244, %r3243, 3;
	add.s32 	%r3246, %r2785, %r3244;
	ld.shared.u64 	%rd913, [%r3246+23552];
	add.s64 	%rd914, %rd913, %rd105;
	shl.b64 	%rd915, %rd914, 2;
	add.s64 	%rd916, %rd1751, %rd915;
	st.global.u32 	[%rd916+12288], %r734;
$L__BB14_303:
	add.s32 	%r3251, %r2616, 3328;
	cvt.u64.u32 	%rd917, %r3251;
	ld.shared.u32 	%r736, [%r685+13312];
	mov.b32 	%r3249, 0;
	// begin inline asm
	shr.b32 %r3247, %r736, %r3249;
	// end inline asm
	setp.le.s64 	%p166, %rd1748, %rd917;
	@%p166 bra 	$L__BB14_305;
	and.b32  	%r3252, %r2681, %r3247;
	shl.b32 	%r3253, %r3252, 3;
	add.s32 	%r3255, %r2785, %r3253;
	ld.shared.u64 	%rd918, [%r3255+23552];
	add.s64 	%rd919, %rd918, %rd105;
	shl.b64 	%rd920, %rd919, 2;
	add.s64 	%rd921, %rd1751, %rd920;
	st.global.u32 	[%rd921+13312], %r736;
$L__BB14_305:
	add.s32 	%r3260, %r2616, 3584;
	cvt.u64.u32 	%rd922, %r3260;
	ld.shared.u32 	%r738, [%r685+14336];
	mov.b32 	%r3258, 0;
	// begin inline asm
	shr.b32 %r3256, %r738, %r3258;
	// end inline asm
	setp.le.s64 	%p167, %rd1748, %rd922;
	@%p167 bra 	$L__BB14_307;
	and.b32  	%r3261, %r2681, %r3256;
	shl.b32 	%r3262, %r3261, 3;
	add.s32 	%r3264, %r2785, %r3262;
	ld.shared.u64 	%rd923, [%r3264+23552];
	add.s64 	%rd924, %rd923, %rd105;
	shl.b64 	%rd925, %rd924, 2;
	add.s64 	%rd926, %rd1751, %rd925;
	st.global.u32 	[%rd926+14336], %r738;
$L__BB14_307:
	add.s32 	%r3269, %r2616, 3840;
	cvt.u64.u32 	%rd927, %r3269;
	ld.shared.u32 	%r740, [%r685+15360];
	mov.b32 	%r3267, 0;
	// begin inline asm
	shr.b32 %r3265, %r740, %r3267;
	// end inline asm
	setp.le.s64 	%p168, %rd1748, %rd927;
	@%p168 bra 	$L__BB14_309;
	and.b32  	%r3270, %r2681, %r3265;
	shl.b32 	%r3271, %r3270, 3;
	add.s32 	%r3273, %r2785, %r3271;
	ld.shared.u64 	%rd928, [%r3273+23552];
	add.s64 	%rd929, %rd928, %rd105;
	shl.b64 	%rd930, %rd929, 2;
	add.s64 	%rd931, %rd1751, %rd930;
	st.global.u32 	[%rd931+15360], %r740;
$L__BB14_309:
	or.b32  	%r3278, %r2616, 4096;
	cvt.u64.u32 	%rd932, %r3278;
	ld.shared.u32 	%r742, [%r685+16384];
	mov.b32 	%r3276, 0;
	// begin inline asm
	shr.b32 %r3274, %r742, %r3276;
	// end inline asm
	setp.le.s64 	%p169, %rd1748, %rd932;
	@%p169 bra 	$L__BB14_311;
	and.b32  	%r3279, %r2681, %r3274;
	shl.b32 	%r3280, %r3279, 3;
	add.s32 	%r3282, %r2785, %r3280;
	ld.shared.u64 	%rd933, [%r3282+23552];
	add.s64 	%rd934, %rd933, %rd105;
	shl.b64 	%rd935, %rd934, 2;
	add.s64 	%rd936, %rd1751, %rd935;
	st.global.u32 	[%rd936+16384], %r742;
$L__BB14_311:
	add.s32 	%r3287, %r2616, 4352;
	cvt.u64.u32 	%rd937, %r3287;
	ld.shared.u32 	%r744, [%r685+17408];
	mov.b32 	%r3285, 0;
	// begin inline asm
	shr.b32 %r3283, %r744, %r3285;
	// end inline asm
	setp.le.s64 	%p170, %rd1748, %rd937;
	@%p170 bra 	$L__BB14_313;
	and.b32  	%r3288, %r2681, %r3283;
	shl.b32 	%r3289, %r3288, 3;
	add.s32 	%r3291, %r2785, %r3289;
	ld.shared.u64 	%rd938, [%r3291+23552];
	add.s64 	%rd939, %rd938, %rd105;
	shl.b64 	%rd940, %rd939, 2;
	add.s64 	%rd941, %rd1751, %rd940;
	st.global.u32 	[%rd941+17408], %r744;
$L__BB14_313:
	add.s32 	%r3296, %r2616, 4608;
	cvt.u64.u32 	%rd942, %r3296;
	ld.shared.u32 	%r746, [%r685+18432];
	mov.b32 	%r3294, 0;
	// begin inline asm
	shr.b32 %r3292, %r746, %r3294;
	// end inline asm
	setp.le.s64 	%p171, %rd1748, %rd942;
	@%p171 bra 	$L__BB14_315;
	and.b32  	%r3297, %r2681, %r3292;
	shl.b32 	%r3298, %r3297, 3;
	add.s32 	%r3300, %r2785, %r3298;
	ld.shared.u64 	%rd943, [%r3300+23552];
	add.s64 	%rd944, %rd943, %rd105;
	shl.b64 	%rd945, %rd944, 2;
	add.s64 	%rd946, %rd1751, %rd945;
	st.global.u32 	[%rd946+18432], %r746;
$L__BB14_315:
	add.s32 	%r3305, %r2616, 4864;
	cvt.u64.u32 	%rd947, %r3305;
	ld.shared.u32 	%r748, [%r685+19456];
	mov.b32 	%r3303, 0;
	// begin inline asm
	shr.b32 %r3301, %r748, %r3303;
	// end inline asm
	setp.le.s64 	%p172, %rd1748, %rd947;
	@%p172 bra 	$L__BB14_317;
	and.b32  	%r3306, %r2681, %r3301;
	shl.b32 	%r3307, %r3306, 3;
	add.s32 	%r3309, %r2785, %r3307;
	ld.shared.u64 	%rd948, [%r3309+23552];
	add.s64 	%rd949, %rd948, %rd105;
	shl.b64 	%rd950, %rd949, 2;
	add.s64 	%rd951, %rd1751, %rd950;
	st.global.u32 	[%rd951+19456], %r748;
$L__BB14_317:
	or.b32  	%r3314, %r2616, 5120;
	cvt.u64.u32 	%rd952, %r3314;
	ld.shared.u32 	%r750, [%r685+20480];
	mov.b32 	%r3312, 0;
	// begin inline asm
	shr.b32 %r3310, %r750, %r3312;
	// end inline asm
	setp.le.s64 	%p173, %rd1748, %rd952;
	@%p173 bra 	$L__BB14_319;
	and.b32  	%r3315, %r2681, %r3310;
	shl.b32 	%r3316, %r3315, 3;
	add.s32 	%r3318, %r2785, %r3316;
	ld.shared.u64 	%rd953, [%r3318+23552];
	add.s64 	%rd954, %rd953, %rd105;
	shl.b64 	%rd955, %rd954, 2;
	add.s64 	%rd956, %rd1751, %rd955;
	st.global.u32 	[%rd956+20480], %r750;
$L__BB14_319:
	add.s32 	%r3323, %r2616, 5376;
	cvt.u64.u32 	%rd957, %r3323;
	ld.shared.u32 	%r752, [%r685+21504];
	mov.b32 	%r3321, 0;
	// begin inline asm
	shr.b32 %r3319, %r752, %r3321;
	// end inline asm
	setp.le.s64 	%p174, %rd1748, %rd957;
	@%p174 bra 	$L__BB14_321;
	and.b32  	%r3324, %r2681, %r3319;
	shl.b32 	%r3325, %r3324, 3;
	add.s32 	%r3327, %r2785, %r3325;
	ld.shared.u64 	%rd958, [%r3327+23552];
	add.s64 	%rd959, %rd958, %rd105;
	shl.b64 	%rd960, %rd959, 2;
	add.s64 	%rd961, %rd1751, %rd960;
	st.global.u32 	[%rd961+21504], %r752;
$L__BB14_321:
	add.s32 	%r3332, %r2616, 5632;
	cvt.u64.u32 	%rd962, %r3332;
	ld.shared.u32 	%r754, [%r685+22528];
	mov.b32 	%r3330, 0;
	// begin inline asm
	shr.b32 %r3328, %r754, %r3330;
	// end inline asm
	and.b32  	%r755, %r2681, %r3328;
	setp.le.s64 	%p175, %rd1748, %rd962;
	@%p175 bra 	$L__BB14_419;
	shl.b32 	%r3333, %r755, 3;
	add.s32 	%r3335, %r2785, %r3333;
	ld.shared.u64 	%rd963, [%r3335+23552];
	add.s64 	%rd964, %rd963, %rd105;
	shl.b64 	%rd965, %rd964, 2;
	add.s64 	%rd966, %rd1751, %rd965;
	st.global.u32 	[%rd966+22528], %r754;
	bra.uni 	$L__BB14_419;
$L__BB14_323:
	setp.lt.s64 	%p46, %rd4, 5888;
	mov.b64 	%rd1741, 0;
	mov.u64 	%rd1742, %rd4;
	@%p46 bra 	$L__BB14_326;
	mov.b64 	%rd1741, 0;
$L__BB14_325:
	add.s64 	%rd741, %rd1741, %rd16;
	shl.b64 	%rd742, %rd741, 2;
	add.s64 	%rd743, %rd11, %rd742;
	ld.global.u32 	%r1924, [%rd743];
	ld.global.u32 	%r1925, [%rd743+1024];
	ld.global.u32 	%r1926, [%rd743+2048];
	ld.global.u32 	%r1927, [%rd743+3072];
	ld.global.u32 	%r1928, [%rd743+4096];
	ld.global.u32 	%r1929, [%rd743+5120];
	ld.global.u32 	%r1930, [%rd743+6144];
	ld.global.u32 	%r1931, [%rd743+7168];
	ld.global.u32 	%r1932, [%rd743+8192];
	ld.global.u32 	%r1933, [%rd743+9216];
	ld.global.u32 	%r1934, [%rd743+10240];
	ld.global.u32 	%r1935, [%rd743+11264];
	ld.global.u32 	%r1936, [%rd743+12288];
	ld.global.u32 	%r1937, [%rd743+13312];
	ld.global.u32 	%r1938, [%rd743+14336];
	ld.global.u32 	%r1939, [%rd743+15360];
	ld.global.u32 	%r1940, [%rd743+16384];
	ld.global.u32 	%r1941, [%rd743+17408];
	ld.global.u32 	%r1942, [%rd743+18432];
	ld.global.u32 	%r1943, [%rd743+19456];
	ld.global.u32 	%r1944, [%rd743+20480];
	ld.global.u32 	%r1945, [%rd743+21504];
	ld.global.u32 	%r1946, [%rd743+22528];
	bar.sync 	0;
	add.s64 	%rd744, %rd1751, %rd742;
	st.global.u32 	[%rd744], %r1924;
	st.global.u32 	[%rd744+1024], %r1925;
	st.global.u32 	[%rd744+2048], %r1926;
	st.global.u32 	[%rd744+3072], %r1927;
	st.global.u32 	[%rd744+4096], %r1928;
	st.global.u32 	[%rd744+5120], %r1929;
	st.global.u32 	[%rd744+6144], %r1930;
	st.global.u32 	[%rd744+7168], %r1931;
	st.global.u32 	[%rd744+8192], %r1932;
	st.global.u32 	[%rd744+9216], %r1933;
	st.global.u32 	[%rd744+10240], %r1934;
	st.global.u32 	[%rd744+11264], %r1935;
	st.global.u32 	[%rd744+12288], %r1936;
	st.global.u32 	[%rd744+13312], %r1937;
	st.global.u32 	[%rd744+14336], %r1938;
	st.global.u32 	[%rd744+15360], %r1939;
	st.global.u32 	[%rd744+16384], %r1940;
	st.global.u32 	[%rd744+17408], %r1941;
	st.global.u32 	[%rd744+18432], %r1942;
	st.global.u32 	[%rd744+19456], %r1943;
	st.global.u32 	[%rd744+20480], %r1944;
	st.global.u32 	[%rd744+21504], %r1945;
	st.global.u32 	[%rd744+22528], %r1946;
	add.s64 	%rd1741, %rd1741, 5888;
	sub.s64 	%rd1742, %rd4, %rd1741;
	setp.gt.s64 	%p47, %rd1742, 5887;
	@%p47 bra 	$L__BB14_325;
$L__BB14_326:
	setp.ge.s64 	%p48, %rd1741, %rd4;
	@%p48 bra 	$L__BB14_419;
	cvt.u32.u64 	%r365, %rd1742;
	setp.ge.s32 	%p49, %r1761, %r365;
	add.s64 	%rd92, %rd1741, %rd16;
	shl.b64 	%rd745, %rd92, 2;
	add.s64 	%rd93, %rd11, %rd745;
	@%p49 bra 	$L__BB14_329;
	ld.global.u32 	%r6272, [%rd93];
$L__BB14_329:
	add.s32 	%r368, %r1761, 256;
	setp.ge.s32 	%p50, %r368, %r365;
	@%p50 bra 	$L__BB14_331;
	ld.global.u32 	%r6273, [%rd93+1024];
$L__BB14_331:
	add.s32 	%r371, %r1761, 512;
	setp.ge.s32 	%p51, %r371, %r365;
	@%p51 bra 	$L__BB14_333;
	ld.global.u32 	%r6274, [%rd93+2048];
$L__BB14_333:
	add.s32 	%r374, %r1761, 768;
	setp.ge.s32 	%p52, %r374, %r365;
	@%p52 bra 	$L__BB14_335;
	ld.global.u32 	%r6275, [%rd93+3072];
$L__BB14_335:
	or.b32  	%r377, %r1761, 1024;
	setp.ge.s32 	%p53, %r377, %r365;
	@%p53 bra 	$L__BB14_337;
	ld.global.u32 	%r6276, [%rd93+4096];
$L__BB14_337:
	add.s32 	%r380, %r1761, 1280;
	setp.ge.s32 	%p54, %r380, %r365;
	@%p54 bra 	$L__BB14_339;
	ld.global.u32 	%r6277, [%rd93+5120];
$L__BB14_339:
	add.s32 	%r383, %r1761, 1536;
	setp.ge.s32 	%p55, %r383, %r365;
	@%p55 bra 	$L__BB14_341;
	ld.global.u32 	%r6278, [%rd93+6144];
$L__BB14_341:
	add.s32 	%r386, %r1761, 1792;
	setp.ge.s32 	%p56, %r386, %r365;
	@%p56 bra 	$L__BB14_343;
	ld.global.u32 	%r6279, [%rd93+7168];
$L__BB14_343:
	or.b32  	%r389, %r1761, 2048;
	setp.ge.s32 	%p57, %r389, %r365;
	@%p57 bra 	$L__BB14_345;
	ld.global.u32 	%r6280, [%rd93+8192];
$L__BB14_345:
	add.s32 	%r392, %r1761, 2304;
	setp.ge.s32 	%p58, %r392, %r365;
	@%p58 bra 	$L__BB14_347;
	ld.global.u32 	%r6281, [%rd93+9216];
$L__BB14_347:
	add.s32 	%r395, %r1761, 2560;
	setp.ge.s32 	%p59, %r395, %r365;
	@%p59 bra 	$L__BB14_349;
	ld.global.u32 	%r6282, [%rd93+10240];
$L__BB14_349:
	add.s32 	%r398, %r1761, 2816;
	setp.ge.s32 	%p60, %r398, %r365;
	@%p60 bra 	$L__BB14_351;
	ld.global.u32 	%r6283, [%rd93+11264];
$L__BB14_351:
	or.b32  	%r401, %r1761, 3072;
	setp.ge.s32 	%p61, %r401, %r365;
	@%p61 bra 	$L__BB14_353;
	ld.global.u32 	%r6284, [%rd93+12288];
$L__BB14_353:
	add.s32 	%r404, %r1761, 3328;
	setp.ge.s32 	%p62, %r404, %r365;
	@%p62 bra 	$L__BB14_355;
	ld.global.u32 	%r6285, [%rd93+13312];
$L__BB14_355:
	add.s32 	%r407, %r1761, 3584;
	setp.ge.s32 	%p63, %r407, %r365;
	@%p63 bra 	$L__BB14_357;
	ld.global.u32 	%r6286, [%rd93+14336];
$L__BB14_357:
	add.s32 	%r410, %r1761, 3840;
	setp.ge.s32 	%p64, %r410, %r365;
	@%p64 bra 	$L__BB14_359;
	ld.global.u32 	%r6287, [%rd93+15360];
$L__BB14_359:
	or.b32  	%r413, %r1761, 4096;
	setp.ge.s32 	%p65, %r413, %r365;
	@%p65 bra 	$L__BB14_361;
	ld.global.u32 	%r6288, [%rd93+16384];
$L__BB14_361:
	add.s32 	%r416, %r1761, 4352;
	setp.ge.s32 	%p66, %r416, %r365;
	@%p66 bra 	$L__BB14_363;
	ld.global.u32 	%r6289, [%rd93+17408];
$L__BB14_363:
	add.s32 	%r419, %r1761, 4608;
	setp.ge.s32 	%p67, %r419, %r365;
	@%p67 bra 	$L__BB14_365;
	ld.global.u32 	%r6290, [%rd93+18432];
$L__BB14_365:
	add.s32 	%r422, %r1761, 4864;
	setp.ge.s32 	%p68, %r422, %r365;
	@%p68 bra 	$L__BB14_367;
	ld.global.u32 	%r6291, [%rd93+19456];
$L__BB14_367:
	or.b32  	%r425, %r1761, 5120;
	setp.ge.s32 	%p69, %r425, %r365;
	@%p69 bra 	$L__BB14_369;
	ld.global.u32 	%r6292, [%rd93+20480];
$L__BB14_369:
	add.s32 	%r428, %r1761, 5376;
	setp.ge.s32 	%p70, %r428, %r365;
	@%p70 bra 	$L__BB14_371;
	ld.global.u32 	%r6293, [%rd93+21504];
$L__BB14_371:
	add.s32 	%r431, %r1761, 5632;
	setp.ge.s32 	%p71, %r431, %r365;
	@%p71 bra 	$L__BB14_373;
	ld.global.u32 	%r6294, [%rd93+22528];
$L__BB14_373:
	setp.ge.s32 	%p72, %r1761, %r365;
	bar.sync 	0;
	add.s64 	%rd94, %rd1751, %rd745;
	@%p72 bra 	$L__BB14_375;
	st.global.u32 	[%rd94], %r6272;
$L__BB14_375:
	setp.ge.s32 	%p73, %r368, %r365;
	@%p73 bra 	$L__BB14_377;
	st.global.u32 	[%rd94+1024], %r6273;
$L__BB14_377:
	setp.ge.s32 	%p74, %r371, %r365;
	@%p74 bra 	$L__BB14_379;
	st.global.u32 	[%rd94+2048], %r6274;
$L__BB14_379:
	setp.ge.s32 	%p75, %r374, %r365;
	@%p75 bra 	$L__BB14_381;
	st.global.u32 	[%rd94+3072], %r6275;
$L__BB14_381:
	setp.ge.s32 	%p76, %r377, %r365;
	@%p76 bra 	$L__BB14_383;
	st.global.u32 	[%rd94+4096], %r6276;
$L__BB14_383:
	setp.ge.s32 	%p77, %r380, %r365;
	@%p77 bra 	$L__BB14_385;
	st.global.u32 	[%rd94+5120], %r6277;
$L__BB14_385:
	setp.ge.s32 	%p78, %r383, %r365;
	@%p78 bra 	$L__BB14_387;
	st.global.u32 	[%rd94+6144], %r6278;
$L__BB14_387:
	setp.ge.s32 	%p79, %r386, %r365;
	@%p79 bra 	$L__BB14_389;
	st.global.u32 	[%rd94+7168], %r6279;
$L__BB14_389:
	setp.ge.s32 	%p80, %r389, %r365;
	@%p80 bra 	$L__BB14_391;
	st.global.u32 	[%rd94+8192], %r6280;
$L__BB14_391:
	setp.ge.s32 	%p81, %r392, %r365;
	@%p81 bra 	$L__BB14_393;
	st.global.u32 	[%rd94+9216], %r6281;
$L__BB14_393:
	setp.ge.s32 	%p82, %r395, %r365;
	@%p82 bra 	$L__BB14_395;
	st.global.u32 	[%rd94+10240], %r6282;
$L__BB14_395:
	setp.ge.s32 	%p83, %r398, %r365;
	@%p83 bra 	$L__BB14_397;
	st.global.u32 	[%rd94+11264], %r6283;
$L__BB14_397:
	setp.ge.s32 	%p84, %r401, %r365;
	@%p84 bra 	$L__BB14_399;
	st.global.u32 	[%rd94+12288], %r6284;
$L__BB14_399:
	setp.ge.s32 	%p85, %r404, %r365;
	@%p85 bra 	$L__BB14_401;
	st.global.u32 	[%rd94+13312], %r6285;
$L__BB14_401:
	setp.ge.s32 	%p86, %r407, %r365;
	@%p86 bra 	$L__BB14_403;
	st.global.u32 	[%rd94+14336], %r6286;
$L__BB14_403:
	setp.ge.s32 	%p87, %r410, %r365;
	@%p87 bra 	$L__BB14_405;
	st.global.u32 	[%rd94+15360], %r6287;
$L__BB14_405:
	setp.ge.s32 	%p88, %r413, %r365;
	@%p88 bra 	$L__BB14_407;
	st.global.u32 	[%rd94+16384], %r6288;
$L__BB14_407:
	setp.ge.s32 	%p89, %r416, %r365;
	@%p89 bra 	$L__BB14_409;
	st.global.u32 	[%rd94+17408], %r6289;
$L__BB14_409:
	setp.ge.s32 	%p90, %r419, %r365;
	@%p90 bra 	$L__BB14_411;
	st.global.u32 	[%rd94+18432], %r6290;
$L__BB14_411:
	setp.ge.s32 	%p91, %r422, %r365;
	@%p91 bra 	$L__BB14_413;
	st.global.u32 	[%rd94+19456], %r6291;
$L__BB14_413:
	setp.ge.s32 	%p92, %r425, %r365;
	@%p92 bra 	$L__BB14_415;
	st.global.u32 	[%rd94+20480], %r6292;
$L__BB14_415:
	setp.ge.s32 	%p93, %r428, %r365;
	@%p93 bra 	$L__BB14_417;
	st.global.u32 	[%rd94+21504], %r6293;
$L__BB14_417:
	setp.ge.s32 	%p94, %r431, %r365;
	@%p94 bra 	$L__BB14_419;
	st.global.u32 	[%rd94+22528], %r6294;
$L__BB14_419:
	mov.b32 	%r6349, 6;
	mov.u32 	%r3338, %tid.x;
	cvt.u64.u32 	%rd115, %r3338;
	shl.b32 	%r3339, %r3338, 5;
	and.b32  	%r3340, %r3339, 31744;
	mov.u32 	%r3341, _ZZN3cub18CUB_300001_SM_10006detail14segmented_sort33DeviceSegmentedSortFallbackKernelILNS0_9SortOrderE0ENS2_10policy_hubIjNS0_8NullTypeEE9Policy860EjS6_PmS9_lEEvPKT1_PSA_NS1_20device_double_bufferISA_EEPKT2_PSG_NSE_ISG_EET3_T4_E12temp_storage;
	add.s32 	%r3342, %r3341, %r3340;
	shl.b32 	%r3343, %r1760, 2;
	add.s32 	%r785, %r3342, %r3343;
	shl.b32 	%r3345, %r3338, 2;
	add.s32 	%r787, %r3341, %r3345;
	mov.u64 	%rd1752, %rd1751;
	mov.u64 	%rd1754, %rd1753;
$L__BB14_420:
	.pragma "nounroll";
	mov.u64 	%rd113, %rd1754;
	mov.u64 	%rd112, %rd1753;
	mov.u64 	%rd1754, %rd1752;
	mov.u64 	%rd1753, %rd1751;
	setp.lt.u64 	%p176, %rd4, 64768;
	sub.s32 	%r3344, 32, %r6349;
	min.u32 	%r786, %r3344, 6;
	bar.sync 	0;
	mov.b32 	%r3346, 0;
	st.shared.u32 	[%r787], %r3346;
	st.shared.u32 	[%r787+1024], %r3346;
	st.shared.u32 	[%r787+2048], %r3346;
	st.shared.u32 	[%r787+3072], %r3346;
	st.shared.u32 	[%r787+4096], %r3346;
	st.shared.u32 	[%r787+5120], %r3346;
	st.shared.u32 	[%r787+6144], %r3346;
	st.shared.u32 	[%r787+7168], %r3346;
	st.shared.u32 	[%r787+8192], %r3346;
	st.shared.u32 	[%r787+9216], %r3346;
	st.shared.u32 	[%r787+10240], %r3346;
	st.shared.u32 	[%r787+11264], %r3346;
	st.shared.u32 	[%r787+12288], %r3346;
	st.shared.u32 	[%r787+13312], %r3346;
	st.shared.u32 	[%r787+14336], %r3346;
	st.shared.u32 	[%r787+15360], %r3346;
	mov.b64 	%rd1755, 0;
	mov.u64 	%rd1756, %rd1755;
	mov.u64 	%rd1757, %rd1755;
	mov.u64 	%rd1758, %rd1755;
	mov.u64 	%rd1759, %rd1755;
	mov.u64 	%rd1760, %rd1755;
	mov.u64 	%rd1761, %rd1755;
	mov.u64 	%rd1762, %rd1755;
	mov.u64 	%rd1763, %rd1755;
	@%p176 bra 	$L__BB14_429;
	mov.b64 	%rd1755, 0;
$L__BB14_422:
	sub.s64 	%rd1774, %rd4, %rd1763;
	add.s64 	%rd970, %rd115, %rd1763;
	shl.b64 	%rd971, %rd970, 2;
	add.s64 	%rd972, %rd1754, %rd971;
	add.s64 	%rd1773, %rd972, 11264;
	mov.b32 	%r6355, 0;
$L__BB14_423:
	ld.global.u32 	%r3349, [%rd1773+-11264];
	ld.global.u32 	%r3355, [%rd1773+-10240];
	ld.global.u32 	%r3358, [%rd1773+-9216];
	ld.global.u32 	%r3361, [%rd1773+-8192];
	ld.global.u32 	%r3364, [%rd1773+-7168];
	ld.global.u32 	%r3367, [%rd1773+-6144];
	ld.global.u32 	%r3370, [%rd1773+-5120];
	ld.global.u32 	%r3373, [%rd1773+-4096];
	ld.global.u32 	%r3376, [%rd1773+-3072];
	ld.global.u32 	%r3379, [%rd1773+-2048];
	ld.global.u32 	%r3382, [%rd1773+-1024];
	ld.global.u32 	%r3385, [%rd1773];
	ld.global.u32 	%r3388, [%rd1773+1024];
	ld.global.u32 	%r3391, [%rd1773+2048];
	ld.global.u32 	%r3394, [%rd1773+3072];
	ld.global.u32 	%r3397, [%rd1773+4096];
	ld.global.u32 	%r3400, [%rd1773+5120];
	ld.global.u32 	%r3403, [%rd1773+6144];
	ld.global.u32 	%r3406, [%rd1773+7168];
	ld.global.u32 	%r3409, [%rd1773+8192];
	ld.global.u32 	%r3412, [%rd1773+9216];
	ld.global.u32 	%r3415, [%rd1773+10240];
	ld.global.u32 	%r3418, [%rd1773+11264];
	bar.sync 	0;
	// begin inline asm
	shr.b32 %r3348, %r3349, %r6349;
	// end inline asm
	mov.b32 	%r3352, 0;
	// begin inline asm
	bmsk.clamp.b32 %r3351, %r3352, %r786;
	// end inline asm
	and.b32  	%r3420, %r3351, %r3348;
	and.b32  	%r3421, %r3420, 3;
	shl.b32 	%r3422, %r3420, 8;
	and.b32  	%r3423, %r3422, -1024;
	add.s32 	%r3424, %r787, %r3423;
	add.s32 	%r3425, %r3424, %r3421;
	ld.shared.u8 	%rs264, [%r3425];
	add.s16 	%rs265, %rs264, 1;
	st.shared.u8 	[%r3425], %rs265;
	// begin inline asm
	shr.b32 %r3354, %r3355, %r6349;
	// end inline asm
	and.b32  	%r3426, %r3351, %r3354;
	and.b32  	%r3427, %r3426, 3;
	shl.b32 	%r3428, %r3426, 8;
	and.b32  	%r3429, %r3428, -1024;
	add.s32 	%r3430, %r787, %r3429;
	add.s32 	%r3431, %r3430, %r3427;
	ld.shared.u8 	%rs266, [%r3431];
	add.s16 	%rs267, %rs266, 1;
	st.shared.u8 	[%r3431], %rs267;
	// begin inline asm
	shr.b32 %r3357, %r3358, %r6349;
	// end inline asm
	and.b32  	%r3432, %r3351, %r3357;
	and.b32  	%r3433, %r3432, 3;
	shl.b32 	%r3434, %r3432, 8;
	and.b32  	%r3435, %r3434, -1024;
	add.s32 	%r3436, %r787, %r3435;
	add.s32 	%r3437, %r3436, %r3433;
	ld.shared.u8 	%rs268, [%r3437];
	add.s16 	%rs269, %rs268, 1;
	st.shared.u8 	[%r3437], %rs269;
	// begin inline asm
	shr.b32 %r3360, %r3361, %r6349;
	// end inline asm
	and.b32  	%r3438, %r3351, %r3360;
	and.b32  	%r3439, %r3438, 3;
	shl.b32 	%r3440, %r3438, 8;
	and.b32  	%r3441, %r3440, -1024;
	add.s32 	%r3442, %r787, %r3441;
	add.s32 	%r3443, %r3442, %r3439;
	ld.shared.u8 	%rs270, [%r3443];
	add.s16 	%rs271, %rs270, 1;
	st.shared.u8 	[%r3443], %rs271;
	// begin inline asm
	shr.b32 %r3363, %r3364, %r6349;
	// end inline asm
	and.b32  	%r3444, %r3351, %r3363;
	and.b32  	%r3445, %r3444, 3;
	shl.b32 	%r3446, %r3444, 8;
	and.b32  	%r3447, %r3446, -1024;
	add.s32 	%r3448, %r787, %r3447;
	add.s32 	%r3449, %r3448, %r3445;
	ld.shared.u8 	%rs272, [%r3449];
	add.s16 	%rs273, %rs272, 1;
	st.shared.u8 	[%r3449], %rs273;
	// begin inline asm
	shr.b32 %r3366, %r3367, %r6349;
	// end inline asm
	and.b32  	%r3450, %r3351, %r3366;
	and.b32  	%r3451, %r3450, 3;
	shl.b32 	%r3452, %r3450, 8;
	and.b32  	%r3453, %r3452, -1024;
	add.s32 	%r3454, %r787, %r3453;
	add.s32 	%r3455, %r3454, %r3451;
	ld.shared.u8 	%rs274, [%r3455];
	add.s16 	%rs275, %rs274, 1;
	st.shared.u8 	[%r3455], %rs275;
	// begin inline asm
	shr.b32 %r3369, %r3370, %r6349;
	// end inline asm
	and.b32  	%r3456, %r3351, %r3369;
	and.b32  	%r3457, %r3456, 3;
	shl.b32 	%r3458, %r3456, 8;
	and.b32  	%r3459, %r3458, -1024;
	add.s32 	%r3460, %r787, %r3459;
	add.s32 	%r3461, %r3460, %r3457;
	ld.shared.u8 	%rs276, [%r3461];
	add.s16 	%rs277, %rs276, 1;
	st.shared.u8 	[%r3461], %rs277;
	// begin inline asm
	shr.b32 %r3372, %r3373, %r6349;
	// end inline asm
	and.b32  	%r3462, %r3351, %r3372;
	and.b32  	%r3463, %r3462, 3;
	shl.b32 	%r3464, %r3462, 8;
	and.b32  	%r3465, %r3464, -1024;
	add.s32 	%r3466, %r787, %r3465;
	add.s32 	%r3467, %r3466, %r3463;
	ld.shared.u8 	%rs278, [%r3467];
	add.s16 	%rs279, %rs278, 1;
	st.shared.u8 	[%r3467], %rs279;
	// begin inline asm
	shr.b32 %r3375, %r3376, %r6349;
	// end inline asm
	and.b32  	%r3468, %r3351, %r3375;
	and.b32  	%r3469, %r3468, 3;
	shl.b32 	%r3470, %r3468, 8;
	and.b32  	%r3471, %r3470, -1024;
	add.s32 	%r3472, %r787, %r3471;
	add.s32 	%r3473, %r3472, %r3469;
	ld.shared.u8 	%rs280, [%r3473];
	add.s16 	%rs281, %rs280, 1;
	st.shared.u8 	[%r3473], %rs281;
	// begin inline asm
	shr.b32 %r3378, %r3379, %r6349;
	// end inline asm
	and.b32  	%r3474, %r3351, %r3378;
	and.b32  	%r3475, %r3474, 3;
	shl.b32 	%r3476, %r3474, 8;
	and.b32  	%r3477, %r3476, -1024;
	add.s32 	%r3478, %r787, %r3477;
	add.s32 	%r3479, %r3478, %r3475;
	ld.shared.u8 	%rs282, [%r3479];
	add.s16 	%rs283, %rs282, 1;
	st.shared.u8 	[%r3479], %rs283;
	// begin inline asm
	shr.b32 %r3381, %r3382, %r6349;
	// end inline asm
	and.b32  	%r3480, %r3351, %r3381;
	and.b32  	%r3481, %r3480, 3;
	shl.b32 	%r3482, %r3480, 8;
	and.b32  	%r3483, %r3482, -1024;
	add.s32 	%r3484, %r787, %r3483;
	add.s32 	%r3485, %r3484, %r3481;
	ld.shared.u8 	%rs284, [%r3485];
	add.s16 	%rs285, %rs284, 1;
	st.shared.u8 	[%r3485], %rs285;
	// begin inline asm
	shr.b32 %r3384, %r3385, %r6349;
	// end inline asm
	and.b32  	%r3486, %r3351, %r3384;
	and.b32  	%r3487, %r3486, 3;
	shl.b32 	%r3488, %r3486, 8;
	and.b32  	%r3489, %r3488, -1024;
	add.s32 	%r3490, %r787, %r3489;
	add.s32 	%r3491, %r3490, %r3487;
	ld.shared.u8 	%rs286, [%r3491];
	add.s16 	%rs287, %rs286, 1;
	st.shared.u8 	[%r3491], %rs287;
	// begin inline asm
	shr.b32 %r3387, %r3388, %r6349;
	// end inline asm
	and.b32  	%r3492, %r3351, %r3387;
	and.b32  	%r3493, %r3492, 3;
	shl.b32 	%r3494, %r3492, 8;
	and.b32  	%r3495, %r3494, -1024;
	add.s32 	%r3496, %r787, %r3495;
	add.s32 	%r3497, %r3496, %r3493;
	ld.shared.u8 	%rs288, [%r3497];
	add.s16 	%rs289, %rs288, 1;
	st.shared.u8 	[%r3497], %rs289;
	// begin inline asm
	shr.b32 %r3390, %r3391, %r6349;
	// end inline asm
	and.b32  	%r3498, %r3351, %r3390;
	and.b32  	%r3499, %r3498, 3;
	shl.b32 	%r3500, %r3498, 8;
	and.b32  	%r3501, %r3500, -1024;
	add.s32 	%r3502, %r787, %r3501;
	add.s32 	%r3503, %r3502, %r3499;
	ld.shared.u8 	%rs290, [%r3503];
	add.s16 	%rs291, %rs290, 1;
	st.shared.u8 	[%r3503], %rs291;
	// begin inline asm
	shr.b32 %r3393, %r3394, %r6349;
	// end inline asm
	and.b32  	%r3504, %r3351, %r3393;
	and.b32  	%r3505, %r3504, 3;
	shl.b32 	%r3506, %r3504, 8;
	and.b32  	%r3507, %r3506, -1024;
	add.s32 	%r3508, %r787, %r3507;
	add.s32 	%r3509, %r3508, %r3505;
	ld.shared.u8 	%rs292, [%r3509];
	add.s16 	%rs293, %rs292, 1;
	st.shared.u8 	[%r3509], %rs293;
	// begin inline asm
	shr.b32 %r3396, %r3397, %r6349;
	// end inline asm
	and.b32  	%r3510, %r3351, %r3396;
	and.b32  	%r3511, %r3510, 3;
	shl.b32 	%r3512, %r3510, 8;
	and.b32  	%r3513, %r3512, -1024;
	add.s32 	%r3514, %r787, %r3513;
	add.s32 	%r3515, %r3514, %r3511;
	ld.shared.u8 	%rs294, [%r3515];
	add.s16 	%rs295, %rs294, 1;
	st.shared.u8 	[%r3515], %rs295;
	// begin inline asm
	shr.b32 %r3399, %r3400, %r6349;
	// end inline asm
	and.b32  	%r3516, %r3351, %r3399;
	and.b32  	%r3517, %r3516, 3;
	shl.b32 	%r3518, %r3516, 8;
	and.b32  	%r3519, %r3518, -1024;
	add.s32 	%r3520, %r787, %r3519;
	add.s32 	%r3521, %r3520, %r3517;
	ld.shared.u8 	%rs296, [%r3521];
	add.s16 	%rs297, %rs296, 1;
	st.shared.u8 	[%r3521], %rs297;
	// begin inline asm
	shr.b32 %r3402, %r3403, %r6349;
	// end inline asm
	and.b32  	%r3522, %r3351, %r3402;
	and.b32  	%r3523, %r3522, 3;
	shl.b32 	%r3524, %r3522, 8;
	and.b32  	%r3525, %r3524, -1024;
	add.s32 	%r3526, %r787, %r3525;
	add.s32 	%r3527, %r3526, %r3523;
	ld.shared.u8 	%rs298, [%r3527];
	add.s16 	%rs299, %rs298, 1;
	st.shared.u8 	[%r3527], %rs299;
	// begin inline asm
	shr.b32 %r3405, %r3406, %r6349;
	// end inline asm
	and.b32  	%r3528, %r3351, %r3405;
	and.b32  	%r3529, %r3528, 3;
	shl.b32 	%r3530, %r3528, 8;
	and.b32  	%r3531, %r3530, -1024;
	add.s32 	%r3532, %r787, %r3531;
	add.s32 	%r3533, %r3532, %r3529;
	ld.shared.u8 	%rs300, [%r3533];
	add.s16 	%rs301, %rs300, 1;
	st.shared.u8 	[%r3533], %rs301;
	// begin inline asm
	shr.b32 %r3408, %r3409, %r6349;
	// end inline asm
	and.b32  	%r3534, %r3351, %r3408;
	and.b32  	%r3535, %r3534, 3;
	shl.b32 	%r3536, %r3534, 8;
	and.b32  	%r3537, %r3536, -1024;
	add.s32 	%r3538, %r787, %r3537;
	add.s32 	%r3539, %r3538, %r3535;
	ld.shared.u8 	%rs302, [%r3539];
	add.s16 	%rs303, %rs302, 1;
	st.shared.u8 	[%r3539], %rs303;
	// begin inline asm
	shr.b32 %r3411, %r3412, %r6349;
	// end inline asm
	and.b32  	%r3540, %r3351, %r3411;
	and.b32  	%r3541, %r3540, 3;
	shl.b32 	%r3542, %r3540, 8;
	and.b32  	%r3543, %r3542, -1024;
	add.s32 	%r3544, %r787, %r3543;
	add.s32 	%r3545, %r3544, %r3541;
	ld.shared.u8 	%rs304, [%r3545];
	add.s16 	%rs305, %rs304, 1;
	st.shared.u8 	[%r3545], %rs305;
	// begin inline asm
	shr.b32 %r3414, %r3415, %r6349;
	// end inline asm
	and.b32  	%r3546, %r3351, %r3414;
	and.b32  	%r3547, %r3546, 3;
	shl.b32 	%r3548, %r3546, 8;
	and.b32  	%r3549, %r3548, -1024;
	add.s32 	%r3550, %r787, %r3549;
	add.s32 	%r3551, %r3550, %r3547;
	ld.shared.u8 	%rs306, [%r3551];
	add.s16 	%rs307, %rs306, 1;
	st.shared.u8 	[%r3551], %rs307;
	// begin inline asm
	shr.b32 %r3417, %r3418, %r6349;
	// end inline asm
	and.b32  	%r3552, %r3351, %r3417;
	and.b32  	%r3553, %r3552, 3;
	shl.b32 	%r3554, %r3552, 8;
	and.b32  	%r3555, %r3554, -1024;
	add.s32 	%r3556, %r787, %r3555;
	add.s32 	%r3557, %r3556, %r3553;
	ld.shared.u8 	%rs308, [%r3557];
	add.s16 	%rs309, %rs308, 1;
	st.shared.u8 	[%r3557], %rs309;
	add.s64 	%rd1763, %rd1763, 5888;
	add.s32 	%r6355, %r6355, 23552;
	add.s64 	%rd1774, %rd1774, -5888;
	add.s64 	%rd1773, %rd1773, 23552;
	setp.ne.s32 	%p177, %r6355, 259072;
	@%p177 bra 	$L__BB14_423;
	cvt.u32.u64 	%r3558, %rd115;
	setp.gt.u32 	%p178, %r3558, 511;
	bar.sync 	0;
	@%p178 bra 	$L__BB14_426;
	ld.shared.u32 	%r3559, [%r785];
	bfe.u32 	%r3560, %r3559, 0, 8;
	bfe.u32 	%r3561, %r3559, 8, 8;
	bfe.u32 	%r3562, %r3559, 16, 8;
	bfe.u32 	%r3563, %r3559, 24, 8;
	cvt.u64.u32 	%rd973, %r3560;
	and.b64  	%rd974, %rd973, 255;
	add.s64 	%rd975, %rd1755, %rd974;
	cvt.u64.u32 	%rd976, %r3561;
	and.b64  	%rd977, %rd976, 255;
	add.s64 	%rd978, %rd1756, %rd977;
	cvt.u64.u32 	%rd979, %r3562;
	and.b64  	%rd980, %rd979, 255;
	add.s64 	%rd981, %rd1757, %rd980;
	cvt.u64.u32 	%rd982, %r3563;
	and.b64  	%rd983, %rd982, 255;
	add.s64 	%rd984, %rd1758, %rd983;
	ld.shared.u32 	%r3564, [%r785+128];
	bfe.u32 	%r3565, %r3564, 0, 8;
	bfe.u32 	%r3566, %r3564, 8, 8;
	bfe.u32 	%r3567, %r3564, 16, 8;
	bfe.u32 	%r3568, %r3564, 24, 8;
	cvt.u64.u32 	%rd985, %r3565;
	and.b64  	%rd986, %rd985, 255;
	add.s64 	%rd987, %rd975, %rd986;
	cvt.u64.u32 	%rd988, %r3566;
	and.b64  	%rd989, %rd988, 255;
	add.s64 	%rd990, %rd978, %rd989;
	cvt.u64.u32 	%rd991, %r3567;
	and.b64  	%rd992, %rd991, 255;
	add.s64 	%rd993, %rd981, %rd992;
	cvt.u64.u32 	%rd994, %r3568;
	and.b64  	%rd995, %rd994, 255;
	add.s64 	%rd996, %rd984, %rd995;
	ld.shared.u32 	%r3569, [%r785+256];
	bfe.u32 	%r3570, %r3569, 0, 8;
	bfe.u32 	%r3571, %r3569, 8, 8;
	bfe.u32 	%r3572, %r3569, 16, 8;
	bfe.u32 	%r3573, %r3569, 24, 8;
	cvt.u64.u32 	%rd997, %r3570;
	and.b64  	%rd998, %rd997, 255;
	add.s64 	%rd999, %rd987, %rd998;
	cvt.u64.u32 	%rd1000, %r3571;
	and.b64  	%rd1001, %rd1000, 255;
	add.s64 	%rd1002, %rd990, %rd1001;
	cvt.u64.u32 	%rd1003, %r3572;
	and.b64  	%rd1004, %rd1003, 255;
	add.s64 	%rd1005, %rd993, %rd1004;
	cvt.u64.u32 	%rd1006, %r3573;
	and.b64  	%rd1007, %rd1006, 255;
	add.s64 	%rd1008, %rd996, %rd1007;
	ld.shared.u32 	%r3574, [%r785+384];
	bfe.u32 	%r3575, %r3574, 0, 8;
	bfe.u32 	%r3576, %r3574, 8, 8;
	bfe.u32 	%r3577, %r3574, 16, 8;
	bfe.u32 	%r3578, %r3574, 24, 8;
	cvt.u64.u32 	%rd1009, %r3575;
	and.b64  	%rd1010, %rd1009, 255;
	add.s64 	%rd1011, %rd999, %rd1010;
	cvt.u64.u32 	%rd1012, %r3576;
	and.b64  	%rd1013, %rd1012, 255;
	add.s64 	%rd1014, %rd1002, %rd1013;
	cvt.u64.u32 	%rd1015, %r3577;
	and.b64  	%rd1016, %rd1015, 255;
	add.s64 	%rd1017, %rd1005, %rd1016;
	cvt.u64.u32 	%rd1018, %r3578;
	and.b64  	%rd1019, %rd1018, 255;
	add.s64 	%rd1020, %rd1008, %rd1019;
	ld.shared.u32 	%r3579, [%r785+512];
	bfe.u32 	%r3580, %r3579, 0, 8;
	bfe.u32 	%r3581, %r3579, 8, 8;
	bfe.u32 	%r3582, %r3579, 16, 8;
	bfe.u32 	%r3583, %r3579, 24, 8;
	cvt.u64.u32 	%rd1021, %r3580;
	and.b64  	%rd1022, %rd1021, 255;
	add.s64 	%rd1023, %rd1011, %rd1022;
	cvt.u64.u32 	%rd1024, %r3581;
	and.b64  	%rd1025, %rd1024, 255;
	add.s64 	%rd1026, %rd1014, %rd1025;
	cvt.u64.u32 	%rd1027, %r3582;
	and.b64  	%rd1028, %rd1027, 255;
	add.s64 	%rd1029, %rd1017, %rd1028;
	cvt.u64.u32 	%rd1030, %r3583;
	and.b64  	%rd1031, %rd1030, 255;
	add.s64 	%rd1032, %rd1020, %rd1031;
	ld.shared.u32 	%r3584, [%r785+640];
	bfe.u32 	%r3585, %r3584, 0, 8;
	bfe.u32 	%r3586, %r3584, 8, 8;
	bfe.u32 	%r3587, %r3584, 16, 8;
	bfe.u32 	%r3588, %r3584, 24, 8;
	cvt.u64.u32 	%rd1033, %r3585;
	and.b64  	%rd1034, %rd1033, 255;
	add.s64 	%rd1035, %rd1023, %rd1034;
	cvt.u64.u32 	%rd1036, %r3586;
	and.b64  	%rd1037, %rd1036, 255;
	add.s64 	%rd1038, %rd1026, %rd1037;
	cvt.u64.u32 	%rd1039, %r3587;
	and.b64  	%rd1040, %rd1039, 255;
	add.s64 	%rd1041, %rd1029, %rd1040;
	cvt.u64.u32 	%rd1042, %r3588;
	and.b64  	%rd1043, %rd1042, 255;
	add.s64 	%rd1044, %rd1032, %rd1043;
	ld.shared.u32 	%r3589, [%r785+768];
	bfe.u32 	%r3590, %r3589, 0, 8;
	bfe.u32 	%r3591, %r3589, 8, 8;
	bfe.u32 	%r3592, %r3589, 16, 8;
	bfe.u32 	%r3593, %r3589, 24, 8;
	cvt.u64.u32 	%rd1045, %r3590;
	and.b64  	%rd1046, %rd1045, 255;
	add.s64 	%rd1047, %rd1035, %rd1046;
	cvt.u64.u32 	%rd1048, %r3591;
	and.b64  	%rd1049, %rd1048, 255;
	add.s64 	%rd1050, %rd1038, %rd1049;
	cvt.u64.u32 	%rd1051, %r3592;
	and.b64  	%rd1052, %rd1051, 255;
	add.s64 	%rd1053, %rd1041, %rd1052;
	cvt.u64.u32 	%rd1054, %r3593;
	and.b64  	%rd1055, %rd1054, 255;
	add.s64 	%rd1056, %rd1044, %rd1055;
	ld.shared.u32 	%r3594, [%r785+896];
	bfe.u32 	%r3595, %r3594, 0, 8;
	bfe.u32 	%r3596, %r3594, 8, 8;
	bfe.u32 	%r3597, %r3594, 16, 8;
	bfe.u32 	%r3598, %r3594, 24, 8;
	cvt.u64.u32 	%rd1057, %r3595;
	and.b64  	%rd1058, %rd1057, 255;
	add.s64 	%rd1755, %rd1047, %rd1058;
	cvt.u64.u32 	%rd1059, %r3596;
	and.b64  	%rd1060, %rd1059, 255;
	add.s64 	%rd1756, %rd1050, %rd1060;
	cvt.u64.u32 	%rd1061, %r3597;
	and.b64  	%rd1062, %rd1061, 255;
	add.s64 	%rd1757, %rd1053, %rd1062;
	cvt.u64.u32 	%rd1063, %r3598;
	and.b64  	%rd1064, %rd1063, 255;
	add.s64 	%rd1758, %rd1056, %rd1064;
$L__BB14_426:
	setp.gt.u32 	%p179, %r3558, 255;
	@%p179 bra 	$L__BB14_428;
	ld.shared.u32 	%r3600, [%r785+8192];
	bfe.u32 	%r3601, %r3600, 0, 8;
	bfe.u32 	%r3602, %r3600, 8, 8;
	bfe.u32 	%r3603, %r3600, 16, 8;
	bfe.u32 	%r3604, %r3600, 24, 8;
	cvt.u64.u32 	%rd1065, %r3601;
	and.b64  	%rd1066, %rd1065, 255;
	add.s64 	%rd1067, %rd1759, %rd1066;
	cvt.u64.u32 	%rd1068, %r3602;
	and.b64  	%rd1069, %rd1068, 255;
	add.s64 	%rd1070, %rd1760, %rd1069;
	cvt.u64.u32 	%rd1071, %r3603;
	and.b64  	%rd1072, %rd1071, 255;
	add.s64 	%rd1073, %rd1761, %rd1072;
	cvt.u64.u32 	%rd1074, %r3604;
	and.b64  	%rd1075, %rd1074, 255;
	add.s64 	%rd1076, %rd1762, %rd1075;
	ld.shared.u32 	%r3605, [%r785+8320];
	bfe.u32 	%r3606, %r3605, 0, 8;
	bfe.u32 	%r3607, %r3605, 8, 8;
	bfe.u32 	%r3608, %r3605, 16, 8;
	bfe.u32 	%r3609, %r3605, 24, 8;
	cvt.u64.u32 	%rd1077, %r3606;
	and.b64  	%rd1078, %rd1077, 255;
	add.s64 	%rd1079, %rd1067, %rd1078;
	cvt.u64.u32 	%rd1080, %r3607;
	and.b64  	%rd1081, %rd1080, 255;
	add.s64 	%rd1082, %rd1070, %rd1081;
	cvt.u64.u32 	%rd1083, %r3608;
	and.b64  	%rd1084, %rd1083, 255;
	add.s64 	%rd1085, %rd1073, %rd1084;
	cvt.u64.u32 	%rd1086, %r3609;
	and.b64  	%rd1087, %rd1086, 255;
	add.s64 	%rd1088, %rd1076, %rd1087;
	ld.shared.u32 	%r3610, [%r785+8448];
	bfe.u32 	%r3611, %r3610, 0, 8;
	bfe.u32 	%r3612, %r3610, 8, 8;
	bfe.u32 	%r3613, %r3610, 16, 8;
	bfe.u32 	%r3614, %r3610, 24, 8;
	cvt.u64.u32 	%rd1089, %r3611;
	and.b64  	%rd1090, %rd1089, 255;
	add.s64 	%rd1091, %rd1079, %rd1090;
	cvt.u64.u32 	%rd1092, %r3612;
	and.b64  	%rd1093, %rd1092, 255;
	add.s64 	%rd1094, %rd1082, %rd1093;
	cvt.u64.u32 	%rd1095, %r3613;
	and.b64  	%rd1096, %rd1095, 255;
	add.s64 	%rd1097, %rd1085, %rd1096;
	cvt.u64.u32 	%rd1098, %r3614;
	and.b64  	%rd1099, %rd1098, 255;
	add.s64 	%rd1100, %rd1088, %rd1099;
	ld.shared.u32 	%r3615, [%r785+8576];
	bfe.u32 	%r3616, %r3615, 0, 8;
	bfe.u32 	%r3617, %r3615, 8, 8;
	bfe.u32 	%r3618, %r3615, 16, 8;
	bfe.u32 	%r3619, %r3615, 24, 8;
	cvt.u64.u32 	%rd1101, %r3616;
	and.b64  	%rd1102, %rd1101, 255;
	add.s64 	%rd1103, %rd1091, %rd1102;
	cvt.u64.u32 	%rd1104, %r3617;
	and.b64  	%rd1105, %rd1104, 255;
	add.s64 	%rd1106, %rd1094, %rd1105;
	cvt.u64.u32 	%rd1107, %r3618;
	and.b64  	%rd1108, %rd1107, 255;
	add.s64 	%rd1109, %rd1097, %rd1108;
	cvt.u64.u32 	%rd1110, %r3619;
	and.b64  	%rd1111, %rd1110, 255;
	add.s64 	%rd1112, %rd1100, %rd1111;
	ld.shared.u32 	%r3620, [%r785+8704];
	bfe.u32 	%r3621, %r3620, 0, 8;
	bfe.u32 	%r3622, %r3620, 8, 8;
	bfe.u32 	%r3623, %r3620, 16, 8;
	bfe.u32 	%r3624, %r3620, 24, 8;
	cvt.u64.u32 	%rd1113, %r3621;
	and.b64  	%rd1114, %rd1113, 255;
	add.s64 	%rd1115, %rd1103, %rd1114;
	cvt.u64.u32 	%rd1116, %r3622;
	and.b64  	%rd1117, %rd1116, 255;
	add.s64 	%rd1118, %rd1106, %rd1117;
	cvt.u64.u32 	%rd1119, %r3623;
	and.b64  	%rd1120, %rd1119, 255;
	add.s64 	%rd1121, %rd1109, %rd1120;
	cvt.u64.u32 	%rd1122, %r3624;
	and.b64  	%rd1123, %rd1122, 255;
	add.s64 	%rd1124, %rd1112, %rd1123;
	ld.shared.u32 	%r3625, [%r785+8832];
	bfe.u32 	%r3626, %r3625, 0, 8;
	bfe.u32 	%r3627, %r3625, 8, 8;
	bfe.u32 	%r3628, %r3625, 16, 8;
	bfe.u32 	%r3629, %r3625, 24, 8;
	cvt.u64.u32 	%rd1125, %r3626;
	and.b64  	%rd1126, %rd1125, 255;
	add.s64 	%rd1127, %rd1115, %rd1126;
	cvt.u64.u32 	%rd1128, %r3627;
	and.b64  	%rd1129, %rd1128, 255;
	add.s64 	%rd1130, %rd1118, %rd1129;
	cvt.u64.u32 	%rd1131, %r3628;
	and.b64  	%rd1132, %rd1131, 255;
	add.s64 	%rd1133, %rd1121, %rd1132;
	cvt.u64.u32 	%rd1134, %r3629;
	and.b64  	%rd1135, %rd1134, 255;
	add.s64 	%rd1136, %rd1124, %rd1135;
	ld.shared.u32 	%r3630, [%r785+8960];
	bfe.u32 	%r3631, %r3630, 0, 8;
	bfe.u32 	%r3632, %r3630, 8, 8;
	bfe.u32 	%r3633, %r3630, 16, 8;
	bfe.u32 	%r3634, %r3630, 24, 8;
	cvt.u64.u32 	%rd1137, %r3631;
	and.b64  	%rd1138, %rd1137, 255;
	add.s64 	%rd1139, %rd1127, %rd1138;
	cvt.u64.u32 	%rd1140, %r3632;
	and.b64  	%rd1141, %rd1140, 255;
	add.s64 	%rd1142, %rd1130, %rd1141;
	cvt.u64.u32 	%rd1143, %r3633;
	and.b64  	%rd1144, %rd1143, 255;
	add.s64 	%rd1145, %rd1133, %rd1144;
	cvt.u64.u32 	%rd1146, %r3634;
	and.b64  	%rd1147, %rd1146, 255;
	add.s64 	%rd1148, %rd1136, %rd1147;
	ld.shared.u32 	%r3635, [%r785+9088];
	bfe.u32 	%r3636, %r3635, 0, 8;
	bfe.u32 	%r3637, %r3635, 8, 8;
	bfe.u32 	%r3638, %r3635, 16, 8;
	bfe.u32 	%r3639, %r3635, 24, 8;
	cvt.u64.u32 	%rd1149, %r3636;
	and.b64  	%rd1150, %rd1149, 255;
	add.s64 	%rd1759, %rd1139, %rd1150;
	cvt.u64.u32 	%rd1151, %r3637;
	and.b64  	%rd1152, %rd1151, 255;
	add.s64 	%rd1760, %rd1142, %rd1152;
	cvt.u64.u32 	%rd1153, %r3638;
	and.b64  	%rd1154, %rd1153, 255;
	add.s64 	%rd1761, %rd1145, %rd1154;
	cvt.u64.u32 	%rd1155, %r3639;
	and.b64  	%rd1156, %rd1155, 255;
	add.s64 	%rd1762, %rd1148, %rd1156;
$L__BB14_428:
	bar.sync 	0;
	mov.b32 	%r3640, 0;
	st.shared.u32 	[%r787], %r3640;
	st.shared.u32 	[%r787+1024], %r3640;
	st.shared.u32 	[%r787+2048], %r3640;
	st.shared.u32 	[%r787+3072], %r3640;
	st.shared.u32 	[%r787+4096], %r3640;
	st.shared.u32 	[%r787+5120], %r3640;
	st.shared.u32 	[%r787+6144], %r3640;
	st.shared.u32 	[%r787+7168], %r3640;
	st.shared.u32 	[%r787+8192], %r3640;
	st.shared.u32 	[%r787+9216], %r3640;
	st.shared.u32 	[%r787+10240], %r3640;
	st.shared.u32 	[%r787+11264], %r3640;
	st.shared.u32 	[%r787+12288], %r3640;
	st.shared.u32 	[%r787+13312], %r3640;
	st.shared.u32 	[%r787+14336], %r3640;
	st.shared.u32 	[%r787+15360], %r3640;
	setp.gt.s64 	%p180, %rd1774, 64767;
	@%p180 bra 	$L__BB14_422;
$L__BB14_429:
	sub.s64 	%rd1785, %rd4, %rd1763;
	setp.lt.s64 	%p181, %rd1785, 5888;
	@%p181 bra 	$L__BB14_430;
	bra.uni 	$L__BB14_663;
$L__BB14_430:
	setp.le.s64 	%p183, %rd1785, %rd115;
	@%p183 bra 	$L__BB14_433;
	mov.b32 	%r3852, 0;
	// begin inline asm
	bmsk.clamp.b32 %r3851, %r3852, %r786;
	// end inline asm
	mov.u64 	%rd1786, %rd115;
$L__BB14_432:
	add.s64 	%rd1160, %rd1786, %rd1763;
	shl.b64 	%rd1161, %rd1160, 2;
	add.s64 	%rd1162, %rd1754, %rd1161;
	ld.global.u32 	%r3855, [%rd1162];
	// begin inline asm
	shr.b32 %r3854, %r3855, %r6349;
	// end inline asm
	and.b32  	%r3857, %r3851, %r3854;
	and.b32  	%r3858, %r3857, 3;
	shl.b32 	%r3859, %r3857, 8;
	and.b32  	%r3860, %r3859, -1024;
	add.s32 	%r3861, %r787, %r3860;
	add.s32 	%r3862, %r3861, %r3858;
	ld.shared.u8 	%rs356, [%r3862];
	add.s16 	%rs357, %rs356, 1;
	st.shared.u8 	[%r3862], %rs357;
	add.s64 	%rd1786, %rd1786, 256;
	setp.lt.s64 	%p184, %rd1786, %rd1785;
	@%p184 bra 	$L__BB14_432;
$L__BB14_433:
	cvt.u32.u64 	%r3863, %rd115;
	setp.gt.u32 	%p185, %r3863, 511;
	bar.sync 	0;
	@%p185 bra 	$L__BB14_435;
	ld.shared.u32 	%r3864, [%r785];
	bfe.u32 	%r3865, %r3864, 0, 8;
	bfe.u32 	%r3866, %r3864, 8, 8;
	bfe.u32 	%r3867, %r3864, 16, 8;
	bfe.u32 	%r3868, %r3864, 24, 8;
	cvt.u64.u32 	%rd1163, %r3865;
	and.b64  	%rd1164, %rd1163, 255;
	add.s64 	%rd1165, %rd1755, %rd1164;
	cvt.u64.u32 	%rd1166, %r3866;
	and.b64  	%rd1167, %rd1166, 255;
	add.s64 	%rd1168, %rd1756, %rd1167;
	cvt.u64.u32 	%rd1169, %r3867;
	and.b64  	%rd1170, %rd1169, 255;
	add.s64 	%rd1171, %rd1757, %rd1170;
	cvt.u64.u32 	%rd1172, %r3868;
	and.b64  	%rd1173, %rd1172, 255;
	add.s64 	%rd1174, %rd1758, %rd1173;
	ld.shared.u32 	%r3869, [%r785+128];
	bfe.u32 	%r3870, %r3869, 0, 8;
	bfe.u32 	%r3871, %r3869, 8, 8;
	bfe.u32 	%r3872, %r3869, 16, 8;
	bfe.u32 	%r3873, %r3869, 24, 8;
	cvt.u64.u32 	%rd1175, %r3870;
	and.b64  	%rd1176, %rd1175, 255;
	add.s64 	%rd1177, %rd1165, %rd1176;
	cvt.u64.u32 	%rd1178, %r3871;
	and.b64  	%rd1179, %rd1178, 255;
	add.s64 	%rd1180, %rd1168, %rd1179;
	cvt.u64.u32 	%rd1181, %r3872;
	and.b64  	%rd1182, %rd1181, 255;
	add.s64 	%rd1183, %rd1171, %rd1182;
	cvt.u64.u32 	%rd1184, %r3873;
	and.b64  	%rd1185, %rd1184, 255;
	add.s64 	%rd1186, %rd1174, %rd1185;
	ld.shared.u32 	%r3874, [%r785+256];
	bfe.u32 	%r3875, %r3874, 0, 8;
	bfe.u32 	%r3876, %r3874, 8, 8;
	bfe.u32 	%r3877, %r3874, 16, 8;
	bfe.u32 	%r3878, %r3874, 24, 8;
	cvt.u64.u32 	%rd1187, %r3875;
	and.b64  	%rd1188, %rd1187, 255;
	add.s64 	%rd1189, %rd1177, %rd1188;
	cvt.u64.u32 	%rd1190, %r3876;
	and.b64  	%rd1191, %rd1190, 255;
	add.s64 	%rd1192, %rd1180, %rd1191;
	cvt.u64.u32 	%rd1193, %r3877;
	and.b64  	%rd1194, %rd1193, 255;
	add.s64 	%rd1195, %rd1183, %rd1194;
	cvt.u64.u32 	%rd1196, %r3878;
	and.b64  	%rd1197, %rd1196, 255;
	add.s64 	%rd1198, %rd1186, %rd1197;
	ld.shared.u32 	%r3879, [%r785+384];
	bfe.u32 	%r3880, %r3879, 0, 8;
	bfe.u32 	%r3881, %r3879, 8, 8;
	bfe.u32 	%r3882, %r3879, 16, 8;
	bfe.u32 	%r3883, %r3879, 24, 8;
	cvt.u64.u32 	%rd1199, %r3880;
	and.b64  	%rd1200, %rd1199, 255;
	add.s64 	%rd1201, %rd1189, %rd1200;
	cvt.u64.u32 	%rd1202, %r3881;
	and.b64  	%rd1203, %rd1202, 255;
	add.s64 	%rd1204, %rd1192, %rd1203;
	cvt.u64.u32 	%rd1205, %r3882;
	and.b64  	%rd1206, %rd1205, 255;
	add.s64 	%rd1207, %rd1195, %rd1206;
	cvt.u64.u32 	%rd1208, %r3883;
	and.b64  	%rd1209, %rd1208, 255;
	add.s64 	%rd1210, %rd1198, %rd1209;
	ld.shared.u32 	%r3884, [%r785+512];
	bfe.u32 	%r3885, %r3884, 0, 8;
	bfe.u32 	%r3886, %r3884, 8, 8;
	bfe.u32 	%r3887, %r3884, 16, 8;
	bfe.u32 	%r3888, %r3884, 24, 8;
	cvt.u64.u32 	%rd1211, %r3885;
	and.b64  	%rd1212, %rd1211, 255;
	add.s64 	%rd1213, %rd1201, %rd1212;
	cvt.u64.u32 	%rd1214, %r3886;
	and.b64  	%rd1215, %rd1214, 255;
	add.s64 	%rd1216, %rd1204, %rd1215;
	cvt.u64.u32 	%rd1217, %r3887;
	and.b64  	%rd1218, %rd1217, 255;
	add.s64 	%rd1219, %rd1207, %rd1218;
	cvt.u64.u32 	%rd1220, %r3888;
	and.b64  	%rd1221, %rd1220, 255;
	add.s64 	%rd1222, %rd1210, %rd1221;
	ld.shared.u32 	%r3889, [%r785+640];
	bfe.u32 	%r3890, %r3889, 0, 8;
	bfe.u32 	%r3891, %r3889, 8, 8;
	bfe.u32 	%r3892, %r3889, 16, 8;
	bfe.u32 	%r3893, %r3889, 24, 8;
	cvt.u64.u32 	%rd1223, %r3890;
	and.b64  	%rd1224, %rd1223, 255;
	add.s64 	%rd1225, %rd1213, %rd1224;
	cvt.u64.u32 	%rd1226, %r3891;
	and.b64  	%rd1227, %rd1226, 255;
	add.s64 	%rd1228, %rd1216, %rd1227;
	cvt.u64.u32 	%rd1229, %r3892;
	and.b64  	%rd1230, %rd1229, 255;
	add.s64 	%rd1231, %rd1219, %rd1230;
	cvt.u64.u32 	%rd1232, %r3893;
	and.b64  	%rd1233, %rd1232, 255;
	add.s64 	%rd1234, %rd1222, %rd1233;
	ld.shared.u32 	%r3894, [%r785+768];
	bfe.u32 	%r3895, %r3894, 0, 8;
	bfe.u32 	%r3896, %r3894, 8, 8;
	bfe.u32 	%r3897, %r3894, 16, 8;
	bfe.u32 	%r3898, %r3894, 24, 8;
	cvt.u64.u32 	%rd1235, %r3895;
	and.b64  	%rd1236, %rd1235, 255;
	add.s64 	%rd1237, %rd1225, %rd1236;
	cvt.u64.u32 	%rd1238, %r3896;
	and.b64  	%rd1239, %rd1238, 255;
	add.s64 	%rd1240, %rd1228, %rd1239;
	cvt.u64.u32 	%rd1241, %r3897;
	and.b64  	%rd1242, %rd1241, 255;
	add.s64 	%rd1243, %rd1231, %rd1242;
	cvt.u64.u32 	%rd1244, %r3898;
	and.b64  	%rd1245, %rd1244, 255;
	add.s64 	%rd1246, %rd1234, %rd1245;
	ld.shared.u32 	%r3899, [%r785+896];
	bfe.u32 	%r3900, %r3899, 0, 8;
	bfe.u32 	%r3901, %r3899, 8, 8;
	bfe.u32 	%r3902, %r3899, 16, 8;
	bfe.u32 	%r3903, %r3899, 24, 8;
	cvt.u64.u32 	%rd1247, %r3900;
	and.b64  	%rd1248, %rd1247, 255;
	add.s64 	%rd1755, %rd1237, %rd1248;
	cvt.u64.u32 	%rd1249, %r3901;
	and.b64  	%rd1250, %rd1249, 255;
	add.s64 	%rd1756, %rd1240, %rd1250;
	cvt.u64.u32 	%rd1251, %r3902;
	and.b64  	%rd1252, %rd1251, 255;
	add.s64 	%rd1757, %rd1243, %rd1252;
	cvt.u64.u32 	%rd1253, %r3903;
	and.b64  	%rd1254, %rd1253, 255;
	add.s64 	%rd1758, %rd1246, %rd1254;
$L__BB14_435:
	setp.gt.u32 	%p186, %r3863, 255;
	@%p186 bra 	$L__BB14_437;
	ld.shared.u32 	%r3905, [%r785+8192];
	bfe.u32 	%r3906, %r3905, 0, 8;
	bfe.u32 	%r3907, %r3905, 8, 8;
	bfe.u32 	%r3908, %r3905, 16, 8;
	bfe.u32 	%r3909, %r3905, 24, 8;
	cvt.u64.u32 	%rd1255, %r3906;
	and.b64  	%rd1256, %rd1255, 255;
	add.s64 	%rd1257, %rd1759, %rd1256;
	cvt.u64.u32 	%rd1258, %r3907;
	and.b64  	%rd1259, %rd1258, 255;
	add.s64 	%rd1260, %rd1760, %rd1259;
	cvt.u64.u32 	%rd1261, %r3908;
	and.b64  	%rd1262, %rd1261, 255;
	add.s64 	%rd1263, %rd1761, %rd1262;
	cvt.u64.u32 	%rd1264, %r3909;
	and.b64  	%rd1265, %rd1264, 255;
	add.s64 	%rd1266, %rd1762, %rd1265;
	ld.shared.u32 	%r3910, [%r785+8320];
	bfe.u32 	%r3911, %r3910, 0, 8;
	bfe.u32 	%r3912, %r3910, 8, 8;
	bfe.u32 	%r3913, %r3910, 16, 8;
	bfe.u32 	%r3914, %r3910, 24, 8;
	cvt.u64.u32 	%rd1267, %r3911;
	and.b64  	%rd1268, %rd1267, 255;
	add.s64 	%rd1269, %rd1257, %rd1268;
	cvt.u64.u32 	%rd1270, %r3912;
	and.b64  	%rd1271, %rd1270, 255;
	add.s64 	%rd1272, %rd1260, %rd1271;
	cvt.u64.u32 	%rd1273, %r3913;
	and.b64  	%rd1274, %rd1273, 255;
	add.s64 	%rd1275, %rd1263, %rd1274;
	cvt.u64.u32 	%rd1276, %r3914;
	and.b64  	%rd1277, %rd1276, 255;
	add.s64 	%rd1278, %rd1266, %rd1277;
	ld.shared.u32 	%r3915, [%r785+8448];
	bfe.u32 	%r3916, %r3915, 0, 8;
	bfe.u32 	%r3917, %r3915, 8, 8;
	bfe.u32 	%r3918, %r3915, 16, 8;
	bfe.u32 	%r3919, %r3915, 24, 8;
	cvt.u64.u32 	%rd1279, %r3916;
	and.b64  	%rd1280, %rd1279, 255;
	add.s64 	%rd1281, %rd1269, %rd1280;
	cvt.u64.u32 	%rd1282, %r3917;
	and.b64  	%rd1283, %rd1282, 255;
	add.s64 	%rd1284, %rd1272, %rd1283;
	cvt.u64.u32 	%rd1285, %r3918;
	and.b64  	%rd1286, %rd1285, 255;
	add.s64 	%rd1287, %rd1275, %rd1286;
	cvt.u64.u32 	%rd1288, %r3919;
	and.b64  	%rd1289, %rd1288, 255;
	add.s64 	%rd1290, %rd1278, %rd1289;
	ld.shared.u32 	%r3920, [%r785+8576];
	bfe.u32 	%r3921, %r3920, 0, 8;
	bfe.u32 	%r3922, %r3920, 8, 8;
	bfe.u32 	%r3923, %r3920, 16, 8;
	bfe.u32 	%r3924, %r3920, 24, 8;
	cvt.u64.u32 	%rd1291, %r3921;
	and.b64  	%rd1292, %rd1291, 255;
	add.s64 	%rd1293, %rd1281, %rd1292;
	cvt.u64.u32 	%rd1294, %r3922;
	and.b64  	%rd1295, %rd1294, 255;
	add.s64 	%rd1296, %rd1284, %rd1295;
	cvt.u64.u32 	%rd1297, %r3923;
	and.b64  	%rd1298, %rd1297, 255;
	add.s64 	%rd1299, %rd1287, %rd1298;
	cvt.u64.u32 	%rd1300, %r3924;
	and.b64  	%rd1301, %rd1300, 255;
	add.s64 	%rd1302, %rd1290, %rd1301;
	ld.shared.u32 	%r3925, [%r785+8704];
	bfe.u32 	%r3926, %r3925, 0, 8;
	bfe.u32 	%r3927, %r3925, 8, 8;
	bfe.u32 	%r3928, %r3925, 16, 8;
	bfe.u32 	%r3929, %r3925, 24, 8;
	cvt.u64.u32 	%rd1303, %r3926;
	and.b64  	%rd1304, %rd1303, 255;
	add.s64 	%rd1305, %rd1293, %rd1304;
	cvt.u64.u32 	%rd1306, %r3927;
	and.b64  	%rd1307, %rd1306, 255;
	add.s64 	%rd1308, %rd1296, %rd1307;
	cvt.u64.u32 	%rd1309, %r3928;
	and.b64  	%rd1310, %rd1309, 255;
	add.s64 	%rd1311, %rd1299, %rd1310;
	cvt.u64.u32 	%rd1312, %r3929;
	and.b64  	%rd1313, %rd1312, 255;
	add.s64 	%rd1314, %rd1302, %rd1313;
	ld.shared.u32 	%r3930, [%r785+8832];
	bfe.u32 	%r3931, %r3930, 0, 8;
	bfe.u32 	%r3932, %r3930, 8, 8;
	bfe.u32 	%r3933, %r3930, 16, 8;
	bfe.u32 	%r3934, %r3930, 24, 8;
	cvt.u64.u32 	%rd1315, %r3931;
	and.b64  	%rd1316, %rd1315, 255;
	add.s64 	%rd1317, %rd1305, %rd1316;
	cvt.u64.u32 	%rd1318, %r3932;
	and.b64  	%rd1319, %rd1318, 255;
	add.s64 	%rd1320, %rd1308, %rd1319;
	cvt.u64.u32 	%rd1321, %r3933;
	and.b64  	%rd1322, %rd1321, 255;
	add.s64 	%rd1323, %rd1311, %rd1322;
	cvt.u64.u32 	%rd1324, %r3934;
	and.b64  	%rd1325, %rd1324, 255;
	add.s64 	%rd1326, %rd1314, %rd1325;
	ld.shared.u32 	%r3935, [%r785+8960];
	bfe.u32 	%r3936, %r3935, 0, 8;
	bfe.u32 	%r3937, %r3935, 8, 8;
	bfe.u32 	%r3938, %r3935, 16, 8;
	bfe.u32 	%r3939, %r3935, 24, 8;
	cvt.u64.u32 	%rd1327, %r3936;
	and.b64  	%rd1328, %rd1327, 255;
	add.s64 	%rd1329, %rd1317, %rd1328;
	cvt.u64.u32 	%rd1330, %r3937;
	and.b64  	%rd1331, %rd1330, 255;
	add.s64 	%rd1332, %rd1320, %rd1331;
	cvt.u64.u32 	%rd1333, %r3938;
	and.b64  	%rd1334, %rd1333, 255;
	add.s64 	%rd1335, %rd1323, %rd1334;
	cvt.u64.u32 	%rd1336, %r3939;
	and.b64  	%rd1337, %rd1336, 255;
	add.s64 	%rd1338, %rd1326, %rd1337;
	ld.shared.u32 	%r3940, [%r785+9088];
	bfe.u32 	%r3941, %r3940, 0, 8;
	bfe.u32 	%r3942, %r3940, 8, 8;
	bfe.u32 	%r3943, %r3940, 16, 8;
	bfe.u32 	%r3944, %r3940, 24, 8;
	cvt.u64.u32 	%rd1339, %r3941;
	and.b64  	%rd1340, %rd1339, 255;
	add.s64 	%rd1759, %rd1329, %rd1340;
	cvt.u64.u32 	%rd1341, %r3942;
	and.b64  	%rd1342, %rd1341, 255;
	add.s64 	%rd1760, %rd1332, %rd1342;
	cvt.u64.u32 	%rd1343, %r3943;
	and.b64  	%rd1344, %rd1343, 255;
	add.s64 	%rd1761, %rd1335, %rd1344;
	cvt.u64.u32 	%rd1345, %r3944;
	and.b64  	%rd1346, %rd1345, 255;
	add.s64 	%rd1762, %rd1338, %rd1346;
$L__BB14_437:
	shl.b32 	%r3945, %r1760, 9;
	mov.u32 	%r3946, _ZZN3cub18CUB_300001_SM_10006detail14segmented_sort33DeviceSegmentedSortFallbackKernelILNS0_9SortOrderE0ENS2_10policy_hubIjNS0_8NullTypeEE9Policy860EjS6_PmS9_lEEvPKT1_PSA_NS1_20device_double_bufferISA_EEPKT2_PSG_NSE_ISG_EET3_T4_E12temp_storage;
	add.s32 	%r3947, %r3946, %r3945;
	and.b32  	%r3949, %r3863, 992;
	add.s32 	%r791, %r3947, %r3949;
	setp.gt.u32 	%p187, %r3863, 511;
	bar.sync 	0;
	@%p187 bra 	$L__BB14_439;
	st.shared.v2.u64 	[%r791], {%rd1755, %rd1756};
	st.shared.v2.u64 	[%r791+16], {%rd1757, %rd1758};
$L__BB14_439:
	setp.gt.u32 	%p188, %r3863, 255;
	@%p188 bra 	$L__BB14_441;
	st.shared.v2.u64 	[%r791+256], {%rd1759, %rd1760};
	st.shared.v2.u64 	[%r791+272], {%rd1761, %rd1762};
$L__BB14_441:
	setp.gt.u32 	%p189, %r3863, 63;
	bar.sync 	0;
	@%p189 bra 	$L__BB14_443;
	shl.b32 	%r3953, %r3863, 2;
	add.s32 	%r3954, %r787, %r3953;
	ld.shared.u64 	%rd1347, [%r3954];
	ld.shared.u64 	%rd1348, [%r3954+512];
	add.s64 	%rd1349, %rd1348, %rd1347;
	ld.shared.u64 	%rd1350, [%r3954+1024];
	add.s64 	%rd1351, %rd1350, %rd1349;
	ld.shared.u64 	%rd1352, [%r3954+1536];
	add.s64 	%rd1353, %rd1352, %rd1351;
	ld.shared.u64 	%rd1354, [%r3954+2048];
	add.s64 	%rd1355, %rd1354, %rd1353;
	ld.shared.u64 	%rd1356, [%r3954+2560];
	add.s64 	%rd1357, %rd1356, %rd1355;
	ld.shared.u64 	%rd1358, [%r3954+3072];
	add.s64 	%rd1359, %rd1358, %rd1357;
	ld.shared.u64 	%rd1360, [%r3954+3584];
	add.s64 	%rd1361, %rd1360, %rd1359;
	ld.shared.u64 	%rd1362, [%r3954+4096];
	add.s64 	%rd1363, %rd1362, %rd1361;
	ld.shared.u64 	%rd1364, [%r3954+4608];
	add.s64 	%rd1365, %rd1364, %rd1363;
	ld.shared.u64 	%rd1366, [%r3954+5120];
	add.s64 	%rd1367, %rd1366, %rd1365;
	ld.shared.u64 	%rd1368, [%r3954+5632];
	add.s64 	%rd1369, %rd1368, %rd1367;
	ld.shared.u64 	%rd1370, [%r3954+6144];
	add.s64 	%rd1371, %rd1370, %rd1369;
	ld.shared.u64 	%rd1372, [%r3954+6656];
	add.s64 	%rd1373, %rd1372, %rd1371;
	ld.shared.u64 	%rd1374, [%r3954+7168];
	add.s64 	%rd1375, %rd1374, %rd1373;
	ld.shared.u64 	%rd1376, [%r3954+7680];
	add.s64 	%rd1377, %rd1376, %rd1375;
	ld.shared.u64 	%rd1378, [%r3954+8192];
	add.s64 	%rd1379, %rd1378, %rd1377;
	ld.shared.u64 	%rd1380, [%r3954+8704];
	add.s64 	%rd1381, %rd1380, %rd1379;
	ld.shared.u64 	%rd1382, [%r3954+9216];
	add.s64 	%rd1383, %rd1382, %rd1381;
	ld.shared.u64 	%rd1384, [%r3954+9728];
	add.s64 	%rd1385, %rd1384, %rd1383;
	ld.shared.u64 	%rd1386, [%r3954+10240];
	add.s64 	%rd1387, %rd1386, %rd1385;
	ld.shared.u64 	%rd1388, [%r3954+10752];
	add.s64 	%rd1389, %rd1388, %rd1387;
	ld.shared.u64 	%rd1390, [%r3954+11264];
	add.s64 	%rd1391, %rd1390, %rd1389;
	ld.shared.u64 	%rd1392, [%r3954+11776];
	add.s64 	%rd1393, %rd1392, %rd1391;
	ld.shared.u64 	%rd1394, [%r3954+12288];
	add.s64 	%rd1395, %rd1394, %rd1393;
	ld.shared.u64 	%rd1396, [%r3954+12800];
	add.s64 	%rd1397, %rd1396, %rd1395;
	ld.shared.u64 	%rd1398, [%r3954+13312];
	add.s64 	%rd1399, %rd1398, %rd1397;
	ld.shared.u64 	%rd1400, [%r3954+13824];
	add.s64 	%rd1401, %rd1400, %rd1399;
	ld.shared.u64 	%rd1402, [%r3954+14336];
	add.s64 	%rd1403, %rd1402, %rd1401;
	ld.shared.u64 	%rd1404, [%r3954+14848];
	add.s64 	%rd1405, %rd1404, %rd1403;
	ld.shared.u64 	%rd1406, [%r3954+15360];
	add.s64 	%rd1407, %rd1406, %rd1405;
	ld.shared.u64 	%rd1408, [%r3954+15872];
	add.s64 	%rd1795, %rd1408, %rd1407;
$L__BB14_443:
	setp.gt.u32 	%p190, %r3863, 31;
	bar.sync 	0;
	shr.u32 	%r3956, %r3863, 3;
	add.s32 	%r3957, %r3956, %r3863;
	shl.b32 	%r3958, %r3957, 3;
	add.s32 	%r3960, %r3946, %r3958;
	add.s32 	%r792, %r3960, 1040;
	st.shared.u64 	[%r3960+1040], %rd1795;
	bar.sync 	0;
	@%p190 bra 	$L__BB14_445;
	setp.lt.s32 	%p191, %r1760, 16;
	setp.lt.s32 	%p192, %r1760, 8;
	setp.lt.s32 	%p193, %r1760, 4;
	setp.lt.s32 	%p194, %r1760, 2;
	setp.lt.s32 	%p195, %r1760, 1;
	mad.lo.s32 	%r4013, %r3863, 72, %r3946;
	ld.shared.u64 	%rd1409, [%r4013+1040];
	ld.shared.u64 	%rd1410, [%r4013+1048];
	ld.shared.u64 	%rd1411, [%r4013+1056];
	ld.shared.u64 	%rd1412, [%r4013+1064];
	ld.shared.u64 	%rd1413, [%r4013+1072];
	ld.shared.u64 	%rd1414, [%r4013+1080];
	ld.shared.u64 	%rd1415, [%r4013+1088];
	ld.shared.u64 	%rd1416, [%r4013+1096];
	add.s64 	%rd1417, %rd1410, %rd1409;
	add.s64 	%rd1418, %rd1417, %rd1411;
	add.s64 	%rd1419, %rd1418, %rd1412;
	add.s64 	%rd1420, %rd1419, %rd1413;
	add.s64 	%rd1421, %rd1420, %rd1414;
	add.s64 	%rd1422, %rd1421, %rd1415;
	add.s64 	%rd1423, %rd1422, %rd1416;
	mov.b64 	{%r3962, %r3967}, %rd1423;
	mov.b32 	%r3968, 1;
	mov.b32 	%r4009, 0;
	mov.b32 	%r4010, -1;
	// begin inline asm
	shfl.sync.up.b32 %r3961, %r3962, %r3968, %r4009, %r4010;
	// end inline asm
	// begin inline asm
	shfl.sync.up.b32 %r3966, %r3967, %r3968, %r4009, %r4010;
	// end inline asm
	mov.b64 	%rd1424, {%r3961, %r3966};
	selp.b64 	%rd1425, 0, %rd1424, %p195;
	add.s64 	%rd1426, %rd1425, %rd1423;
	mov.b64 	{%r3972, %r3977}, %rd1426;
	mov.b32 	%r3978, 2;
	// begin inline asm
	shfl.sync.up.b32 %r3971, %r3972, %r3978, %r4009, %r4010;
	// end inline asm
	// begin inline asm
	shfl.sync.up.b32 %r3976, %r3977, %r3978, %r4009, %r4010;
	// end inline asm
	mov.b64 	%rd1427, {%r3971, %r3976};
	selp.b64 	%rd1428, 0, %rd1427, %p194;
	add.s64 	%rd1429, %rd1428, %rd1426;
	mov.b64 	{%r3982, %r3987}, %rd1429;
	mov.b32 	%r3988, 4;
	// begin inline asm
	shfl.sync.up.b32 %r3981, %r3982, %r3988, %r4009, %r4010;
	// end inline asm
	// begin inline asm
	shfl.sync.up.b32 %r3986, %r3987, %r3988, %r4009, %r4010;
	// end inline asm
	mov.b64 	%rd1430, {%r3981, %r3986};
	selp.b64 	%rd1431, 0, %rd1430, %p193;
	add.s64 	%rd1432, %rd1431, %rd1429;
	mov.b64 	{%r3992, %r3997}, %rd1432;
	mov.b32 	%r3998, 8;
	// begin inline asm
	shfl.sync.up.b32 %r3991, %r3992, %r3998, %r4009, %r4010;
	// end inline asm
	// begin inline asm
	shfl.sync.up.b32 %r3996, %r3997, %r3998, %r4009, %r4010;
	// end inline asm
	mov.b64 	%rd1433, {%r3991, %r3996};
	selp.b64 	%rd1434, 0, %rd1433, %p192;
	add.s64 	%rd1435, %rd1434, %rd1432;
	mov.b64 	{%r4002, %r4007}, %rd1435;
	mov.b32 	%r4008, 16;
	// begin inline asm
	shfl.sync.up.b32 %r4001, %r4002, %r4008, %r4009, %r4010;
	// end inline asm
	// begin inline asm
	shfl.sync.up.b32 %r4006, %r4007, %r4008, %r4009, %r4010;
	// end inline asm
	mov.b64 	%rd1436, {%r4001, %r4006};
	selp.b64 	%rd1437, 0, %rd1436, %p191;
	add.s64 	%rd1438, %rd1437, %rd1435;
	sub.s64 	%rd1439, %rd1438, %rd1423;
	ld.shared.u64 	%rd1440, [%r4013+1040];
	ld.shared.u64 	%rd1441, [%r4013+1048];
	ld.shared.u64 	%rd1442, [%r4013+1056];
	ld.shared.u64 	%rd1443, [%r4013+1064];
	ld.shared.u64 	%rd1444, [%r4013+1072];
	ld.shared.u64 	%rd1445, [%r4013+1080];
	ld.shared.u64 	%rd1446, [%r4013+1088];
	add.s64 	%rd1447, %rd1440, %rd1439;
	add.s64 	%rd1448, %rd1441, %rd1447;
	add.s64 	%rd1449, %rd1442, %rd1448;
	add.s64 	%rd1450, %rd1443, %rd1449;
	add.s64 	%rd1451, %rd1444, %rd1450;
	add.s64 	%rd1452, %rd1445, %rd1451;
	add.s64 	%rd1453, %rd1446, %rd1452;
	st.shared.u64 	[%r4013+1040], %rd1439;
	st.shared.u64 	[%r4013+1048], %rd1447;
	st.shared.u64 	[%r4013+1056], %rd1448;
	st.shared.u64 	[%r4013+1064], %rd1449;
	st.shared.u64 	[%r4013+1072], %rd1450;
	st.shared.u64 	[%r4013+1080], %rd1451;
	st.shared.u64 	[%r4013+1088], %rd1452;
	st.shared.u64 	[%r4013+1096], %rd1453;
$L__BB14_445:
	setp.gt.u32 	%p196, %r3863, 63;
	bar.sync 	0;
	ld.shared.u64 	%rd1801, [%r792];
	bar.sync 	0;
	setp.eq.s64 	%p197, %rd1801, 0;
	setp.eq.s64 	%p198, %rd1801, %rd4;
	or.pred  	%p199, %p197, %p198;
	or.pred  	%p201, %p196, %p199;
	selp.u32 	%r4015, 1, 0, %p201;
	{ 
	.reg .pred 	%p1; 
	.reg .pred 	%p2; 
	setp.ne.u32 	%p1, %r4015, 0; 
	bar.red.and.pred 	%p2, 0, %p1; 
	selp.u32 	%r4016, 1, 0, %p2; 
	}
	setp.ne.s32 	%p202, %r4016, 0;
	@%p202 bra 	$L__BB14_564;
	setp.lt.s64 	%p252, %rd4, 5888;
	mov.b64 	%rd1803, 0;
	mov.u64 	%rd1804, %rd4;
	@%p252 bra 	$L__BB14_461;
	mov.b64 	%rd1803, 0;
$L__BB14_448:
	.pragma "nounroll";
	setp.ne.s32 	%p253, %r1760, 31;
	mov.u32 	%r4210, %tid.x;
	cvt.u64.u32 	%rd1464, %r4210;
	add.s64 	%rd1465, %rd1803, %rd1464;
	shl.b64 	%rd1466, %rd1465, 2;
	add.s64 	%rd1467, %rd1753, %rd1466;
	ld.global.u32 	%r4211, [%rd1467];
	ld.global.u32 	%r4212, [%rd1467+1024];
	ld.global.u32 	%r4213, [%rd1467+2048];
	ld.global.u32 	%r4214, [%rd1467+3072];
	ld.global.u32 	%r4215, [%rd1467+4096];
	ld.global.u32 	%r4216, [%rd1467+5120];
	ld.global.u32 	%r4217, [%rd1467+6144];
	ld.global.u32 	%r4218, [%rd1467+7168];
	ld.global.u32 	%r4219, [%rd1467+8192];
	ld.global.u32 	%r4220, [%rd1467+9216];
	ld.global.u32 	%r4221, [%rd1467+10240];
	ld.global.u32 	%r4222, [%rd1467+11264];
	ld.global.u32 	%r4223, [%rd1467+12288];
	ld.global.u32 	%r4224, [%rd1467+13312];
	ld.global.u32 	%r4225, [%rd1467+14336];
	ld.global.u32 	%r4226, [%rd1467+15360];
	ld.global.u32 	%r4227, [%rd1467+16384];
	ld.global.u32 	%r4228, [%rd1467+17408];
	ld.global.u32 	%r4229, [%rd1467+18432];
	ld.global.u32 	%r4230, [%rd1467+19456];
	ld.global.u32 	%r4231, [%rd1467+20480];
	ld.global.u32 	%r4232, [%rd1467+21504];
	ld.global.u32 	%r4233, [%rd1467+22528];
	shl.b32 	%r4234, %r4210, 2;
	mov.u32 	%r4235, _ZZN3cub18CUB_300001_SM_10006detail14segmented_sort33DeviceSegmentedSortFallbackKernelILNS0_9SortOrderE0ENS2_10policy_hubIjNS0_8NullTypeEE9Policy860EjS6_PmS9_lEEvPKT1_PSA_NS1_20device_double_bufferISA_EEPKT2_PSG_NSE_ISG_EET3_T4_E12temp_storage;
	add.s32 	%r4236, %r4235, %r4234;
	st.shared.u32 	[%r4236], %r4211;
	st.shared.u32 	[%r4236+1024], %r4212;
	st.shared.u32 	[%r4236+2048], %r4213;
	st.shared.u32 	[%r4236+3072], %r4214;
	st.shared.u32 	[%r4236+4096], %r4215;
	st.shared.u32 	[%r4236+5120], %r4216;
	st.shared.u32 	[%r4236+6144], %r4217;
	st.shared.u32 	[%r4236+7168], %r4218;
	st.shared.u32 	[%r4236+8192], %r4219;
	st.shared.u32 	[%r4236+9216], %r4220;
	st.shared.u32 	[%r4236+10240], %r4221;
	st.shared.u32 	[%r4236+11264], %r4222;
	st.shared.u32 	[%r4236+12288], %r4223;
	st.shared.u32 	[%r4236+13312], %r4224;
	st.shared.u32 	[%r4236+14336], %r4225;
	st.shared.u32 	[%r4236+15360], %r4226;
	st.shared.u32 	[%r4236+16384], %r4227;
	st.shared.u32 	[%r4236+17408], %r4228;
	st.shared.u32 	[%r4236+18432], %r4229;
	st.shared.u32 	[%r4236+19456], %r4230;
	st.shared.u32 	[%r4236+20480], %r4231;
	st.shared.u32 	[%r4236+21504], %r4232;
	st.shared.u32 	[%r4236+22528], %r4233;
	bar.sync 	0;
	add.s32 	%r4237, %r4236, %r4234;
	mad.lo.s32 	%r4238, %r4210, 84, %r4237;
	ld.shared.u32 	%r843, [%r4238];
	ld.shared.u32 	%r844, [%r4238+4];
	ld.shared.u32 	%r845, [%r4238+8];
	ld.shared.u32 	%r846, [%r4238+12];
	ld.shared.u32 	%r847, [%r4238+16];
	ld.shared.u32 	%r848, [%r4238+20];
	ld.shared.u32 	%r849, [%r4238+24];
	ld.shared.u32 	%r850, [%r4238+28];
	ld.shared.u32 	%r851, [%r4238+32];
	ld.shared.u32 	%r852, [%r4238+36];
	ld.shared.u32 	%r853, [%r4238+40];
	ld.shared.u32 	%r854, [%r4238+44];
	ld.shared.u32 	%r855, [%r4238+48];
	ld.shared.u32 	%r856, [%r4238+52];
	ld.shared.u32 	%r857, [%r4238+56];
	ld.shared.u32 	%r858, [%r4238+60];
	ld.shared.u32 	%r859, [%r4238+64];
	ld.shared.u32 	%r860, [%r4238+68];
	ld.shared.u32 	%r861, [%r4238+72];
	ld.shared.u32 	%r862, [%r4238+76];
	ld.shared.u32 	%r863, [%r4238+80];
	ld.shared.u32 	%r864, [%r4238+84];
	ld.shared.u32 	%r865, [%r4238+88];
	bar.sync 	0;
	mov.b32 	%r4207, 0;
	st.shared.u32 	[%r4236], %r4207;
	st.shared.u32 	[%r4236+1024], %r4207;
	st.shared.u32 	[%r4236+2048], %r4207;
	st.shared.u32 	[%r4236+3072], %r4207;
	st.shared.u32 	[%r4236+4096], %r4207;
	st.shared.u32 	[%r4236+5120], %r4207;
	st.shared.u32 	[%r4236+6144], %r4207;
	st.shared.u32 	[%r4236+7168], %r4207;
	st.shared.u32 	[%r4236+8192], %r4207;
	st.shared.u32 	[%r4236+9216], %r4207;
	st.shared.u32 	[%r4236+10240], %r4207;
	st.shared.u32 	[%r4236+11264], %r4207;
	st.shared.u32 	[%r4236+12288], %r4207;
	st.shared.u32 	[%r4236+13312], %r4207;
	st.shared.u32 	[%r4236+14336], %r4207;
	st.shared.u32 	[%r4236+15360], %r4207;
	st.shared.u32 	[%r4236+16384], %r4207;
	st.shared.u32 	[%r4236+17408], %r4207;
	st.shared.u32 	[%r4236+18432], %r4207;
	st.shared.u32 	[%r4236+19456], %r4207;
	st.shared.u32 	[%r4236+20480], %r4207;
	st.shared.u32 	[%r4236+21504], %r4207;
	st.shared.u32 	[%r4236+22528], %r4207;
	st.shared.u32 	[%r4236+23552], %r4207;
	st.shared.u32 	[%r4236+24576], %r4207;
	st.shared.u32 	[%r4236+25600], %r4207;
	st.shared.u32 	[%r4236+26624], %r4207;
	st.shared.u32 	[%r4236+27648], %r4207;
	st.shared.u32 	[%r4236+28672], %r4207;
	st.shared.u32 	[%r4236+29696], %r4207;
	st.shared.u32 	[%r4236+30720], %r4207;
	st.shared.u32 	[%r4236+31744], %r4207;
	st.shared.u32 	[%r4236+32768], %r4207;
	// begin inline asm
	bmsk.clamp.b32 %r4108, %r4207, %r786;
	// end inline asm
	// begin inline asm
	shr.b32 %r4111, %r843, %r6349;
	// end inline asm
	and.b32  	%r4239, %r4108, %r4111;
	shl.b32 	%r4240, %r4239, 10;
	and.b32  	%r4241, %r4240, 31744;
	add.s32 	%r4242, %r4236, %r4241;
	shr.u32 	%r4243, %r4239, 4;
	and.b32  	%r4244, %r4243, 268435454;
	add.s32 	%r867, %r4242, %r4244;
	ld.shared.u16 	%rs70, [%r867];
	add.s16 	%rs358, %rs70, 1;
	st.shared.u16 	[%r867], %rs358;
	// begin inline asm
	shr.b32 %r4114, %r844, %r6349;
	// end inline asm
	and.b32  	%r4245, %r4108, %r4114;
	shl.b32 	%r4246, %r4245, 10;
	and.b32  	%r4247, %r4246, 31744;
	add.s32 	%r4248, %r4236, %r4247;
	shr.u32 	%r4249, %r4245, 4;
	and.b32  	%r4250, %r4249, 268435454;
	add.s32 	%r868, %r4248, %r4250;
	ld.shared.u16 	%rs71, [%r868];
	add.s16 	%rs359, %rs71, 1;
	st.shared.u16 	[%r868], %rs359;
	// begin inline asm
	shr.b32 %r4117, %r845, %r6349;
	// end inline asm
	and.b32  	%r4251, %r4108, %r4117;
	shl.b32 	%r4252, %r4251, 10;
	and.b32  	%r4253, %r4252, 31744;
	add.s32 	%r4254, %r4236, %r4253;
	shr.u32 	%r4255, %r4251, 4;
	and.b32  	%r4256, %r4255, 268435454;
	add.s32 	%r869, %r4254, %r4256;
	ld.shared.u16 	%rs72, [%r869];
	add.s16 	%rs360, %rs72, 1;
	st.shared.u16 	[%r869], %rs360;
	// begin inline asm
	shr.b32 %r4120, %r846, %r6349;
	// end inline asm
	and.b32  	%r4257, %r4108, %r4120;
	shl.b32 	%r4258, %r4257, 10;
	and.b32  	%r4259, %r4258, 31744;
	add.s32 	%r4260, %r4236, %r4259;
	shr.u32 	%r4261, %r4257, 4;
	and.b32  	%r4262, %r4261, 268435454;
	add.s32 	%r870, %r4260, %r4262;
	ld.shared.u16 	%rs73, [%r870];
	add.s16 	%rs361, %rs73, 1;
	st.shared.u16 	[%r870], %rs361;
	// begin inline asm
	shr.b32 %r4123, %r847, %r6349;
	// end inline asm
	and.b32  	%r4263, %r4108, %r4123;
	shl.b32 	%r4264, %r4263, 10;
	and.b32  	%r4265, %r4264, 31744;
	add.s32 	%r4266, %r4236, %r4265;
	shr.u32 	%r4267, %r4263, 4;
	and.b32  	%r4268, %r4267, 268435454;
	add.s32 	%r871, %r4266, %r4268;
	ld.shared.u16 	%rs74, [%r871];
	add.s16 	%rs362, %rs74, 1;
	st.shared.u16 	[%r871], %rs362;
	// begin inline asm
	shr.b32 %r4126, %r848, %r6349;
	// end inline asm
	and.b32  	%r4269, %r4108, %r4126;
	shl.b32 	%r4270, %r4269, 10;
	and.b32  	%r4271, %r4270, 31744;
	add.s32 	%r4272, %r4236, %r4271;
	shr.u32 	%r4273, %r4269, 4;
	and.b32  	%r4274, %r4273, 268435454;
	add.s32 	%r872, %r4272, %r4274;
	ld.shared.u16 	%rs75, [%r872];
	add.s16 	%rs363, %rs75, 1;
	st.shared.u16 	[%r872], %rs363;
	// begin inline asm
	shr.b32 %r4129, %r849, %r6349;
	// end inline asm
	and.b32  	%r4275, %r4108, %r4129;
	shl.b32 	%r4276, %r4275, 10;
	and.b32  	%r4277, %r4276, 31744;
	add.s32 	%r4278, %r4236, %r4277;
	shr.u32 	%r4279, %r4275, 4;
	and.b32  	%r4280, %r4279, 268435454;
	add.s32 	%r873, %r4278, %r4280;
	ld.shared.u16 	%rs76, [%r873];
	add.s16 	%rs364, %rs76, 1;
	st.shared.u16 	[%r873], %rs364;
	// begin inline asm
	shr.b32 %r4132, %r850, %r6349;
	// end inline asm
	and.b32  	%r4281, %r4108, %r4132;
	shl.b32 	%r4282, %r4281, 10;
	and.b32  	%r4283, %r4282, 31744;
	add.s32 	%r4284, %r4236, %r4283;
	shr.u32 	%r4285, %r4281, 4;
	and.b32  	%r4286, %r4285, 268435454;
	add.s32 	%r874, %r4284, %r4286;
	ld.shared.u16 	%rs77, [%r874];
	add.s16 	%rs365, %rs77, 1;
	st.shared.u16 	[%r874], %rs365;
	// begin inline asm
	shr.b32 %r4135, %r851, %r6349;
	// end inline asm
	and.b32  	%r4287, %r4108, %r4135;
	shl.b32 	%r4288, %r4287, 10;
	and.b32  	%r4289, %r4288, 31744;
	add.s32 	%r4290, %r4236, %r4289;
	shr.u32 	%r4291, %r4287, 4;
	and.b32  	%r4292, %r4291, 268435454;
	add.s32 	%r875, %r4290, %r4292;
	ld.shared.u16 	%rs78, [%r875];
	add.s16 	%rs366, %rs78, 1;
	st.shared.u16 	[%r875], %rs366;
	// begin inline asm
	shr.b32 %r4138, %r852, %r6349;
	// end inline asm
	and.b32  	%r4293, %r4108, %r4138;
	shl.b32 	%r4294, %r4293, 10;
	and.b32  	%r4295, %r4294, 31744;
	add.s32 	%r4296, %r4236, %r4295;
	shr.u32 	%r4297, %r4293, 4;
	and.b32  	%r4298, %r4297, 268435454;
	add.s32 	%r876, %r4296, %r4298;
	ld.shared.u16 	%rs79, [%r876];
	add.s16 	%rs367, %rs79, 1;
	st.shared.u16 	[%r876], %rs367;
	// begin inline asm
	shr.b32 %r4141, %r853, %r6349;
	// end inline asm
	and.b32  	%r4299, %r4108, %r4141;
	shl.b32 	%r4300, %r4299, 10;
	and.b32  	%r4301, %r4300, 31744;
	add.s32 	%r4302, %r4236, %r4301;
	shr.u32 	%r4303, %r4299, 4;
	and.b32  	%r4304, %r4303, 268435454;
	add.s32 	%r877, %r4302, %r4304;
	ld.shared.u16 	%rs80, [%r877];
	add.s16 	%rs368, %rs80, 1;
	st.shared.u16 	[%r877], %rs368;
	// begin inline asm
	shr.b32 %r4144, %r854, %r6349;
	// end inline asm
	and.b32  	%r4305, %r4108, %r4144;
	shl.b32 	%r4306, %r4305, 10;
	and.b32  	%r4307, %r4306, 31744;
	add.s32 	%r4308, %r4236, %r4307;
	shr.u32 	%r4309, %r4305, 4;
	and.b32  	%r4310, %r4309, 268435454;
	add.s32 	%r878, %r4308, %r4310;
	ld.shared.u16 	%rs81, [%r878];
	add.s16 	%rs369, %rs81, 1;
	st.shared.u16 	[%r878], %rs369;
	// begin inline asm
	shr.b32 %r4147, %r855, %r6349;
	// end inline asm
	and.b32  	%r4311, %r4108, %r4147;
	shl.b32 	%r4312, %r4311, 10;
	and.b32  	%r4313, %r4312, 31744;
	add.s32 	%r4314, %r4236, %r4313;
	shr.u32 	%r4315, %r4311, 4;
	and.b32  	%r4316, %r4315, 268435454;
	add.s32 	%r879, %r4314, %r4316;
	ld.shared.u16 	%rs82, [%r879];
	add.s16 	%rs370, %rs82, 1;
	st.shared.u16 	[%r879], %rs370;
	// begin inline asm
	shr.b32 %r4150, %r856, %r6349;
	// end inline asm
	and.b32  	%r4317, %r4108, %r4150;
	shl.b32 	%r4318, %r4317, 10;
	and.b32  	%r4319, %r4318, 31744;
	add.s32 	%r4320, %r4236, %r4319;
	shr.u32 	%r4321, %r4317, 4;
	and.b32  	%r4322, %r4321, 268435454;
	add.s32 	%r880, %r4320, %r4322;
	ld.shared.u16 	%rs83, [%r880];
	add.s16 	%rs371, %rs83, 1;
	st.shared.u16 	[%r880], %rs371;
	// begin inline asm
	shr.b32 %r4153, %r857, %r6349;
	// end inline asm
	and.b32  	%r4323, %r4108, %r4153;
	shl.b32 	%r4324, %r4323, 10;
	and.b32  	%r4325, %r4324, 31744;
	add.s32 	%r4326, %r4236, %r4325;
	shr.u32 	%r4327, %r4323, 4;
	and.b32  	%r4328, %r4327, 268435454;
	add.s32 	%r881, %r4326, %r4328;
	ld.shared.u16 	%rs84, [%r881];
	add.s16 	%rs372, %rs84, 1;
	st.shared.u16 	[%r881], %rs372;
	// begin inline asm
	shr.b32 %r4156, %r858, %r6349;
	// end inline asm
	and.b32  	%r4329, %r4108, %r4156;
	shl.b32 	%r4330, %r4329, 10;
	and.b32  	%r4331, %r4330, 31744;
	add.s32 	%r4332, %r4236, %r4331;
	shr.u32 	%r4333, %r4329, 4;
	and.b32  	%r4334, %r4333, 268435454;
	add.s32 	%r882, %r4332, %r4334;
	ld.shared.u16 	%rs85, [%r882];
	add.s16 	%rs373, %rs85, 1;
	st.shared.u16 	[%r882], %rs373;
	// begin inline asm
	shr.b32 %r4159, %r859, %r6349;
	// end inline asm
	and.b32  	%r4335, %r4108, %r4159;
	shl.b32 	%r4336, %r4335, 10;
	and.b32  	%r4337, %r4336, 31744;
	add.s32 	%r4338, %r4236, %r4337;
	shr.u32 	%r4339, %r4335, 4;
	and.b32  	%r4340, %r4339, 268435454;
	add.s32 	%r883, %r4338, %r4340;
	ld.shared.u16 	%rs86, [%r883];
	add.s16 	%rs374, %rs86, 1;
	st.shared.u16 	[%r883], %rs374;
	// begin inline asm
	shr.b32 %r4162, %r860, %r6349;
	// end inline asm
	and.b32  	%r4341, %r4108, %r4162;
	shl.b32 	%r4342, %r4341, 10;
	and.b32  	%r4343, %r4342, 31744;
	add.s32 	%r4344, %r4236, %r4343;
	shr.u32 	%r4345, %r4341, 4;
	and.b32  	%r4346, %r4345, 268435454;
	add.s32 	%r884, %r4344, %r4346;
	ld.shared.u16 	%rs87, [%r884];
	add.s16 	%rs375, %rs87, 1;
	st.shared.u16 	[%r884], %rs375;
	// begin inline asm
	shr.b32 %r4165, %r861, %r6349;
	// end inline asm
	and.b32  	%r4347, %r4108, %r4165;
	shl.b32 	%r4348, %r4347, 10;
	and.b32  	%r4349, %r4348, 31744;
	add.s32 	%r4350, %r4236, %r4349;
	shr.u32 	%r4351, %r4347, 4;
	and.b32  	%r4352, %r4351, 268435454;
	add.s32 	%r885, %r4350, %r4352;
	ld.shared.u16 	%rs88, [%r885];
	add.s16 	%rs376, %rs88, 1;
	st.shared.u16 	[%r885], %rs376;
	// begin inline asm
	shr.b32 %r4168, %r862, %r6349;
	// end inline asm
	and.b32  	%r4353, %r4108, %r4168;
	shl.b32 	%r4354, %r4353, 10;
	and.b32  	%r4355, %r4354, 31744;
	add.s32 	%r4356, %r4236, %r4355;
	shr.u32 	%r4357, %r4353, 4;
	and.b32  	%r4358, %r4357, 268435454;
	add.s32 	%r886, %r4356, %r4358;
	ld.shared.u16 	%rs89, [%r886];
	add.s16 	%rs377, %rs89, 1;
	st.shared.u16 	[%r886], %rs377;
	// begin inline asm
	shr.b32 %r4171, %r863, %r6349;
	// end inline asm
	and.b32  	%r4359, %r4108, %r4171;
	shl.b32 	%r4360, %r4359, 10;
	and.b32  	%r4361, %r4360, 31744;
	add.s32 	%r4362, %r4236, %r4361;
	shr.u32 	%r4363, %r4359, 4;
	and.b32  	%r4364, %r4363, 268435454;
	add.s32 	%r887, %r4362, %r4364;
	ld.shared.u16 	%rs90, [%r887];
	add.s16 	%rs378, %rs90, 1;
	st.shared.u16 	[%r887], %rs378;
	// begin inline asm
	shr.b32 %r4174, %r864, %r6349;
	// end inline asm
	and.b32  	%r4365, %r4108, %r4174;
	shl.b32 	%r4366, %r4365, 10;
	and.b32  	%r4367, %r4366, 31744;
	add.s32 	%r4368, %r4236, %r4367;
	shr.u32 	%r4369, %r4365, 4;
	and.b32  	%r4370, %r4369, 268435454;
	add.s32 	%r888, %r4368, %r4370;
	ld.shared.u16 	%rs91, [%r888];
	add.s16 	%rs379, %rs91, 1;
	st.shared.u16 	[%r888], %rs379;
	// begin inline asm
	shr.b32 %r4177, %r865, %r6349;
	// end inline asm
	and.b32  	%r4371, %r4108, %r4177;
	shl.b32 	%r4372, %r4371, 10;
	and.b32  	%r4373, %r4372, 31744;
	add.s32 	%r4374, %r4236, %r4373;
	shr.u32 	%r4375, %r4371, 4;
	and.b32  	%r4376, %r4375, 268435454;
	add.s32 	%r889, %r4374, %r4376;
	ld.shared.u16 	%rs92, [%r889];
	add.s16 	%rs380, %rs92, 1;
	st.shared.u16 	[%r889], %rs380;
	bar.sync 	0;
	mad.lo.s32 	%r4377, %r4210, 124, %r4237;
	ld.shared.u32 	%r890, [%r4377];
	ld.shared.u32 	%r4378, [%r4377+4];
	ld.shared.u32 	%r4379, [%r4377+8];
	ld.shared.u32 	%r4380, [%r4377+12];
	ld.shared.u32 	%r4381, [%r4377+16];
	ld.shared.u32 	%r4382, [%r4377+20];
	ld.shared.u32 	%r4383, [%r4377+24];
	ld.shared.u32 	%r4384, [%r4377+28];
	ld.shared.u32 	%r4385, [%r4377+32];
	ld.shared.u32 	%r4386, [%r4377+36];
	ld.shared.u32 	%r4387, [%r4377+40];
	ld.shared.u32 	%r4388, [%r4377+44];
	ld.shared.u32 	%r4389, [%r4377+48];
	ld.shared.u32 	%r4390, [%r4377+52];
	ld.shared.u32 	%r4391, [%r4377+56];
	ld.shared.u32 	%r4392, [%r4377+60];
	ld.shared.u32 	%r4393, [%r4377+64];
	ld.shared.u32 	%r4394, [%r4377+68];
	ld.shared.u32 	%r4395, [%r4377+72];
	ld.shared.u32 	%r4396, [%r4377+76];
	ld.shared.u32 	%r4397, [%r4377+80];
	ld.shared.u32 	%r4398, [%r4377+84];
	ld.shared.u32 	%r4399, [%r4377+88];
	ld.shared.u32 	%r4400, [%r4377+92];
	ld.shared.u32 	%r4401, [%r4377+96];
	ld.shared.u32 	%r4402, [%r4377+100];
	ld.shared.u32 	%r4403, [%r4377+104];
	ld.shared.u32 	%r4404, [%r4377+108];
	ld.shared.u32 	%r4405, [%r4377+112];
	ld.shared.u32 	%r4406, [%r4377+116];
	ld.shared.u32 	%r4407, [%r4377+120];
	ld.shared.u32 	%r4408, [%r4377+124];
	ld.shared.u32 	%r4409, [%r4377+128];
	add.s32 	%r891, %r4378, %r890;
	add.s32 	%r892, %r4379, %r891;
	add.s32 	%r893, %r4380, %r892;
	add.s32 	%r894, %r4381, %r893;
	add.s32 	%r895, %r4382, %r894;
	add.s32 	%r896, %r4383, %r895;
	add.s32 	%r897, %r4384, %r896;
	add.s32 	%r898, %r4385, %r897;
	add.s32 	%r899, %r4386, %r898;
	add.s32 	%r900, %r4387, %r899;
	add.s32 	%r901, %r4388, %r900;
	add.s32 	%r902, %r4389, %r901;
	add.s32 	%r903, %r4390, %r902;
	add.s32 	%r904, %r4391, %r903;
	add.s32 	%r905, %r4392, %r904;
	add.s32 	%r906, %r4393, %r905;
	add.s32 	%r907, %r4394, %r906;
	add.s32 	%r908, %r4395, %r907;
	add.s32 	%r909, %r4396, %r908;
	add.s32 	%r910, %r4397, %r909;
	add.s32 	%r911, %r4398, %r910;
	add.s32 	%r912, %r4399, %r911;
	add.s32 	%r913, %r4400, %r912;
	add.s32 	%r914, %r4401, %r913;
	add.s32 	%r915, %r4402, %r914;
	add.s32 	%r916, %r4403, %r915;
	add.s32 	%r917, %r4404, %r916;
	add.s32 	%r918, %r4405, %r917;
	add.s32 	%r919, %r4406, %r918;
	add.s32 	%r920, %r4407, %r919;
	add.s32 	%r921, %r4408, %r920;
	add.s32 	%r4184, %r4409, %r921;
	mov.b32 	%r4182, 1;
	mov.b32 	%r4209, -1;
	// begin inline asm
	{  .reg .u32 r0;  .reg .pred p;  shfl.sync.up.b32 r0|p, %r4184, %r4182, %r4207, %r4209;  @p add.u32 r0, r0, %r4184;  mov.u32 %r4180, r0;}
	// end inline asm
	mov.b32 	%r4188, 2;
	// begin inline asm
	{  .reg .u32 r0;  .reg .pred p;  shfl.sync.up.b32 r0|p, %r4180, %r4188, %r4207, %r4209;  @p add.u32 r0, r0, %r4180;  mov.u32 %r4186, r0;}
	// end inline asm
	mov.b32 	%r4194, 4;
	// begin inline asm
	{  .reg .u32 r0;  .reg .pred p;  shfl.sync.up.b32 r0|p, %r4186, %r4194, %r4207, %r4209;  @p add.u32 r0, r0, %r4186;  mov.u32 %r4192, r0;}
	// end inline asm
	mov.b32 	%r4200, 8;
	// begin inline asm
	{  .reg .u32 r0;  .reg .pred p;  shfl.sync.up.b32 r0|p, %r4192, %r4200, %r4207, %r4209;  @p add.u32 r0, r0, %r4192;  mov.u32 %r4198, r0;}
	// end inline asm
	mov.b32 	%r4206, 16;
	// begin inline asm
	{  .reg .u32 r0;  .reg .pred p;  shfl.sync.up.b32 r0|p, %r4198, %r4206, %r4207, %r4209;  @p add.u32 r0, r0, %r4198;  mov.u32 %r4204, r0;}
	// end inline asm
	@%p253 bra 	$L__BB14_450;
	mov.u32 	%r4410, %tid.x;
	shr.u32 	%r4411, %r4410, 3;
	and.b32  	%r4412, %r4411, 124;
	mov.u32 	%r4413, _ZZN3cub18CUB_300001_SM_10006detail14segmented_sort33DeviceSegmentedSortFallbackKernelILNS0_9SortOrderE0ENS2_10policy_hubIjNS0_8NullTypeEE9Policy860EjS6_PmS9_lEEvPKT1_PSA_NS1_20device_double_bufferISA_EEPKT2_PSG_NSE_ISG_EET3_T4_E12temp_storage;
	add.s32 	%r4414, %r4413, %r4412;
	st.shared.u32 	[%r4414+33792], %r4204;
$L__BB14_450:
	sub.s32 	%r4415, %r4204, %r4184;
	mov.u32 	%r4416, %tid.x;
	setp.ne.s32 	%p254, %r1760, 0;
	setp.gt.u32 	%p255, %r4416, 31;
	shr.u32 	%r4417, %r4416, 5;
	setp.eq.s32 	%p256, %r4417, 7;
	setp.eq.s32 	%p257, %r4417, 6;
	setp.eq.s32 	%p258, %r4417, 5;
	setp.eq.s32 	%p259, %r4417, 4;
	setp.eq.s32 	%p260, %r4417, 3;
	setp.eq.s32 	%p261, %r4417, 2;
	setp.eq.s32 	%p262, %r4417, 1;
	bar.sync 	0;
	ld.shared.v4.u32 	{%r4418, %r4419, %r4420, %r4421}, [_ZZN3cub18CUB_300001_SM_10006detail14segmented_sort33DeviceSegmentedSortFallbackKernelILNS0_9SortOrderE0ENS2_10policy_hubIjNS0_8NullTypeEE9Policy860EjS6_PmS9_lEEvPKT1_PSA_NS1_20device_double_bufferISA_EEPKT2_PSG_NSE_ISG_EET3_T4_E12temp_storage+33792];
	selp.b32 	%r4422, %r4418, %r6440, %p262;
	add.s32 	%r4423, %r4419, %r4418;
	selp.b32 	%r4424, %r4423, %r4422, %p261;
	add.s32 	%r4425, %r4423, %r4420;
	selp.b32 	%r4426, %r4425, %r4424, %p260;
	add.s32 	%r4427, %r4425, %r4421;
	selp.b32 	%r4428, %r4427, %r4426, %p259;
	ld.shared.v4.u32 	{%r4429, %r4430, %r4431, %r4432}, [_ZZN3cub18CUB_300001_SM_10006detail14segmented_sort33DeviceSegmentedSortFallbackKernelILNS0_9SortOrderE0ENS2_10policy_hubIjNS0_8NullTypeEE9Policy860EjS6_PmS9_lEEvPKT1_PSA_NS1_20device_double_bufferISA_EEPKT2_PSG_NSE_ISG_EET3_T4_E12temp_storage+33808];
	add.s32 	%r4433, %r4427, %r4429;
	selp.b32 	%r4434, %r4433, %r4428, %p258;
	add.s32 	%r4435, %r4433, %r4430;
	selp.b32 	%r4436, %r4435, %r4434, %p257;
	add.s32 	%r4437, %r4435, %r4431;
	selp.b32 	%r6440, %r4437, %r4436, %p256;
	add.s32 	%r925, %r4437, %r4432;
	selp.b32 	%r4438, %r4415, 0, %p254;
	add.s32 	%r4439, %r6440, %r4438;
	selp.b32 	%r6382, %r4439, %r4415, %p255;
	or.pred  	%p263, %p255, %p254;
	@%p263 bra 	$L__BB14_452;
	shl.b32 	%r6382, %r925, 16;
	st.shared.u32 	[_ZZN3cub18CUB_300001_SM_10006detail14segmented_sort33DeviceSegmentedSortFallbackKernelILNS0_9SortOrderE0ENS2_10policy_hubIjNS0_8NullTypeEE9Policy860EjS6_PmS9_lEEvPKT1_PSA_NS1_20device_double_bufferISA_EEPKT2_PSG_NSE_ISG_EET3_T4_E12temp_storage+33832], %r6382;
$L__BB14_452:
	mov.u32 	%r4440, %tid.x;
	cvt.u64.u32 	%rd217, %r4440;
	setp.gt.u32 	%p264, %r4440, 63;
	setp.eq.s32 	%p265, %r4440, 0;
	bar.sync 	0;
	mov.u32 	%r4441, _ZZN3cub18CUB_300001_SM_10006detail14segmented_sort33DeviceSegmentedSortFallbackKernelILNS0_9SortOrderE0ENS2_10policy_hubIjNS0_8NullTypeEE9Policy860EjS6_PmS9_lEEvPKT1_PSA_NS1_20device_double_bufferISA_EEPKT2_PSG_NSE_ISG_EET3_T4_E12temp_storage;
	ld.shared.u32 	%r4442, [_ZZN3cub18CUB_300001_SM_10006detail14segmented_sort33DeviceSegmentedSortFallbackKernelILNS0_9SortOrderE0ENS2_10policy_hubIjNS0_8NullTypeEE9Policy860EjS6_PmS9_lEEvPKT1_PSA_NS1_20device_double_bufferISA_EEPKT2_PSG_NSE_ISG_EET3_T4_E12temp_storage+33832];
	selp.b32 	%r4443, 0, %r4442, %p265;
	add.s32 	%r4444, %r6382, %r4443;
	add.s32 	%r4445, %r890, %r4444;
	add.s32 	%r4446, %r891, %r4444;
	add.s32 	%r4447, %r892, %r4444;
	add.s32 	%r4448, %r893, %r4444;
	add.s32 	%r4449, %r894, %r4444;
	add.s32 	%r4450, %r895, %r4444;
	add.s32 	%r4451, %r896, %r4444;
	add.s32 	%r4452, %r897, %r4444;
	add.s32 	%r4453, %r898, %r4444;
	add.s32 	%r4454, %r899, %r4444;
	add.s32 	%r4455, %r900, %r4444;
	add.s32 	%r4456, %r901, %r4444;
	add.s32 	%r4457, %r902, %r4444;
	add.s32 	%r4458, %r903, %r4444;
	add.s32 	%r4459, %r904, %r4444;
	add.s32 	%r4460, %r905, %r4444;
	add.s32 	%r4461, %r906, %r4444;
	add.s32 	%r4462, %r907, %r4444;
	add.s32 	%r4463, %r908, %r4444;
	add.s32 	%r4464, %r909, %r4444;
	add.s32 	%r4465, %r910, %r4444;
	add.s32 	%r4466, %r911, %r4444;
	add.s32 	%r4467, %r912, %r4444;
	add.s32 	%r4468, %r913, %r4444;
	add.s32 	%r4469, %r914, %r4444;
	add.s32 	%r4470, %r915, %r4444;
	add.s32 	%r4471, %r916, %r4444;
	add.s32 	%r4472, %r917, %r4444;
	add.s32 	%r4473, %r918, %r4444;
	add.s32 	%r4474, %r919, %r4444;
	add.s32 	%r4475, %r920, %r4444;
	add.s32 	%r4476, %r921, %r4444;
	shl.b32 	%r4477, %r4440, 2;
	add.s32 	%r929, %r4441, %r4477;
	add.s32 	%r930, %r929, %r4477;
	mad.lo.s32 	%r4478, %r4440, 124, %r930;
	st.shared.u32 	[%r4478], %r4444;
	st.shared.u32 	[%r4478+4], %r4445;
	st.shared.u32 	[%r4478+8], %r4446;
	st.shared.u32 	[%r4478+12], %r4447;
	st.shared.u32 	[%r4478+16], %r4448;
	st.shared.u32 	[%r4478+20], %r4449;
	st.shared.u32 	[%r4478+24], %r4450;
	st.shared.u32 	[%r4478+28], %r4451;
	st.shared.u32 	[%r4478+32], %r4452;
	st.shared.u32 	[%r4478+36], %r4453;
	st.shared.u32 	[%r4478+40], %r4454;
	st.shared.u32 	[%r4478+44], %r4455;
	st.shared.u32 	[%r4478+48], %r4456;
	st.shared.u32 	[%r4478+52], %r4457;
	st.shared.u32 	[%r4478+56], %r4458;
	st.shared.u32 	[%r4478+60], %r4459;
	st.shared.u32 	[%r4478+64], %r4460;
	st.shared.u32 	[%r4478+68], %r4461;
	st.shared.u32 	[%r4478+72], %r4462;
	st.shared.u32 	[%r4478+76], %r4463;
	st.shared.u32 	[%r4478+80], %r4464;
	st.shared.u32 	[%r4478+84], %r4465;
	st.shared.u32 	[%r4478+88], %r4466;
	st.shared.u32 	[%r4478+92], %r4467;
	st.shared.u32 	[%r4478+96], %r4468;
	st.shared.u32 	[%r4478+100], %r4469;
	st.shared.u32 	[%r4478+104], %r4470;
	st.shared.u32 	[%r4478+108], %r4471;
	st.shared.u32 	[%r4478+112], %r4472;
	st.shared.u32 	[%r4478+116], %r4473;
	st.shared.u32 	[%r4478+120], %r4474;
	st.shared.u32 	[%r4478+124], %r4475;
	st.shared.u32 	[%r4478+128], %r4476;
	bar.sync 	0;
	cvt.u32.u16 	%r4479, %rs70;
	ld.shared.u16 	%r4480, [%r867];
	add.s32 	%r931, %r4480, %r4479;
	cvt.u32.u16 	%r4481, %rs71;
	ld.shared.u16 	%r4482, [%r868];
	add.s32 	%r932, %r4482, %r4481;
	cvt.u32.u16 	%r4483, %rs72;
	ld.shared.u16 	%r4484, [%r869];
	add.s32 	%r933, %r4484, %r4483;
	cvt.u32.u16 	%r4485, %rs73;
	ld.shared.u16 	%r4486, [%r870];
	add.s32 	%r934, %r4486, %r4485;
	cvt.u32.u16 	%r4487, %rs74;
	ld.shared.u16 	%r4488, [%r871];
	add.s32 	%r935, %r4488, %r4487;
	cvt.u32.u16 	%r4489, %rs75;
	ld.shared.u16 	%r4490, [%r872];
	add.s32 	%r936, %r4490, %r4489;
	cvt.u32.u16 	%r4491, %rs76;
	ld.shared.u16 	%r4492, [%r873];
	add.s32 	%r937, %r4492, %r4491;
	cvt.u32.u16 	%r4493, %rs77;
	ld.shared.u16 	%r4494, [%r874];
	add.s32 	%r938, %r4494, %r4493;
	cvt.u32.u16 	%r4495, %rs78;
	ld.shared.u16 	%r4496, [%r875];
	add.s32 	%r939, %r4496, %r4495;
	cvt.u32.u16 	%r4497, %rs79;
	ld.shared.u16 	%r4498, [%r876];
	add.s32 	%r940, %r4498, %r4497;
	cvt.u32.u16 	%r4499, %rs80;
	ld.shared.u16 	%r4500, [%r877];
	add.s32 	%r941, %r4500, %r4499;
	cvt.u32.u16 	%r4501, %rs81;
	ld.shared.u16 	%r4502, [%r878];
	add.s32 	%r942, %r4502, %r4501;
	cvt.u32.u16 	%r4503, %rs82;
	ld.shared.u16 	%r4504, [%r879];
	add.s32 	%r943, %r4504, %r4503;
	cvt.u32.u16 	%r4505, %rs83;
	ld.shared.u16 	%r4506, [%r880];
	add.s32 	%r944, %r4506, %r4505;
	cvt.u32.u16 	%r4507, %rs84;
	ld.shared.u16 	%r4508, [%r881];
	add.s32 	%r945, %r4508, %r4507;
	cvt.u32.u16 	%r4509, %rs85;
	ld.shared.u16 	%r4510, [%r882];
	add.s32 	%r946, %r4510, %r4509;
	cvt.u32.u16 	%r4511, %rs86;
	ld.shared.u16 	%r4512, [%r883];
	add.s32 	%r947, %r4512, %r4511;
	cvt.u32.u16 	%r4513, %rs87;
	ld.shared.u16 	%r4514, [%r884];
	add.s32 	%r948, %r4514, %r4513;
	cvt.u32.u16 	%r4515, %rs88;
	ld.shared.u16 	%r4516, [%r885];
	add.s32 	%r949, %r4516, %r4515;
	cvt.u32.u16 	%r4517, %rs89;
	ld.shared.u16 	%r4518, [%r886];
	add.s32 	%r950, %r4518, %r4517;
	cvt.u32.u16 	%r4519, %rs90;
	ld.shared.u16 	%r4520, [%r887];
	add.s32 	%r951, %r4520, %r4519;
	cvt.u32.u16 	%r4521, %rs91;
	ld.shared.u16 	%r4522, [%r888];
	add.s32 	%r952, %r4522, %r4521;
	cvt.u32.u16 	%r4523, %rs92;
	ld.shared.u16 	%r4524, [%r889];
	add.s32 	%r953, %r4524, %r4523;
	@%p264 bra 	$L__BB14_454;
	cvt.u32.u64 	%r4525, %rd217;
	shl.b32 	%r4526, %r4525, 10;
	and.b32  	%r4527, %r4526, 31744;
	add.s32 	%r4529, %r4441, %r4527;
	shr.u32 	%r4530, %r4525, 4;
	and.b32  	%r4531, %r4530, 62;
	add.s32 	%r4532, %r4529, %r4531;
	ld.shared.u16 	%r6437, [%r4532];
$L__BB14_454:
	cvt.u32.u64 	%r4533, %rd217;
	setp.gt.u32 	%p266, %r4533, 63;
	bar.sync 	0;
	@%p266 bra 	$L__BB14_456;
	cvt.s64.s32 	%rd1468, %r6437;
	st.shared.u64 	[%r930], %rd1468;
	mov.b32 	%r6384, 5888;
$L__BB14_456:
	setp.gt.u32 	%p267, %r4533, 62;
	bar.sync 	0;
	@%p267 bra 	$L__BB14_458;
	ld.shared.u32 	%r6384, [%r930+8];
$L__BB14_458:
	setp.gt.u32 	%p268, %r4533, 63;
	bar.sync 	0;
	@%p268 bra 	$L__BB14_460;
	cvt.s64.s32 	%rd1469, %r6437;
	sub.s64 	%rd1470, %rd1801, %rd1469;
	st.shared.u64 	[%r930+23552], %rd1470;
	cvt.s64.s32 	%rd1471, %r6384;
	add.s64 	%rd1801, %rd1470, %rd1471;
$L__BB14_460:
	bar.sync 	0;
	shl.b32 	%r4606, %r931, 2;
	add.s32 	%r4608, %r4441, %r4606;
	st.shared.u32 	[%r4608], %r843;
	shl.b32 	%r4609, %r932, 2;
	add.s32 	%r4610, %r4441, %r4609;
	st.shared.u32 	[%r4610], %r844;
	shl.b32 	%r4611, %r933, 2;
	add.s32 	%r4612, %r4441, %r4611;
	st.shared.u32 	[%r4612], %r845;
	shl.b32 	%r4613, %r934, 2;
	add.s32 	%r4614, %r4441, %r4613;
	st.shared.u32 	[%r4614], %r846;
	shl.b32 	%r4615, %r935, 2;
	add.s32 	%r4616, %r4441, %r4615;
	st.shared.u32 	[%r4616], %r847;
	shl.b32 	%r4617, %r936, 2;
	add.s32 	%r4618, %r4441, %r4617;
	st.shared.u32 	[%r4618], %r848;
	shl.b32 	%r4619, %r937, 2;
	add.s32 	%r4620, %r4441, %r4619;
	st.shared.u32 	[%r4620], %r849;
	shl.b32 	%r4621, %r938, 2;
	add.s32 	%r4622, %r4441, %r4621;
	st.shared.u32 	[%r4622], %r850;
	shl.b32 	%r4623, %r939, 2;
	add.s32 	%r4624, %r4441, %r4623;
	st.shared.u32 	[%r4624], %r851;
	shl.b32 	%r4625, %r940, 2;
	add.s32 	%r4626, %r4441, %r4625;
	st.shared.u32 	[%r4626], %r852;
	shl.b32 	%r4627, %r941, 2;
	add.s32 	%r4628, %r4441, %r4627;
	st.shared.u32 	[%r4628], %r853;
	shl.b32 	%r4629, %r942, 2;
	add.s32 	%r4630, %r4441, %r4629;
	st.shared.u32 	[%r4630], %r854;
	shl.b32 	%r4631, %r943, 2;
	add.s32 	%r4632, %r4441, %r4631;
	st.shared.u32 	[%r4632], %r855;
	shl.b32 	%r4633, %r944, 2;
	add.s32 	%r4634, %r4441, %r4633;
	st.shared.u32 	[%r4634], %r856;
	shl.b32 	%r4635, %r945, 2;
	add.s32 	%r4636, %r4441, %r4635;
	st.shared.u32 	[%r4636], %r857;
	shl.b32 	%r4637, %r946, 2;
	add.s32 	%r4638, %r4441, %r4637;
	st.shared.u32 	[%r4638], %r858;
	shl.b32 	%r4639, %r947, 2;
	add.s32 	%r4640, %r4441, %r4639;
	st.shared.u32 	[%r4640], %r859;
	shl.b32 	%r4641, %r948, 2;
	add.s32 	%r4642, %r4441, %r4641;
	st.shared.u32 	[%r4642], %r860;
	shl.b32 	%r4643, %r949, 2;
	add.s32 	%r4644, %r4441, %r4643;
	st.shared.u32 	[%r4644], %r861;
	shl.b32 	%r4645, %r950, 2;
	add.s32 	%r4646, %r4441, %r4645;
	st.shared.u32 	[%r4646], %r862;
	shl.b32 	%r4647, %r951, 2;
	add.s32 	%r4648, %r4441, %r4647;
	st.shared.u32 	[%r4648], %r863;
	shl.b32 	%r4649, %r952, 2;
	add.s32 	%r4650, %r4441, %r4649;
	st.shared.u32 	[%r4650], %r864;
	shl.b32 	%r4651, %r953, 2;
	add.s32 	%r4652, %r4441, %r4651;
	st.shared.u32 	[%r4652], %r865;
	bar.sync 	0;
	ld.shared.u32 	%r4538, [%r929];
	// begin inline asm
	shr.b32 %r4537, %r4538, %r6349;
	// end inline asm
	and.b32  	%r4653, %r4108, %r4537;
	shl.b32 	%r4654, %r4653, 3;
	add.s32 	%r4655, %r4441, 23552;
	add.s32 	%r4656, %r4655, %r4654;
	ld.shared.u64 	%rd1472, [%r4656];
	add.s64 	%rd1473, %rd1472, %rd217;
	shl.b64 	%rd1474, %rd1473, 2;
	add.s64 	%rd1475, %rd112, %rd1474;
	st.global.u32 	[%rd1475], %r4538;
	ld.shared.u32 	%r4541, [%r929+1024];
	// begin inline asm
	shr.b32 %r4540, %r4541, %r6349;
	// end inline asm
	and.b32  	%r4657, %r4108, %r4540;
	shl.b32 	%r4658, %r4657, 3;
	add.s32 	%r4659, %r4655, %r4658;
	ld.shared.u64 	%rd1476, [%r4659];
	add.s64 	%rd1477, %rd1476, %rd217;
	shl.b64 	%rd1478, %rd1477, 2;
	add.s64 	%rd1479, %rd112, %rd1478;
	st.global.u32 	[%rd1479+1024], %r4541;
	ld.shared.u32 	%r4544, [%r929+2048];
	// begin inline asm
	shr.b32 %r4543, %r4544, %r6349;
	// end inline asm
	and.b32  	%r4660, %r4108, %r4543;
	shl.b32 	%r4661, %r4660, 3;
	add.s32 	%r4662, %r4655, %r4661;
	ld.shared.u64 	%rd1480, [%r4662];
	add.s64 	%rd1481, %rd1480, %rd217;
	shl.b64 	%rd1482, %rd1481, 2;
	add.s64 	%rd1483, %rd112, %rd1482;
	st.global.u32 	[%rd1483+2048], %r4544;
	ld.shared.u32 	%r4547, [%r929+3072];
	// begin inline asm
	shr.b32 %r4546, %r4547, %r6349;
	// end inline asm
	and.b32  	%r4663, %r4108, %r4546;
	shl.b32 	%r4664, %r4663, 3;
	add.s32 	%r4665, %r4655, %r4664;
	ld.shared.u64 	%rd1484, [%r4665];
	add.s64 	%rd1485, %rd1484, %rd217;
	shl.b64 	%rd1486, %rd1485, 2;
	add.s64 	%rd1487, %rd112, %rd1486;
	st.global.u32 	[%rd1487+3072], %r4547;
	ld.shared.u32 	%r4550, [%r929+4096];
	// begin inline asm
	shr.b32 %r4549, %r4550, %r6349;
	// end inline asm
	and.b32  	%r4666, %r4108, %r4549;
	shl.b32 	%r4667, %r4666, 3;
	add.s32 	%r4668, %r4655, %r4667;
	ld.shared.u64 	%rd1488, [%r4668];
	add.s64 	%rd1489, %rd1488, %rd217;
	shl.b64 	%rd1490, %rd1489, 2;
	add.s64 	%rd1491, %rd112, %rd1490;
	st.global.u32 	[%rd1491+4096], %r4550;
	ld.shared.u32 	%r4553, [%r929+5120];
	// begin inline asm
	shr.b32 %r4552, %r4553, %r6349;
	// end inline asm
	and.b32  	%r4669, %r4108, %r4552;
	shl.b32 	%r4670, %r4669, 3;
	add.s32 	%r4671, %r4655, %r4670;
	ld.shared.u64 	%rd1492, [%r4671];
	add.s64 	%rd1493, %rd1492, %rd217;
	shl.b64 	%rd1494, %rd1493, 2;
	add.s64 	%rd1495, %rd112, %rd1494;
	st.global.u32 	[%rd1495+5120], %r4553;
	ld.shared.u32 	%r4556, [%r929+6144];
	// begin inline asm
	shr.b32 %r4555, %r4556, %r6349;
	// end inline asm
	and.b32  	%r4672, %r4108, %r4555;
	shl.b32 	%r4673, %r4672, 3;
	add.s32 	%r4674, %r4655, %r4673;
	ld.shared.u64 	%rd1496, [%r4674];
	add.s64 	%rd1497, %rd1496, %rd217;
	shl.b64 	%rd1498, %rd1497, 2;
	add.s64 	%rd1499, %rd112, %rd1498;
	st.global.u32 	[%rd1499+6144], %r4556;
	ld.shared.u32 	%r4559, [%r929+7168];
	// begin inline asm
	shr.b32 %r4558, %r4559, %r6349;
	// end inline asm
	and.b32  	%r4675, %r4108, %r4558;
	shl.b32 	%r4676, %r4675, 3;
	add.s32 	%r4677, %r4655, %r4676;
	ld.shared.u64 	%rd1500, [%r4677];
	add.s64 	%rd1501, %rd1500, %rd217;
	shl.b64 	%rd1502, %rd1501, 2;
	add.s64 	%rd1503, %rd112, %rd1502;
	st.global.u32 	[%rd1503+7168], %r4559;
	ld.shared.u32 	%r4562, [%r929+8192];
	// begin inline asm
	shr.b32 %r4561, %r4562, %r6349;
	// end inline asm
	and.b32  	%r4678, %r4108, %r4561;
	shl.b32 	%r4679, %r4678, 3;
	add.s32 	%r4680, %r4655, %r4679;
	ld.shared.u64 	%rd1504, [%r4680];
	add.s64 	%rd1505, %rd1504, %rd217;
	shl.b64 	%rd1506, %rd1505, 2;
	add.s64 	%rd1507, %rd112, %rd1506;
	st.global.u32 	[%rd1507+8192], %r4562;
	ld.shared.u32 	%r4565, [%r929+9216];
	// begin inline asm
	shr.b32 %r4564, %r4565, %r6349;
	// end inline asm
	and.b32  	%r4681, %r4108, %r4564;
	shl.b32 	%r4682, %r4681, 3;
	add.s32 	%r4683, %r4655, %r4682;
	ld.shared.u64 	%rd1508, [%r4683];
	add.s64 	%rd1509, %rd1508, %rd217;
	shl.b64 	%rd1510, %rd1509, 2;
	add.s64 	%rd1511, %rd112, %rd1510;
	st.global.u32 	[%rd1511+9216], %r4565;
	ld.shared.u32 	%r4568, [%r929+10240];
	// begin inline asm
	shr.b32 %r4567, %r4568, %r6349;
	// end inline asm
	and.b32  	%r4684, %r4108, %r4567;
	shl.b32 	%r4685, %r4684, 3;
	add.s32 	%r4686, %r4655, %r4685;
	ld.shared.u64 	%rd1512, [%r4686];
	add.s64 	%rd1513, %rd1512, %rd217;
	shl.b64 	%rd1514, %rd1513, 2;
	add.s64 	%rd1515, %rd112, %rd1514;
	st.global.u32 	[%rd1515+10240], %r4568;
	ld.shared.u32 	%r4571, [%r929+11264];
	// begin inline asm
	shr.b32 %r4570, %r4571, %r6349;
	// end inline asm
	and.b32  	%r4687, %r4108, %r4570;
	shl.b32 	%r4688, %r4687, 3;
	add.s32 	%r4689, %r4655, %r4688;
	ld.shared.u64 	%rd1516, [%r4689];
	add.s64 	%rd1517, %rd1516, %rd217;
	shl.b64 	%rd1518, %rd1517, 2;
	add.s64 	%rd1519, %rd112, %rd1518;
	st.global.u32 	[%rd1519+11264], %r4571;
	ld.shared.u32 	%r4574, [%r929+12288];
	// begin inline asm
	shr.b32 %r4573, %r4574, %r6349;
	// end inline asm
	and.b32  	%r4690, %r4108, %r4573;
	shl.b32 	%r4691, %r4690, 3;
	add.s32 	%r4692, %r4655, %r4691;
	ld.shared.u64 	%rd1520, [%r4692];
	add.s64 	%rd1521, %rd1520, %rd217;
	shl.b64 	%rd1522, %rd1521, 2;
	add.s64 	%rd1523, %rd112, %rd1522;
	st.global.u32 	[%rd1523+12288], %r4574;
	ld.shared.u32 	%r4577, [%r929+13312];
	// begin inline asm
	shr.b32 %r4576, %r4577, %r6349;
	// end inline asm
	and.b32  	%r4693, %r4108, %r4576;
	shl.b32 	%r4694, %r4693, 3;
	add.s32 	%r4695, %r4655, %r4694;
	ld.shared.u64 	%rd1524, [%r4695];
	add.s64 	%rd1525, %rd1524, %rd217;
	shl.b64 	%rd1526, %rd1525, 2;
	add.s64 	%rd1527, %rd112, %rd1526;
	st.global.u32 	[%rd1527+13312], %r4577;
	ld.shared.u32 	%r4580, [%r929+14336];
	// begin inline asm
	shr.b32 %r4579, %r4580, %r6349;
	// end inline asm
	and.b32  	%r4696, %r4108, %r4579;
	shl.b32 	%r4697, %r4696, 3;
	add.s32 	%r4698, %r4655, %r4697;
	ld.shared.u64 	%rd1528, [%r4698];
	add.s64 	%rd1529, %rd1528, %rd217;
	shl.b64 	%rd1530, %rd1529, 2;
	add.s64 	%rd1531, %rd112, %rd1530;
	st.global.u32 	[%rd1531+14336], %r4580;
	ld.shared.u32 	%r4583, [%r929+15360];
	// begin inline asm
	shr.b32 %r4582, %r4583, %r6349;
	// end inline asm
	and.b32  	%r4699, %r4108, %r4582;
	shl.b32 	%r4700, %r4699, 3;
	add.s32 	%r4701, %r4655, %r4700;
	ld.shared.u64 	%rd1532, [%r4701];
	add.s64 	%rd1533, %rd1532, %rd217;
	shl.b64 	%rd1534, %rd1533, 2;
	add.s64 	%rd1535, %rd112, %rd1534;
	st.global.u32 	[%rd1535+15360], %r4583;
	ld.shared.u32 	%r4586, [%r929+16384];
	// begin inline asm
	shr.b32 %r4585, %r4586, %r6349;
	// end inline asm
	and.b32  	%r4702, %r4108, %r4585;
	shl.b32 	%r4703, %r4702, 3;
	add.s32 	%r4704, %r4655, %r4703;
	ld.shared.u64 	%rd1536, [%r4704];
	add.s64 	%rd1537, %rd1536, %rd217;
	shl.b64 	%rd1538, %rd1537, 2;
	add.s64 	%rd1539, %rd112, %rd1538;
	st.global.u32 	[%rd1539+16384], %r4586;
	ld.shared.u32 	%r4589, [%r929+17408];
	// begin inline asm
	shr.b32 %r4588, %r4589, %r6349;
	// end inline asm
	and.b32  	%r4705, %r4108, %r4588;
	shl.b32 	%r4706, %r4705, 3;
	add.s32 	%r4707, %r4655, %r4706;
	ld.shared.u64 	%rd1540, [%r4707];
	add.s64 	%rd1541, %rd1540, %rd217;
	shl.b64 	%rd1542, %rd1541, 2;
	add.s64 	%rd1543, %rd112, %rd1542;
	st.global.u32 	[%rd1543+17408], %r4589;
	ld.shared.u32 	%r4592, [%r929+18432];
	// begin inline asm
	shr.b32 %r4591, %r4592, %r6349;
	// end inline asm
	and.b32  	%r4708, %r4108, %r4591;
	shl.b32 	%r4709, %r4708, 3;
	add.s32 	%r4710, %r4655, %r4709;
	ld.shared.u64 	%rd1544, [%r4710];
	add.s64 	%rd1545, %rd1544, %rd217;
	shl.b64 	%rd1546, %rd1545, 2;
	add.s64 	%rd1547, %rd112, %rd1546;
	st.global.u32 	[%rd1547+18432], %r4592;
	ld.shared.u32 	%r4595, [%r929+19456];
	// begin inline asm
	shr.b32 %r4594, %r4595, %r6349;
	// end inline asm
	and.b32  	%r4711, %r4108, %r4594;
	shl.b32 	%r4712, %r4711, 3;
	add.s32 	%r4713, %r4655, %r4712;
	ld.shared.u64 	%rd1548, [%r4713];
	add.s64 	%rd1549, %rd1548, %rd217;
	shl.b64 	%rd1550, %rd1549, 2;
	add.s64 	%rd1551, %rd112, %rd1550;
	st.global.u32 	[%rd1551+19456], %r4595;
	ld.shared.u32 	%r4598, [%r929+20480];
	// begin inline asm
	shr.b32 %r4597, %r4598, %r6349;
	// end inline asm
	and.b32  	%r4714, %r4108, %r4597;
	shl.b32 	%r4715, %r4714, 3;
	add.s32 	%r4716, %r4655, %r4715;
	ld.shared.u64 	%rd1552, [%r4716];
	add.s64 	%rd1553, %rd1552, %rd217;
	shl.b64 	%rd1554, %rd1553, 2;
	add.s64 	%rd1555, %rd112, %rd1554;
	st.global.u32 	[%rd1555+20480], %r4598;
	ld.shared.u32 	%r4601, [%r929+21504];
	// begin inline asm
	shr.b32 %r4600, %r4601, %r6349;
	// end inline asm
	and.b32  	%r4717, %r4108, %r4600;
	shl.b32 	%r4718, %r4717, 3;
	add.s32 	%r4719, %r4655, %r4718;
	ld.shared.u64 	%rd1556, [%r4719];
	add.s64 	%rd1557, %rd1556, %rd217;
	shl.b64 	%rd1558, %rd1557, 2;
	add.s64 	%rd1559, %rd112, %rd1558;
	st.global.u32 	[%rd1559+21504], %r4601;
	ld.shared.u32 	%r4604, [%r929+22528];
	// begin inline asm
	shr.b32 %r4603, %r4604, %r6349;
	// end inline asm
	and.b32  	%r4720, %r4108, %r4603;
	shl.b32 	%r4721, %r4720, 3;
	add.s32 	%r4722, %r4655, %r4721;
	ld.shared.u64 	%rd1560, [%r4722];
	add.s64 	%rd1561, %rd1560, %rd217;
	shl.b64 	%rd1562, %rd1561, 2;
	add.s64 	%rd1563, %rd112, %rd1562;
	st.global.u32 	[%rd1563+22528], %r4604;
	add.s64 	%rd1803, %rd1803, 5888;
	bar.sync 	0;
	sub.s64 	%rd1804, %rd4, %rd1803;
	setp.gt.s64 	%p269, %rd1804, 5887;
	@%p269 bra 	$L__BB14_448;
$L__BB14_461:
	setp.ge.s64 	%p270, %rd1803, %rd4;
	@%p270 bra 	$L__BB14_660;
	mov.u32 	%r4724, %tid.x;
	cvt.u64.u32 	%rd225, %r4724;
	mov.b64 	{%r4725, %r4726}, %rd1804;
	shfl.sync.idx.b32	%r962|%p271, %r4725, 0, 31, -1;
	shfl.sync.idx.b32	%r4727|%p272, %r4726, 0, 31, -1;
	setp.ge.s32 	%p273, %r4724, %r962;
	add.s64 	%rd1564, %rd1803, %rd225;
	shl.b64 	%rd1565, %rd1564, 2;
	add.s64 	%rd226, %rd1753, %rd1565;
	mov.b32 	%r6389, -1;
	@%p273 bra 	$L__BB14_464;
	ld.global.u32 	%r6389, [%rd226];
$L__BB14_464:
	cvt.u32.u64 	%r4729, %rd225;
	add.s32 	%r4730, %r4729, 256;
	setp.ge.s32 	%p274, %r4730, %r962;
	mov.b32 	%r6390, -1;
	@%p274 bra 	$L__BB14_466;
	ld.global.u32 	%r6390, [%rd226+1024];
$L__BB14_466:
	add.s32 	%r4733, %r4729, 512;
	setp.ge.s32 	%p275, %r4733, %r962;
	mov.b32 	%r6391, -1;
	@%p275 bra 	$L__BB14_468;
	ld.global.u32 	%r6391, [%rd226+2048];
$L__BB14_468:
	add.s32 	%r4736, %r4729, 768;
	setp.ge.s32 	%p276, %r4736, %r962;
	mov.b32 	%r6392, -1;
	@%p276 bra 	$L__BB14_470;
	ld.global.u32 	%r6392, [%rd226+3072];
$L__BB14_470:
	or.b32  	%r4739, %r4729, 1024;
	setp.ge.s32 	%p277, %r4739, %r962;
	mov.b32 	%r6393, -1;
	@%p277 bra 	$L__BB14_472;
	ld.global.u32 	%r6393, [%rd226+4096];
$L__BB14_472:
	add.s32 	%r4742, %r4729, 1280;
	setp.ge.s32 	%p278, %r4742, %r962;
	mov.b32 	%r6394, -1;
	@%p278 bra 	$L__BB14_474;
	ld.global.u32 	%r6394, [%rd226+5120];
$L__BB14_474:
	add.s32 	%r4745, %r4729, 1536;
	setp.ge.s32 	%p279, %r4745, %r962;
	mov.b32 	%r6395, -1;
	@%p279 bra 	$L__BB14_476;
	ld.global.u32 	%r6395, [%rd226+6144];
$L__BB14_476:
	add.s32 	%r4748, %r4729, 1792;
	setp.ge.s32 	%p280, %r4748, %r962;
	mov.b32 	%r6396, -1;
	@%p280 bra 	$L__BB14_478;
	ld.global.u32 	%r6396, [%rd226+7168];
$L__BB14_478:
	or.b32  	%r4751, %r4729, 2048;
	setp.ge.s32 	%p281, %r4751, %r962;
	mov.b32 	%r6397, -1;
	@%p281 bra 	$L__BB14_480;
	ld.global.u32 	%r6397, [%rd226+8192];
$L__BB14_480:
	add.s32 	%r4754, %r4729, 2304;
	setp.ge.s32 	%p282, %r4754, %r962;
	mov.b32 	%r6398, -1;
	@%p282 bra 	$L__BB14_482;
	ld.global.u32 	%r6398, [%rd226+9216];
$L__BB14_482:
	add.s32 	%r4757, %r4729, 2560;
	setp.ge.s32 	%p283, %r4757, %r962;
	mov.b32 	%r6399, -1;
	@%p283 bra 	$L__BB14_484;
	ld.global.u32 	%r6399, [%rd226+10240];
$L__BB14_484:
	add.s32 	%r4760, %r4729, 2816;
	setp.ge.s32 	%p284, %r4760, %r962;
	mov.b32 	%r6400, -1;
	@%p284 bra 	$L__BB14_486;
	ld.global.u32 	%r6400, [%rd226+11264];
$L__BB14_486:
	or.b32  	%r4763, %r4729, 3072;
	setp.ge.s32 	%p285, %r4763, %r962;
	mov.b32 	%r6401, -1;
	@%p285 bra 	$L__BB14_488;
	ld.global.u32 	%r6401, [%rd226+12288];
$L__BB14_488:
	add.s32 	%r4766, %r4729, 3328;
	setp.ge.s32 	%p286, %r4766, %r962;
	mov.b32 	%r6402, -1;
	@%p286 bra 	$L__BB14_490;
	ld.global.u32 	%r6402, [%rd226+13312];
$L__BB14_490:
	add.s32 	%r4769, %r4729, 3584;
	setp.ge.s32 	%p287, %r4769, %r962;
	mov.b32 	%r6403, -1;
	@%p287 bra 	$L__BB14_492;
	ld.global.u32 	%r6403, [%rd226+14336];
$L__BB14_492:
	add.s32 	%r4772, %r4729, 3840;
	setp.ge.s32 	%p288, %r4772, %r962;
	mov.b32 	%r6404, -1;
	@%p288 bra 	$L__BB14_494;
	ld.global.u32 	%r6404, [%rd226+15360];
$L__BB14_494:
	or.b32  	%r4775, %r4729, 4096;
	setp.ge.s32 	%p289, %r4775, %r962;
	mov.b32 	%r6405, -1;
	@%p289 bra 	$L__BB14_496;
	ld.global.u32 	%r6405, [%rd226+16384];
$L__BB14_496:
	add.s32 	%r4778, %r4729, 4352;
	setp.ge.s32 	%p290, %r4778, %r962;
	mov.b32 	%r6406, -1;
	@%p290 bra 	$L__BB14_498;
	ld.global.u32 	%r6406, [%rd226+17408];
$L__BB14_498:
	add.s32 	%r4781, %r4729, 4608;
	setp.ge.s32 	%p291, %r4781, %r962;
	mov.b32 	%r6407, -1;
	@%p291 bra 	$L__BB14_500;
	ld.global.u32 	%r6407, [%rd226+18432];
$L__BB14_500:
	add.s32 	%r4784, %r4729, 4864;
	setp.ge.s32 	%p292, %r4784, %r962;
	mov.b32 	%r6408, -1;
	@%p292 bra 	$L__BB14_502;
	ld.global.u32 	%r6408, [%rd226+19456];
$L__BB14_502:
	or.b32  	%r4787, %r4729, 5120;
	setp.ge.s32 	%p293, %r4787, %r962;
	mov.b32 	%r6409, -1;
	@%p293 bra 	$L__BB14_504;
	ld.global.u32 	%r6409, [%rd226+20480];
$L__BB14_504:
	add.s32 	%r4790, %r4729, 5376;
	setp.ge.s32 	%p294, %r4790, %r962;
	mov.b32 	%r6410, -1;
	@%p294 bra 	$L__BB14_506;
	ld.global.u32 	%r6410, [%rd226+21504];
$L__BB14_506:
	add.s32 	%r4793, %r4729, 5632;
	setp.ge.s32 	%p295, %r4793, %r962;
	mov.b32 	%r6411, -1;
	@%p295 bra 	$L__BB14_508;
	ld.global.u32 	%r6411, [%rd226+22528];
$L__BB14_508:
	setp.ne.s32 	%p296, %r1760, 31;
	mov.u32 	%r4896, %tid.x;
	shl.b32 	%r4897, %r4896, 2;
	mov.u32 	%r4898, _ZZN3cub18CUB_300001_SM_10006detail14segmented_sort33DeviceSegmentedSortFallbackKernelILNS0_9SortOrderE0ENS2_10policy_hubIjNS0_8NullTypeEE9Policy860EjS6_PmS9_lEEvPKT1_PSA_NS1_20device_double_bufferISA_EEPKT2_PSG_NSE_ISG_EET3_T4_E12temp_storage;
	add.s32 	%r4899, %r4898, %r4897;
	st.shared.u32 	[%r4899], %r6389;
	st.shared.u32 	[%r4899+1024], %r6390;
	st.shared.u32 	[%r4899+2048], %r6391;
	st.shared.u32 	[%r4899+3072], %r6392;
	st.shared.u32 	[%r4899+4096], %r6393;
	st.shared.u32 	[%r4899+5120], %r6394;
	st.shared.u32 	[%r4899+6144], %r6395;
	st.shared.u32 	[%r4899+7168], %r6396;
	st.shared.u32 	[%r4899+8192], %r6397;
	st.shared.u32 	[%r4899+9216], %r6398;
	st.shared.u32 	[%r4899+10240], %r6399;
	st.shared.u32 	[%r4899+11264], %r6400;
	st.shared.u32 	[%r4899+12288], %r6401;
	st.shared.u32 	[%r4899+13312], %r6402;
	st.shared.u32 	[%r4899+14336], %r6403;
	st.shared.u32 	[%r4899+15360], %r6404;
	st.shared.u32 	[%r4899+16384], %r6405;
	st.shared.u32 	[%r4899+17408], %r6406;
	st.shared.u32 	[%r4899+18432], %r6407;
	st.shared.u32 	[%r4899+19456], %r6408;
	st.shared.u32 	[%r4899+20480], %r6409;
	st.shared.u32 	[%r4899+21504], %r6410;
	st.shared.u32 	[%r4899+22528], %r6411;
	bar.sync 	0;
	add.s32 	%r4900, %r4899, %r4897;
	mad.lo.s32 	%r4901, %r4896, 84, %r4900;
	ld.shared.u32 	%r1009, [%r4901];
	ld.shared.u32 	%r1010, [%r4901+4];
	ld.shared.u32 	%r1011, [%r4901+8];
	ld.shared.u32 	%r1012, [%r4901+12];
	ld.shared.u32 	%r1013, [%r4901+16];
	ld.shared.u32 	%r1014, [%r4901+20];
	ld.shared.u32 	%r1015, [%r4901+24];
	ld.shared.u32 	%r1016, [%r4901+28];
	ld.shared.u32 	%r1017, [%r4901+32];
	ld.shared.u32 	%r1018, [%r4901+36];
	ld.shared.u32 	%r1019, [%r4901+40];
	ld.shared.u32 	%r1020, [%r4901+44];
	ld.shared.u32 	%r1021, [%r4901+48];
	ld.shared.u32 	%r1022, [%r4901+52];
	ld.shared.u32 	%r1023, [%r4901+56];
	ld.shared.u32 	%r1024, [%r4901+60];
	ld.shared.u32 	%r1025, [%r4901+64];
	ld.shared.u32 	%r1026, [%r4901+68];
	ld.shared.u32 	%r1027, [%r4901+72];
	ld.shared.u32 	%r1028, [%r4901+76];
	ld.shared.u32 	%r1029, [%r4901+80];
	ld.shared.u32 	%r1030, [%r4901+84];
	ld.shared.u32 	%r1031, [%r4901+88];
	bar.sync 	0;
	mov.b32 	%r4893, 0;
	st.shared.u32 	[%r4899], %r4893;
	st.shared.u32 	[%r4899+1024], %r4893;
	st.shared.u32 	[%r4899+2048], %r4893;
	st.shared.u32 	[%r4899+3072], %r4893;
	st.shared.u32 	[%r4899+4096], %r4893;
	st.shared.u32 	[%r4899+5120], %r4893;
	st.shared.u32 	[%r4899+6144], %r4893;
	st.shared.u32 	[%r4899+7168], %r4893;
	st.shared.u32 	[%r4899+8192], %r4893;
	st.shared.u32 	[%r4899+9216], %r4893;
	st.shared.u32 	[%r4899+10240], %r4893;
	st.shared.u32 	[%r4899+11264], %r4893;
	st.shared.u32 	[%r4899+12288], %r4893;
	st.shared.u32 	[%r4899+13312], %r4893;
	st.shared.u32 	[%r4899+14336], %r4893;
	st.shared.u32 	[%r4899+15360], %r4893;
	st.shared.u32 	[%r4899+16384], %r4893;
	st.shared.u32 	[%r4899+17408], %r4893;
	st.shared.u32 	[%r4899+18432], %r4893;
	st.shared.u32 	[%r4899+19456], %r4893;
	st.shared.u32 	[%r4899+20480], %r4893;
	st.shared.u32 	[%r4899+21504], %r4893;
	st.shared.u32 	[%r4899+22528], %r4893;
	st.shared.u32 	[%r4899+23552], %r4893;
	st.shared.u32 	[%r4899+24576], %r4893;
	st.shared.u32 	[%r4899+25600], %r4893;
	st.shared.u32 	[%r4899+26624], %r4893;
	st.shared.u32 	[%r4899+27648], %r4893;
	st.shared.u32 	[%r4899+28672], %r4893;
	st.shared.u32 	[%r4899+29696], %r4893;
	st.shared.u32 	[%r4899+30720], %r4893;
	st.shared.u32 	[%r4899+31744], %r4893;
	st.shared.u32 	[%r4899+32768], %r4893;
	// begin inline asm
	bmsk.clamp.b32 %r4794, %r4893, %r786;
	// end inline asm
	// begin inline asm
	shr.b32 %r4797, %r1009, %r6349;
	// end inline asm
	and.b32  	%r4902, %r4794, %r4797;
	shl.b32 	%r4903, %r4902, 10;
	and.b32  	%r4904, %r4903, 31744;
	add.s32 	%r4905, %r4899, %r4904;
	shr.u32 	%r4906, %r4902, 4;
	and.b32  	%r4907, %r4906, 268435454;
	add.s32 	%r1033, %r4905, %r4907;
	ld.shared.u16 	%rs93, [%r1033];
	add.s16 	%rs381, %rs93, 1;
	st.shared.u16 	[%r1033], %rs381;
	// begin inline asm
	shr.b32 %r4800, %r1010, %r6349;
	// end inline asm
	and.b32  	%r4908, %r4794, %r4800;
	shl.b32 	%r4909, %r4908, 10;
	and.b32  	%r4910, %r4909, 31744;
	add.s32 	%r4911, %r4899, %r4910;
	shr.u32 	%r4912, %r4908, 4;
	and.b32  	%r4913, %r4912, 268435454;
	add.s32 	%r1034, %r4911, %r4913;
	ld.shared.u16 	%rs94, [%r1034];
	add.s16 	%rs382, %rs94, 1;
	st.shared.u16 	[%r1034], %rs382;
	// begin inline asm
	shr.b32 %r4803, %r1011, %r6349;
	// end inline asm
	and.b32  	%r4914, %r4794, %r4803;
	shl.b32 	%r4915, %r4914, 10;
	and.b32  	%r4916, %r4915, 31744;
	add.s32 	%r4917, %r4899, %r4916;
	shr.u32 	%r4918, %r4914, 4;
	and.b32  	%r4919, %r4918, 268435454;
	add.s32 	%r1035, %r4917, %r4919;
	ld.shared.u16 	%rs95, [%r1035];
	add.s16 	%rs383, %rs95, 1;
	st.shared.u16 	[%r1035], %rs383;
	// begin inline asm
	shr.b32 %r4806, %r1012, %r6349;
	// end inline asm
	and.b32  	%r4920, %r4794, %r4806;
	shl.b32 	%r4921, %r4920, 10;
	and.b32  	%r4922, %r4921, 31744;
	add.s32 	%r4923, %r4899, %r4922;
	shr.u32 	%r4924, %r4920, 4;
	and.b32  	%r4925, %r4924, 268435454;
	add.s32 	%r1036, %r4923, %r4925;
	ld.shared.u16 	%rs96, [%r1036];
	add.s16 	%rs384, %rs96, 1;
	st.shared.u16 	[%r1036], %rs384;
	// begin inline asm
	shr.b32 %r4809, %r1013, %r6349;
	// end inline asm
	and.b32  	%r4926, %r4794, %r4809;
	shl.b32 	%r4927, %r4926, 10;
	and.b32  	%r4928, %r4927, 31744;
	add.s32 	%r4929, %r4899, %r4928;
	shr.u32 	%r4930, %r4926, 4;
	and.b32  	%r4931, %r4930, 268435454;
	add.s32 	%r1037, %r4929, %r4931;
	ld.shared.u16 	%rs97, [%r1037];
	add.s16 	%rs385, %rs97, 1;
	st.shared.u16 	[%r1037], %rs385;
	// begin inline asm
	shr.b32 %r4812, %r1014, %r6349;
	// end inline asm
	and.b32  	%r4932, %r4794, %r4812;
	shl.b32 	%r4933, %r4932, 10;
	and.b32  	%r4934, %r4933, 31744;
	add.s32 	%r4935, %r4899, %r4934;
	shr.u32 	%r4936, %r4932, 4;
	and.b32  	%r4937, %r4936, 268435454;
	add.s32 	%r1038, %r4935, %r4937;
	ld.shared.u16 	%rs98, [%r1038];
	add.s16 	%rs386, %rs98, 1;
	st.shared.u16 	[%r1038], %rs386;
	// begin inline asm
	shr.b32 %r4815, %r1015, %r6349;
	// end inline asm
	and.b32  	%r4938, %r4794, %r4815;
	shl.b32 	%r4939, %r4938, 10;
	and.b32  	%r4940, %r4939, 31744;
	add.s32 	%r4941, %r4899, %r4940;
	shr.u32 	%r4942, %r4938, 4;
	and.b32  	%r4943, %r4942, 268435454;
	add.s32 	%r1039, %r4941, %r4943;
	ld.shared.u16 	%rs99, [%r1039];
	add.s16 	%rs387, %rs99, 1;
	st.shared.u16 	[%r1039], %rs387;
	// begin inline asm
	shr.b32 %r4818, %r1016, %r6349;
	// end inline asm
	and.b32  	%r4944, %r4794, %r4818;
	shl.b32 	%r4945, %r4944, 10;
	and.b32  	%r4946, %r4945, 31744;
	add.s32 	%r4947, %r4899, %r4946;
	shr.u32 	%r4948, %r4944, 4;
	and.b32  	%r4949, %r4948, 268435454;
	add.s32 	%r1040, %r4947, %r4949;
	ld.shared.u16 	%rs100, [%r1040];
	add.s16 	%rs388, %rs100, 1;
	st.shared.u16 	[%r1040], %rs388;
	// begin inline asm
	shr.b32 %r4821, %r1017, %r6349;
	// end inline asm
	and.b32  	%r4950, %r4794, %r4821;
	shl.b32 	%r4951, %r4950, 10;
	and.b32  	%r4952, %r4951, 31744;
	add.s32 	%r4953, %r4899, %r4952;
	shr.u32 	%r4954, %r4950, 4;
	and.b32  	%r4955, %r4954, 268435454;
	add.s32 	%r1041, %r4953, %r4955;
	ld.shared.u16 	%rs101, [%r1041];
	add.s16 	%rs389, %rs101, 1;
	st.shared.u16 	[%r1041], %rs389;
	// begin inline asm
	shr.b32 %r4824, %r1018, %r6349;
	// end inline asm
	and.b32  	%r4956, %r4794, %r4824;
	shl.b32 	%r4957, %r4956, 10;
	and.b32  	%r4958, %r4957, 31744;
	add.s32 	%r4959, %r4899, %r4958;
	shr.u32 	%r4960, %r4956, 4;
	and.b32  	%r4961, %r4960, 268435454;
	add.s32 	%r1042, %r4959, %r4961;
	ld.shared.u16 	%rs102, [%r1042];
	add.s16 	%rs390, %rs102, 1;
	st.shared.u16 	[%r1042], %rs390;
	// begin inline asm
	shr.b32 %r4827, %r1019, %r6349;
	// end inline asm
	and.b32  	%r4962, %r4794, %r4827;
	shl.b32 	%r4963, %r4962, 10;
	and.b32  	%r4964, %r4963, 31744;
	add.s32 	%r4965, %r4899, %r4964;
	shr.u32 	%r4966, %r4962, 4;
	and.b32  	%r4967, %r4966, 268435454;
	add.s32 	%r1043, %r4965, %r4967;
	ld.shared.u16 	%rs103, [%r1043];
	add.s16 	%rs391, %rs103, 1;
	st.shared.u16 	[%r1043], %rs391;
	// begin inline asm
	shr.b32 %r4830, %r1020, %r6349;
	// end inline asm
	and.b32  	%r4968, %r4794, %r4830;
	shl.b32 	%r4969, %r4968, 10;
	and.b32  	%r4970, %r4969, 31744;
	add.s32 	%r4971, %r4899, %r4970;
	shr.u32 	%r4972, %r4968, 4;
	and.b32  	%r4973, %r4972, 268435454;
	add.s32 	%r1044, %r4971, %r4973;
	ld.shared.u16 	%rs104, [%r1044];
	add.s16 	%rs392, %rs104, 1;
	st.shared.u16 	[%r1044], %rs392;
	// begin inline asm
	shr.b32 %r4833, %r1021, %r6349;
	// end inline asm
	and.b32  	%r4974, %r4794, %r4833;
	shl.b32 	%r4975, %r4974, 10;
	and.b32  	%r4976, %r4975, 31744;
	add.s32 	%r4977, %r4899, %r4976;
	shr.u32 	%r4978, %r4974, 4;
	and.b32  	%r4979, %r4978, 268435454;
	add.s32 	%r1045, %r4977, %r4979;
	ld.shared.u16 	%rs105, [%r1045];
	add.s16 	%rs393, %rs105, 1;
	st.shared.u16 	[%r1045], %rs393;
	// begin inline asm
	shr.b32 %r4836, %r1022, %r6349;
	// end inline asm
	and.b32  	%r4980, %r4794, %r4836;
	shl.b32 	%r4981, %r4980, 10;
	and.b32  	%r4982, %r4981, 31744;
	add.s32 	%r4983, %r4899, %r4982;
	shr.u32 	%r4984, %r4980, 4;
	and.b32  	%r4985, %r4984, 268435454;
	add.s32 	%r1046, %r4983, %r4985;
	ld.shared.u16 	%rs106, [%r1046];
	add.s16 	%rs394, %rs106, 1;
	st.shared.u16 	[%r1046], %rs394;
	// begin inline asm
	shr.b32 %r4839, %r1023, %r6349;
	// end inline asm
	and.b32  	%r4986, %r4794, %r4839;
	shl.b32 	%r4987, %r4986, 10;
	and.b32  	%r4988, %r4987, 31744;
	add.s32 	%r4989, %r4899, %r4988;
	shr.u32 	%r4990, %r4986, 4;
	and.b32  	%r4991, %r4990, 268435454;
	add.s32 	%r1047, %r4989, %r4991;
	ld.shared.u16 	%rs107, [%r1047];
	add.s16 	%rs395, %rs107, 1;
	st.shared.u16 	[%r1047], %rs395;
	// begin inline asm
	shr.b32 %r4842, %r1024, %r6349;
	// end inline asm
	and.b32  	%r4992, %r4794, %r4842;
	shl.b32 	%r4993, %r4992, 10;
	and.b32  	%r4994, %r4993, 31744;
	add.s32 	%r4995, %r4899, %r4994;
	shr.u32 	%r4996, %r4992, 4;
	and.b32  	%r4997, %r4996, 268435454;
	add.s32 	%r1048, %r4995, %r4997;
	ld.shared.u16 	%rs108, [%r1048];
	add.s16 	%rs396, %rs108, 1;
	st.shared.u16 	[%r1048], %rs396;
	// begin inline asm
	shr.b32 %r4845, %r1025, %r6349;
	// end inline asm
	and.b32  	%r4998, %r4794, %r4845;
	shl.b32 	%r4999, %r4998, 10;
	and.b32  	%r5000, %r4999, 31744;
	add.s32 	%r5001, %r4899, %r5000;
	shr.u32 	%r5002, %r4998, 4;
	and.b32  	%r5003, %r5002, 268435454;
	add.s32 	%r1049, %r5001, %r5003;
	ld.shared.u16 	%rs109, [%r1049];
	add.s16 	%rs397, %rs109, 1;
	st.shared.u16 	[%r1049], %rs397;
	// begin inline asm
	shr.b32 %r4848, %r1026, %r6349;
	// end inline asm
	and.b32  	%r5004, %r4794, %r4848;
	shl.b32 	%r5005, %r5004, 10;
	and.b32  	%r5006, %r5005, 31744;
	add.s32 	%r5007, %r4899, %r5006;
	shr.u32 	%r5008, %r5004, 4;
	and.b32  	%r5009, %r5008, 268435454;
	add.s32 	%r1050, %r5007, %r5009;
	ld.shared.u16 	%rs110, [%r1050];
	add.s16 	%rs398, %rs110, 1;
	st.shared.u16 	[%r1050], %rs398;
	// begin inline asm
	shr.b32 %r4851, %r1027, %r6349;
	// end inline asm
	and.b32  	%r5010, %r4794, %r4851;
	shl.b32 	%r5011, %r5010, 10;
	and.b32  	%r5012, %r5011, 31744;
	add.s32 	%r5013, %r4899, %r5012;
	shr.u32 	%r5014, %r5010, 4;
	and.b32  	%r5015, %r5014, 268435454;
	add.s32 	%r1051, %r5013, %r5015;
	ld.shared.u16 	%rs111, [%r1051];
	add.s16 	%rs399, %rs111, 1;
	st.shared.u16 	[%r1051], %rs399;
	// begin inline asm
	shr.b32 %r4854, %r1028, %r6349;
	// end inline asm
	and.b32  	%r5016, %r4794, %r4854;
	shl.b32 	%r5017, %r5016, 10;
	and.b32  	%r5018, %r5017, 31744;
	add.s32 	%r5019, %r4899, %r5018;
	shr.u32 	%r5020, %r5016, 4;
	and.b32  	%r5021, %r5020, 268435454;
	add.s32 	%r1052, %r5019, %r5021;
	ld.shared.u16 	%rs112, [%r1052];
	add.s16 	%rs400, %rs112, 1;
	st.shared.u16 	[%r1052], %rs400;
	// begin inline asm
	shr.b32 %r4857, %r1029, %r6349;
	// end inline asm
	and.b32  	%r5022, %r4794, %r4857;
	shl.b32 	%r5023, %r5022, 10;
	and.b32  	%r5024, %r5023, 31744;
	add.s32 	%r5025, %r4899, %r5024;
	shr.u32 	%r5026, %r5022, 4;
	and.b32  	%r5027, %r5026, 268435454;
	add.s32 	%r1053, %r5025, %r5027;
	ld.shared.u16 	%rs113, [%r1053];
	add.s16 	%rs401, %rs113, 1;
	st.shared.u16 	[%r1053], %rs401;
	// begin inline asm
	shr.b32 %r4860, %r1030, %r6349;
	// end inline asm
	and.b32  	%r5028, %r4794, %r4860;
	shl.b32 	%r5029, %r5028, 10;
	and.b32  	%r5030, %r5029, 31744;
	add.s32 	%r5031, %r4899, %r5030;
	shr.u32 	%r5032, %r5028, 4;
	and.b32  	%r5033, %r5032, 268435454;
	add.s32 	%r1054, %r5031, %r5033;
	ld.shared.u16 	%rs114, [%r1054];
	add.s16 	%rs402, %rs114, 1;
	st.shared.u16 	[%r1054], %rs402;
	// begin inline asm
	shr.b32 %r4863, %r1031, %r6349;
	// end inline asm
	and.b32  	%r5034, %r4794, %r4863;
	shl.b32 	%r5035, %r5034, 10;
	and.b32  	%r5036, %r5035, 31744;
	add.s32 	%r5037, %r4899, %r5036;
	shr.u32 	%r5038, %r5034, 4;
	and.b32  	%r5039, %r5038, 268435454;
	add.s32 	%r1055, %r5037, %r5039;
	ld.shared.u16 	%rs115, [%r1055];
	add.s16 	%rs403, %rs115, 1;
	st.shared.u16 	[%r1055], %rs403;
	bar.sync 	0;
	mad.lo.s32 	%r5040, %r4896, 124, %r4900;
	ld.shared.u32 	%r1056, [%r5040];
	ld.shared.u32 	%r5041, [%r5040+4];
	ld.shared.u32 	%r5042, [%r5040+8];
	ld.shared.u32 	%r5043, [%r5040+12];
	ld.shared.u32 	%r5044, [%r5040+16];
	ld.shared.u32 	%r5045, [%r5040+20];
	ld.shared.u32 	%r5046, [%r5040+24];
	ld.shared.u32 	%r5047, [%r5040+28];
	ld.shared.u32 	%r5048, [%r5040+32];
	ld.shared.u32 	%r5049, [%r5040+36];
	ld.shared.u32 	%r5050, [%r5040+40];
	ld.shared.u32 	%r5051, [%r5040+44];
	ld.shared.u32 	%r5052, [%r5040+48];
	ld.shared.u32 	%r5053, [%r5040+52];
	ld.shared.u32 	%r5054, [%r5040+56];
	ld.shared.u32 	%r5055, [%r5040+60];
	ld.shared.u32 	%r5056, [%r5040+64];
	ld.shared.u32 	%r5057, [%r5040+68];
	ld.shared.u32 	%r5058, [%r5040+72];
	ld.shared.u32 	%r5059, [%r5040+76];
	ld.shared.u32 	%r5060, [%r5040+80];
	ld.shared.u32 	%r5061, [%r5040+84];
	ld.shared.u32 	%r5062, [%r5040+88];
	ld.shared.u32 	%r5063, [%r5040+92];
	ld.shared.u32 	%r5064, [%r5040+96];
	ld.shared.u32 	%r5065, [%r5040+100];
	ld.shared.u32 	%r5066, [%r5040+104];
	ld.shared.u32 	%r5067, [%r5040+108];
	ld.shared.u32 	%r5068, [%r5040+112];
	ld.shared.u32 	%r5069, [%r5040+116];
	ld.shared.u32 	%r5070, [%r5040+120];
	ld.shared.u32 	%r5071, [%r5040+124];
	ld.shared.u32 	%r5072, [%r5040+128];
	add.s32 	%r1057, %r5041, %r1056;
	add.s32 	%r1058, %r5042, %r1057;
	add.s32 	%r1059, %r5043, %r1058;
	add.s32 	%r1060, %r5044, %r1059;
	add.s32 	%r1061, %r5045, %r1060;
	add.s32 	%r1062, %r5046, %r1061;
	add.s32 	%r1063, %r5047, %r1062;
	add.s32 	%r1064, %r5048, %r1063;
	add.s32 	%r1065, %r5049, %r1064;
	add.s32 	%r1066, %r5050, %r1065;
	add.s32 	%r1067, %r5051, %r1066;
	add.s32 	%r1068, %r5052, %r1067;
	add.s32 	%r1069, %r5053, %r1068;
	add.s32 	%r1070, %r5054, %r1069;
	add.s32 	%r1071, %r5055, %r1070;
	add.s32 	%r1072, %r5056, %r1071;
	add.s32 	%r1073, %r5057, %r1072;
	add.s32 	%r1074, %r5058, %r1073;
	add.s32 	%r1075, %r5059, %r1074;
	add.s32 	%r1076, %r5060, %r1075;
	add.s32 	%r1077, %r5061, %r1076;
	add.s32 	%r1078, %r5062, %r1077;
	add.s32 	%r1079, %r5063, %r1078;
	add.s32 	%r1080, %r5064, %r1079;
	add.s32 	%r1081, %r5065, %r1080;
	add.s32 	%r1082, %r5066, %r1081;
	add.s32 	%r1083, %r5067, %r1082;
	add.s32 	%r1084, %r5068, %r1083;
	add.s32 	%r1085, %r5069, %r1084;
	add.s32 	%r1086, %r5070, %r1085;
	add.s32 	%r1087, %r5071, %r1086;
	add.s32 	%r4870, %r5072, %r1087;
	mov.b32 	%r4868, 1;
	mov.b32 	%r4895, -1;
	// begin inline asm
	{  .reg .u32 r0;  .reg .pred p;  shfl.sync.up.b32 r0|p, %r4870, %r4868, %r4893, %r4895;  @p add.u32 r0, r0, %r4870;  mov.u32 %r4866, r0;}
	// end inline asm
	mov.b32 	%r4874, 2;
	// begin inline asm
	{  .reg .u32 r0;  .reg .pred p;  shfl.sync.up.b32 r0|p, %r4866, %r4874, %r4893, %r4895;  @p add.u32 r0, r0, %r4866;  mov.u32 %r4872, r0;}
	// end inline asm
	mov.b32 	%r4880, 4;
	// begin inline asm
	{  .reg .u32 r0;  .reg .pred p;  shfl.sync.up.b32 r0|p, %r4872, %r4880, %r4893, %r4895;  @p add.u32 r0, r0, %r4872;  mov.u32 %r4878, r0;}
	// end inline asm
	mov.b32 	%r4886, 8;
	// begin inline asm
	{  .reg .u32 r0;  .reg .pred p;  shfl.sync.up.b32 r0|p, %r4878, %r4886, %r4893, %r4895;  @p add.u32 r0, r0, %r4878;  mov.u32 %r4884, r0;}
	// end inline asm
	mov.b32 	%r4892, 16;
	// begin inline asm
	{  .reg .u32 r0;  .reg .pred p;  shfl.sync.up.b32 r0|p, %r4884, %r4892, %r4893, %r4895;  @p add.u32 r0, r0, %r4884;  mov.u32 %r4890, r0;}
	// end inline asm
	@%p296 bra 	$L__BB14_510;
	mov.u32 	%r5073, %tid.x;
	shr.u32 	%r5074, %r5073, 3;
	and.b32  	%r5075, %r5074, 124;
	mov.u32 	%r5076, _ZZN3cub18CUB_300001_SM_10006detail14segmented_sort33DeviceSegmentedSortFallbackKernelILNS0_9SortOrderE0ENS2_10policy_hubIjNS0_8NullTypeEE9Policy860EjS6_PmS9_lEEvPKT1_PSA_NS1_20device_double_bufferISA_EEPKT2_PSG_NSE_ISG_EET3_T4_E12temp_storage;
	add.s32 	%r5077, %r5076, %r5075;
	st.shared.u32 	[%r5077+33792], %r4890;
$L__BB14_510:
	sub.s32 	%r5078, %r4890, %r4870;
	mov.u32 	%r5079, %tid.x;
	setp.ne.s32 	%p297, %r1760, 0;
	setp.gt.u32 	%p298, %r5079, 31;
	shr.u32 	%r5080, %r5079, 5;
	setp.eq.s32 	%p299, %r5080, 7;
	setp.eq.s32 	%p300, %r5080, 6;
	setp.eq.s32 	%p301, %r5080, 5;
	setp.eq.s32 	%p302, %r5080, 4;
	setp.eq.s32 	%p303, %r5080, 3;
	setp.eq.s32 	%p304, %r5080, 2;
	setp.eq.s32 	%p305, %r5080, 1;
	bar.sync 	0;
	ld.shared.v4.u32 	{%r5081, %r5082, %r5083, %r5084}, [_ZZN3cub18CUB_300001_SM_10006detail14segmented_sort33DeviceSegmentedSortFallbackKernelILNS0_9SortOrderE0ENS2_10policy_hubIjNS0_8NullTypeEE9Policy860EjS6_PmS9_lEEvPKT1_PSA_NS1_20device_double_bufferISA_EEPKT2_PSG_NSE_ISG_EET3_T4_E12temp_storage+33792];
	selp.b32 	%r5085, %r5081, %r6441, %p305;
	add.s32 	%r5086, %r5082, %r5081;
	selp.b32 	%r5087, %r5086, %r5085, %p304;
	add.s32 	%r5088, %r5086, %r5083;
	selp.b32 	%r5089, %r5088, %r5087, %p303;
	add.s32 	%r5090, %r5088, %r5084;
	selp.b32 	%r5091, %r5090, %r5089, %p302;
	ld.shared.v4.u32 	{%r5092, %r5093, %r5094, %r5095}, [_ZZN3cub18CUB_300001_SM_10006detail14segmented_sort33DeviceSegmentedSortFallbackKernelILNS0_9SortOrderE0ENS2_10policy_hubIjNS0_8NullTypeEE9Policy860EjS6_PmS9_lEEvPKT1_PSA_NS1_20device_double_bufferISA_EEPKT2_PSG_NSE_ISG_EET3_T4_E12temp_storage+33808];
	add.s32 	%r5096, %r5090, %r5092;
	selp.b32 	%r5097, %r5096, %r5091, %p301;
	add.s32 	%r5098, %r5096, %r5093;
	selp.b32 	%r5099, %r5098, %r5097, %p300;
	add.s32 	%r5100, %r5098, %r5094;
	selp.b32 	%r6441, %r5100, %r5099, %p299;
	add.s32 	%r1091, %r5100, %r5095;
	selp.b32 	%r5101, %r5078, 0, %p297;
	add.s32 	%r5102, %r6441, %r5101;
	selp.b32 	%r6412, %r5102, %r5078, %p298;
	or.pred  	%p306, %p298, %p297;
	@%p306 bra 	$L__BB14_512;
	shl.b32 	%r6412, %r1091, 16;
	st.shared.u32 	[_ZZN3cub18CUB_300001_SM_10006detail14segmented_sort33DeviceSegmentedSortFallbackKernelILNS0_9SortOrderE0ENS2_10policy_hubIjNS0_8NullTypeEE9Policy860EjS6_PmS9_lEEvPKT1_PSA_NS1_20device_double_bufferISA_EEPKT2_PSG_NSE_ISG_EET3_T4_E12temp_storage+33832], %r6412;
$L__BB14_512:
	mov.u32 	%r5103, %tid.x;
	cvt.u64.u32 	%rd227, %r5103;
	setp.gt.u32 	%p307, %r5103, 63;
	setp.eq.s32 	%p308, %r5103, 0;
	bar.sync 	0;
	mov.u32 	%r5104, _ZZN3cub18CUB_300001_SM_10006detail14segmented_sort33DeviceSegmentedSortFallbackKernelILNS0_9SortOrderE0ENS2_10policy_hubIjNS0_8NullTypeEE9Policy860EjS6_PmS9_lEEvPKT1_PSA_NS1_20device_double_bufferISA_EEPKT2_PSG_NSE_ISG_EET3_T4_E12temp_storage;
	ld.shared.u32 	%r5105, [_ZZN3cub18CUB_300001_SM_10006detail14segmented_sort33DeviceSegmentedSortFallbackKernelILNS0_9SortOrderE0ENS2_10policy_hubIjNS0_8NullTypeEE9Policy860EjS6_PmS9_lEEvPKT1_PSA_NS1_20device_double_bufferISA_EEPKT2_PSG_NSE_ISG_EET3_T4_E12temp_storage+33832];
	selp.b32 	%r5106, 0, %r5105, %p308;
	add.s32 	%r5107, %r6412, %r5106;
	add.s32 	%r5108, %r1056, %r5107;
	add.s32 	%r5109, %r1057, %r5107;
	add.s32 	%r5110, %r1058, %r5107;
	add.s32 	%r5111, %r1059, %r5107;
	add.s32 	%r5112, %r1060, %r5107;
	add.s32 	%r5113, %r1061, %r5107;
	add.s32 	%r5114, %r1062, %r5107;
	add.s32 	%r5115, %r1063, %r5107;
	add.s32 	%r5116, %r1064, %r5107;
	add.s32 	%r5117, %r1065, %r5107;
	add.s32 	%r5118, %r1066, %r5107;
	add.s32 	%r5119, %r1067, %r5107;
	add.s32 	%r5120, %r1068, %r5107;
	add.s32 	%r5121, %r1069, %r5107;
	add.s32 	%r5122, %r1070, %r5107;
	add.s32 	%r5123, %r1071, %r5107;
	add.s32 	%r5124, %r1072, %r5107;
	add.s32 	%r5125, %r1073, %r5107;
	add.s32 	%r5126, %r1074, %r5107;
	add.s32 	%r5127, %r1075, %r5107;
	add.s32 	%r5128, %r1076, %r5107;
	add.s32 	%r5129, %r1077, %r5107;
	add.s32 	%r5130, %r1078, %r5107;
	add.s32 	%r5131, %r1079, %r5107;
	add.s32 	%r5132, %r1080, %r5107;
	add.s32 	%r5133, %r1081, %r5107;
	add.s32 	%r5134, %r1082, %r5107;
	add.s32 	%r5135, %r1083, %r5107;
	add.s32 	%r5136, %r1084, %r5107;
	add.s32 	%r5137, %r1085, %r5107;
	add.s32 	%r5138, %r1086, %r5107;
	add.s32 	%r5139, %r1087, %r5107;
	shl.b32 	%r5140, %r5103, 2;
	add.s32 	%r1095, %r5104, %r5140;
	add.s32 	%r1096, %r1095, %r5140;
	mad.lo.s32 	%r5141, %r5103, 124, %r1096;
	st.shared.u32 	[%r5141], %r5107;
	st.shared.u32 	[%r5141+4], %r5108;
	st.shared.u32 	[%r5141+8], %r5109;
	st.shared.u32 	[%r5141+12], %r5110;
	st.shared.u32 	[%r5141+16], %r5111;
	st.shared.u32 	[%r5141+20], %r5112;
	st.shared.u32 	[%r5141+24], %r5113;
	st.shared.u32 	[%r5141+28], %r5114;
	st.shared.u32 	[%r5141+32], %r5115;
	st.shared.u32 	[%r5141+36], %r5116;
	st.shared.u32 	[%r5141+40], %r5117;
	st.shared.u32 	[%r5141+44], %r5118;
	st.shared.u32 	[%r5141+48], %r5119;
	st.shared.u32 	[%r5141+52], %r5120;
	st.shared.u32 	[%r5141+56], %r5121;
	st.shared.u32 	[%r5141+60], %r5122;
	st.shared.u32 	[%r5141+64], %r5123;
	st.shared.u32 	[%r5141+68], %r5124;
	st.shared.u32 	[%r5141+72], %r5125;
	st.shared.u32 	[%r5141+76], %r5126;
	st.shared.u32 	[%r5141+80], %r5127;
	st.shared.u32 	[%r5141+84], %r5128;
	st.shared.u32 	[%r5141+88], %r5129;
	st.shared.u32 	[%r5141+92], %r5130;
	st.shared.u32 	[%r5141+96], %r5131;
	st.shared.u32 	[%r5141+100], %r5132;
	st.shared.u32 	[%r5141+104], %r5133;
	st.shared.u32 	[%r5141+108], %r5134;
	st.shared.u32 	[%r5141+112], %r5135;
	st.shared.u32 	[%r5141+116], %r5136;
	st.shared.u32 	[%r5141+120], %r5137;
	st.shared.u32 	[%r5141+124], %r5138;
	st.shared.u32 	[%r5141+128], %r5139;
	bar.sync 	0;
	cvt.u32.u16 	%r5142, %rs93;
	ld.shared.u16 	%r5143, [%r1033];
	add.s32 	%r1097, %r5143, %r5142;
	cvt.u32.u16 	%r5144, %rs94;
	ld.shared.u16 	%r5145, [%r1034];
	add.s32 	%r1098, %r5145, %r5144;
	cvt.u32.u16 	%r5146, %rs95;
	ld.shared.u16 	%r5147, [%r1035];
	add.s32 	%r1099, %r5147, %r5146;
	cvt.u32.u16 	%r5148, %rs96;
	ld.shared.u16 	%r5149, [%r1036];
	add.s32 	%r1100, %r5149, %r5148;
	cvt.u32.u16 	%r5150, %rs97;
	ld.shared.u16 	%r5151, [%r1037];
	add.s32 	%r1101, %r5151, %r5150;
	cvt.u32.u16 	%r5152, %rs98;
	ld.shared.u16 	%r5153, [%r1038];
	add.s32 	%r1102, %r5153, %r5152;
	cvt.u32.u16 	%r5154, %rs99;
	ld.shared.u16 	%r5155, [%r1039];
	add.s32 	%r1103, %r5155, %r5154;
	cvt.u32.u16 	%r5156, %rs100;
	ld.shared.u16 	%r5157, [%r1040];
	add.s32 	%r1104, %r5157, %r5156;
	cvt.u32.u16 	%r5158, %rs101;
	ld.shared.u16 	%r5159, [%r1041];
	add.s32 	%r1105, %r5159, %r5158;
	cvt.u32.u16 	%r5160, %rs102;
	ld.shared.u16 	%r5161, [%r1042];
	add.s32 	%r1106, %r5161, %r5160;
	cvt.u32.u16 	%r5162, %rs103;
	ld.shared.u16 	%r5163, [%r1043];
	add.s32 	%r1107, %r5163, %r5162;
	cvt.u32.u16 	%r5164, %rs104;
	ld.shared.u16 	%r5165, [%r1044];
	add.s32 	%r1108, %r5165, %r5164;
	cvt.u32.u16 	%r5166, %rs105;
	ld.shared.u16 	%r5167, [%r1045];
	add.s32 	%r1109, %r5167, %r5166;
	cvt.u32.u16 	%r5168, %rs106;
	ld.shared.u16 	%r5169, [%r1046];
	add.s32 	%r1110, %r5169, %r5168;
	cvt.u32.u16 	%r5170, %rs107;
	ld.shared.u16 	%r5171, [%r1047];
	add.s32 	%r1111, %r5171, %r5170;
	cvt.u32.u16 	%r5172, %rs108;
	ld.shared.u16 	%r5173, [%r1048];
	add.s32 	%r1112, %r5173, %r5172;
	cvt.u32.u16 	%r5174, %rs109;
	ld.shared.u16 	%r5175, [%r1049];
	add.s32 	%r1113, %r5175, %r5174;
	cvt.u32.u16 	%r5176, %rs110;
	ld.shared.u16 	%r5177, [%r1050];
	add.s32 	%r1114, %r5177, %r5176;
	cvt.u32.u16 	%r5178, %rs111;
	ld.shared.u16 	%r5179, [%r1051];
	add.s32 	%r1115, %r5179, %r5178;
	cvt.u32.u16 	%r5180, %rs112;
	ld.shared.u16 	%r5181, [%r1052];
	add.s32 	%r1116, %r5181, %r5180;
	cvt.u32.u16 	%r5182, %rs113;
	ld.shared.u16 	%r5183, [%r1053];
	add.s32 	%r1117, %r5183, %r5182;
	cvt.u32.u16 	%r5184, %rs114;
	ld.shared.u16 	%r5185, [%r1054];
	add.s32 	%r1118, %r5185, %r5184;
	cvt.u32.u16 	%r5186, %rs115;
	ld.shared.u16 	%r5187, [%r1055];
	add.s32 	%r1119, %r5187, %r5186;
	@%p307 bra 	$L__BB14_514;
	cvt.u32.u64 	%r5188, %rd227;
	shl.b32 	%r5189, %r5188, 10;
	and.b32  	%r5190, %r5189, 31744;
	add.s32 	%r5192, %r5104, %r5190;
	shr.u32 	%r5193, %r5188, 4;
	and.b32  	%r5194, %r5193, 62;
	add.s32 	%r5195, %r5192, %r5194;
	ld.shared.u16 	%r6438, [%r5195];
$L__BB14_514:
	cvt.u32.u64 	%r5196, %rd227;
	setp.gt.u32 	%p309, %r5196, 63;
	bar.sync 	0;
	@%p309 bra 	$L__BB14_516;
	cvt.s64.s32 	%rd1566, %r6438;
	st.shared.u64 	[%r1096], %rd1566;
$L__BB14_516:
	bar.sync 	0;
	bar.sync 	0;
	@%p309 bra 	$L__BB14_518;
	cvt.s64.s32 	%rd1567, %r6438;
	sub.s64 	%rd1568, %rd1801, %rd1567;
	st.shared.u64 	[%r1096+23552], %rd1568;
$L__BB14_518:
	bar.sync 	0;
	shl.b32 	%r5201, %r1097, 2;
	add.s32 	%r5203, %r5104, %r5201;
	st.shared.u32 	[%r5203], %r1009;
	shl.b32 	%r5204, %r1098, 2;
	add.s32 	%r5205, %r5104, %r5204;
	st.shared.u32 	[%r5205], %r1010;
	shl.b32 	%r5206, %r1099, 2;
	add.s32 	%r5207, %r5104, %r5206;
	st.shared.u32 	[%r5207], %r1011;
	shl.b32 	%r5208, %r1100, 2;
	add.s32 	%r5209, %r5104, %r5208;
	st.shared.u32 	[%r5209], %r1012;
	shl.b32 	%r5210, %r1101, 2;
	add.s32 	%r5211, %r5104, %r5210;
	st.shared.u32 	[%r5211], %r1013;
	shl.b32 	%r5212, %r1102, 2;
	add.s32 	%r5213, %r5104, %r5212;
	st.shared.u32 	[%r5213], %r1014;
	shl.b32 	%r5214, %r1103, 2;
	add.s32 	%r5215, %r5104, %r5214;
	st.shared.u32 	[%r5215], %r1015;
	shl.b32 	%r5216, %r1104, 2;
	add.s32 	%r5217, %r5104, %r5216;
	st.shared.u32 	[%r5217], %r1016;
	shl.b32 	%r5218, %r1105, 2;
	add.s32 	%r5219, %r5104, %r5218;
	st.shared.u32 	[%r5219], %r1017;
	shl.b32 	%r5220, %r1106, 2;
	add.s32 	%r5221, %r5104, %r5220;
	st.shared.u32 	[%r5221], %r1018;
	shl.b32 	%r5222, %r1107, 2;
	add.s32 	%r5223, %r5104, %r5222;
	st.shared.u32 	[%r5223], %r1019;
	shl.b32 	%r5224, %r1108, 2;
	add.s32 	%r5225, %r5104, %r5224;
	st.shared.u32 	[%r5225], %r1020;
	shl.b32 	%r5226, %r1109, 2;
	add.s32 	%r5227, %r5104, %r5226;
	st.shared.u32 	[%r5227], %r1021;
	shl.b32 	%r5228, %r1110, 2;
	add.s32 	%r5229, %r5104, %r5228;
	st.shared.u32 	[%r5229], %r1022;
	shl.b32 	%r5230, %r1111, 2;
	add.s32 	%r5231, %r5104, %r5230;
	st.shared.u32 	[%r5231], %r1023;
	shl.b32 	%r5232, %r1112, 2;
	add.s32 	%r5233, %r5104, %r5232;
	st.shared.u32 	[%r5233], %r1024;
	shl.b32 	%r5234, %r1113, 2;
	add.s32 	%r5235, %r5104, %r5234;
	st.shared.u32 	[%r5235], %r1025;
	shl.b32 	%r5236, %r1114, 2;
	add.s32 	%r5237, %r5104, %r5236;
	st.shared.u32 	[%r5237], %r1026;
	shl.b32 	%r5238, %r1115, 2;
	add.s32 	%r5239, %r5104, %r5238;
	st.shared.u32 	[%r5239], %r1027;
	shl.b32 	%r5240, %r1116, 2;
	add.s32 	%r5241, %r5104, %r5240;
	st.shared.u32 	[%r5241], %r1028;
	shl.b32 	%r5242, %r1117, 2;
	add.s32 	%r5243, %r5104, %r5242;
	st.shared.u32 	[%r5243], %r1029;
	shl.b32 	%r5244, %r1118, 2;
	add.s32 	%r5245, %r5104, %r5244;
	st.shared.u32 	[%r5245], %r1030;
	shl.b32 	%r5246, %r1119, 2;
	add.s32 	%r5247, %r5104, %r5246;
	st.shared.u32 	[%r5247], %r1031;
	bar.sync 	0;
	ld.shared.u32 	%r1122, [%r1095];
	// begin inline asm
	shr.b32 %r5198, %r1122, %r6349;
	// end inline asm
	setp.le.s64 	%p311, %rd1804, %rd227;
	@%p311 bra 	$L__BB14_520;
	and.b32  	%r5248, %r4794, %r5198;
	shl.b32 	%r5249, %r5248, 3;
	add.s32 	%r5251, %r5104, %r5249;
	ld.shared.u64 	%rd1569, [%r5251+23552];
	add.s64 	%rd1570, %rd1569, %rd227;
	shl.b64 	%rd1571, %rd1570, 2;
	add.s64 	%rd1572, %rd112, %rd1571;
	st.global.u32 	[%rd1572], %r1122;
$L__BB14_520:
	ld.shared.u32 	%r1124, [%r1095+1024];
	// begin inline asm
	shr.b32 %r5252, %r1124, %r6349;
	// end inline asm
	add.s32 	%r5256, %r5196, 256;
	cvt.u64.u32 	%rd1573, %r5256;
	setp.le.s64 	%p312, %rd1804, %rd1573;
	@%p312 bra 	$L__BB14_522;
	and.b32  	%r5257, %r4794, %r5252;
	shl.b32 	%r5258, %r5257, 3;
	add.s32 	%r5260, %r5104, %r5258;
	ld.shared.u64 	%rd1574, [%r5260+23552];
	add.s64 	%rd1575, %rd1574, %rd227;
	shl.b64 	%rd1576, %rd1575, 2;
	add.s64 	%rd1577, %rd112, %rd1576;
	st.global.u32 	[%rd1577+1024], %r1124;
$L__BB14_522:
	ld.shared.u32 	%r1126, [%r1095+2048];
	// begin inline asm
	shr.b32 %r5261, %r1126, %r6349;
	// end inline asm
	add.s32 	%r5265, %r5196, 512;
	cvt.u64.u32 	%rd1578, %r5265;
	setp.le.s64 	%p313, %rd1804, %rd1578;
	@%p313 bra 	$L__BB14_524;
	and.b32  	%r5266, %r4794, %r5261;
	shl.b32 	%r5267, %r5266, 3;
	add.s32 	%r5269, %r5104, %r5267;
	ld.shared.u64 	%rd1579, [%r5269+23552];
	add.s64 	%rd1580, %rd1579, %rd227;
	shl.b64 	%rd1581, %rd1580, 2;
	add.s64 	%rd1582, %rd112, %rd1581;
	st.global.u32 	[%rd1582+2048], %r1126;
$L__BB14_524:
	ld.shared.u32 	%r1128, [%r1095+3072];
	// begin inline asm
	shr.b32 %r5270, %r1128, %r6349;
	// end inline asm
	add.s32 	%r5274, %r5196, 768;
	cvt.u64.u32 	%rd1583, %r5274;
	setp.le.s64 	%p314, %rd1804, %rd1583;
	@%p314 bra 	$L__BB14_526;
	and.b32  	%r5275, %r4794, %r5270;
	shl.b32 	%r5276, %r5275, 3;
	add.s32 	%r5278, %r5104, %r5276;
	ld.shared.u64 	%rd1584, [%r5278+23552];
	add.s64 	%rd1585, %rd1584, %rd227;
	shl.b64 	%rd1586, %rd1585, 2;
	add.s64 	%rd1587, %rd112, %rd1586;
	st.global.u32 	[%rd1587+3072], %r1128;
$L__BB14_526:
	ld.shared.u32 	%r1130, [%r1095+4096];
	// begin inline asm
	shr.b32 %r5279, %r1130, %r6349;
	// end inline asm
	or.b32  	%r5283, %r5196, 1024;
	cvt.u64.u32 	%rd1588, %r5283;
	setp.le.s64 	%p315, %rd1804, %rd1588;
	@%p315 bra 	$L__BB14_528;
	and.b32  	%r5284, %r4794, %r5279;
	shl.b32 	%r5285, %r5284, 3;
	add.s32 	%r5287, %r5104, %r5285;
	ld.shared.u64 	%rd1589, [%r5287+23552];
	add.s64 	%rd1590, %rd1589, %rd227;
	shl.b64 	%rd1591, %rd1590, 2;
	add.s64 	%rd1592, %rd112, %rd1591;
	st.global.u32 	[%rd1592+4096], %r1130;
$L__BB14_528:
	ld.shared.u32 	%r1132, [%r1095+5120];
	// begin inline asm
	shr.b32 %r5288, %r1132, %r6349;
	// end inline asm
	add.s32 	%r5292, %r5196, 1280;
	cvt.u64.u32 	%rd1593, %r5292;
	setp.le.s64 	%p316, %rd1804, %rd1593;
	@%p316 bra 	$L__BB14_530;
	and.b32  	%r5293, %r4794, %r5288;
	shl.b32 	%r5294, %r5293, 3;
	add.s32 	%r5296, %r5104, %r5294;
	ld.shared.u64 	%rd1594, [%r5296+23552];
	add.s64 	%rd1595, %rd1594, %rd227;
	shl.b64 	%rd1596, %rd1595, 2;
	add.s64 	%rd1597, %rd112, %rd1596;
	st.global.u32 	[%rd1597+5120], %r1132;
$L__BB14_530:
	ld.shared.u32 	%r1134, [%r1095+6144];
	// begin inline asm
	shr.b32 %r5297, %r1134, %r6349;
	// end inline asm
	add.s32 	%r5301, %r5196, 1536;
	cvt.u64.u32 	%rd1598, %r5301;
	setp.le.s64 	%p317, %rd1804, %rd1598;
	@%p317 bra 	$L__BB14_532;
	and.b32  	%r5302, %r4794, %r5297;
	shl.b32 	%r5303, %r5302, 3;
	add.s32 	%r5305, %r5104, %r5303;
	ld.shared.u64 	%rd1599, [%r5305+23552];
	add.s64 	%rd1600, %rd1599, %rd227;
	shl.b64 	%rd1601, %rd1600, 2;
	add.s64 	%rd1602, %rd112, %rd1601;
	st.global.u32 	[%rd1602+6144], %r1134;
$L__BB14_532:
	ld.shared.u32 	%r1136, [%r1095+7168];
	// begin inline asm
	shr.b32 %r5306, %r1136, %r6349;
	// end inline asm
	add.s32 	%r5310, %r5196, 1792;
	cvt.u64.u32 	%rd1603, %r5310;
	setp.le.s64 	%p318, %rd1804, %rd1603;
	@%p318 bra 	$L__BB14_534;
	and.b32  	%r5311, %r4794, %r5306;
	shl.b32 	%r5312, %r5311, 3;
	add.s32 	%r5314, %r5104, %r5312;
	ld.shared.u64 	%rd1604, [%r5314+23552];
	add.s64 	%rd1605, %rd1604, %rd227;
	shl.b64 	%rd1606, %rd1605, 2;
	add.s64 	%rd1607, %rd112, %rd1606;
	st.global.u32 	[%rd1607+7168], %r1136;
$L__BB14_534:
	ld.shared.u32 	%r1138, [%r1095+8192];
	// begin inline asm
	shr.b32 %r5315, %r1138, %r6349;
	// end inline asm
	or.b32  	%r5319, %r5196, 2048;
	cvt.u64.u32 	%rd1608, %r5319;
	setp.le.s64 	%p319, %rd1804, %rd1608;
	@%p319 bra 	$L__BB14_536;
	and.b32  	%r5320, %r4794, %r5315;
	shl.b32 	%r5321, %r5320, 3;
	add.s32 	%r5323, %r5104, %r5321;
	ld.shared.u64 	%rd1609, [%r5323+23552];
	add.s64 	%rd1610, %rd1609, %rd227;
	shl.b64 	%rd1611, %rd1610, 2;
	add.s64 	%rd1612, %rd112, %rd1611;
	st.global.u32 	[%rd1612+8192], %r1138;
$L__BB14_536:
	ld.shared.u32 	%r1140, [%r1095+9216];
	// begin inline asm
	shr.b32 %r5324, %r1140, %r6349;
	// end inline asm
	add.s32 	%r5328, %r5196, 2304;
	cvt.u64.u32 	%rd1613, %r5328;
	setp.le.s64 	%p320, %rd1804, %rd1613;
	@%p320 bra 	$L__BB14_538;
	and.b32  	%r5329, %r4794, %r5324;
	shl.b32 	%r5330, %r5329, 3;
	add.s32 	%r5332, %r5104, %r5330;
	ld.shared.u64 	%rd1614, [%r5332+23552];
	add.s64 	%rd1615, %rd1614, %rd227;
	shl.b64 	%rd1616, %rd1615, 2;
	add.s64 	%rd1617, %rd112, %rd1616;
	st.global.u32 	[%rd1617+9216], %r1140;
$L__BB14_538:
	ld.shared.u32 	%r1142, [%r1095+10240];
	// begin inline asm
	shr.b32 %r5333, %r1142, %r6349;
	// end inline asm
	add.s32 	%r5337, %r5196, 2560;
	cvt.u64.u32 	%rd1618, %r5337;
	setp.le.s64 	%p321, %rd1804, %rd1618;
	@%p321 bra 	$L__BB14_540;
	and.b32  	%r5338, %r4794, %r5333;
	shl.b32 	%r5339, %r5338, 3;
	add.s32 	%r5341, %r5104, %r5339;
	ld.shared.u64 	%rd1619, [%r5341+23552];
	add.s64 	%rd1620, %rd1619, %rd227;
	shl.b64 	%rd1621, %rd1620, 2;
	add.s64 	%rd1622, %rd112, %rd1621;
	st.global.u32 	[%rd1622+10240], %r1142;
$L__BB14_540:
	ld.shared.u32 	%r1144, [%r1095+11264];
	// begin inline asm
	shr.b32 %r5342, %r1144, %r6349;
	// end inline asm
	add.s32 	%r5346, %r5196, 2816;
	cvt.u64.u32 	%rd1623, %r5346;
	setp.le.s64 	%p322, %rd1804, %rd1623;
	@%p322 bra 	$L__BB14_542;
	and.b32  	%r5347, %r4794, %r5342;
	shl.b32 	%r5348, %r5347, 3;
	add.s32 	%r5350, %r5104, %r5348;
	ld.shared.u64 	%rd1624, [%r5350+23552];
	add.s64 	%rd1625, %rd1624, %rd227;
	shl.b64 	%rd1626, %rd1625, 2;
	add.s64 	%rd1627, %rd112, %rd1626;
	st.global.u32 	[%rd1627+11264], %r1144;
$L__BB14_542:
	ld.shared.u32 	%r1146, [%r1095+12288];
	// begin inline asm
	shr.b32 %r5351, %r1146, %r6349;
	// end inline asm
	or.b32  	%r5355, %r5196, 3072;
	cvt.u64.u32 	%rd1628, %r5355;
	setp.le.s64 	%p323, %rd1804, %rd1628;
	@%p323 bra 	$L__BB14_544;
	and.b32  	%r5356, %r4794, %r5351;
	shl.b32 	%r5357, %r5356, 3;
	add.s32 	%r5359, %r5104, %r5357;
	ld.shared.u64 	%rd1629, [%r5359+23552];
	add.s64 	%rd1630, %rd1629, %rd227;
	shl.b64 	%rd1631, %rd1630, 2;
	add.s64 	%rd1632, %rd112, %rd1631;
	st.global.u32 	[%rd1632+12288], %r1146;
$L__BB14_544:
	ld.shared.u32 	%r1148, [%r1095+13312];
	// begin inline asm
	shr.b32 %r5360, %r1148, %r6349;
	// end inline asm
	add.s32 	%r5364, %r5196, 3328;
	cvt.u64.u32 	%rd1633, %r5364;
	setp.le.s64 	%p324, %rd1804, %rd1633;
	@%p324 bra 	$L__BB14_546;
	and.b32  	%r5365, %r4794, %r5360;
	shl.b32 	%r5366, %r5365, 3;
	add.s32 	%r5368, %r5104, %r5366;
	ld.shared.u64 	%rd1634, [%r5368+23552];
	add.s64 	%rd1635, %rd1634, %rd227;
	shl.b64 	%rd1636, %rd1635, 2;
	add.s64 	%rd1637, %rd112, %rd1636;
	st.global.u32 	[%rd1637+13312], %r1148;
$L__BB14_546:
	ld.shared.u32 	%r1150, [%r1095+14336];
	// begin inline asm
	shr.b32 %r5369, %r1150, %r6349;
	// end inline asm
	add.s32 	%r5373, %r5196, 3584;
	cvt.u64.u32 	%rd1638, %r5373;
	setp.le.s64 	%p325, %rd1804, %rd1638;
	@%p325 bra 	$L__BB14_548;
	and.b32  	%r5374, %r4794, %r5369;
	shl.b32 	%r5375, %r5374, 3;
	add.s32 	%r5377, %r5104, %r5375;
	ld.shared.u64 	%rd1639, [%r5377+23552];
	add.s64 	%rd1640, %rd1639, %rd227;
	shl.b64 	%rd1641, %rd1640, 2;
	add.s64 	%rd1642, %rd112, %rd1641;
	st.global.u32 	[%rd1642+14336], %r1150;
$L__BB14_548:
	ld.shared.u32 	%r1152, [%r1095+15360];
	// begin inline asm
	shr.b32 %r5378, %r1152, %r6349;
	// end inline asm
	add.s32 	%r5382, %r5196, 3840;
	cvt.u64.u32 	%rd1643, %r5382;
	setp.le.s64 	%p326, %rd1804, %rd1643;
	@%p326 bra 	$L__BB14_550;
	and.b32  	%r5383, %r4794, %r5378;
	shl.b32 	%r5384, %r5383, 3;
	add.s32 	%r5386, %r5104, %r5384;
	ld.shared.u64 	%rd1644, [%r5386+23552];
	add.s64 	%rd1645, %rd1644, %rd227;
	shl.b64 	%rd1646, %rd1645, 2;
	add.s64 	%rd1647, %rd112, %rd1646;
	st.global.u32 	[%rd1647+15360], %r1152;
$L__BB14_550:
	ld.shared.u32 	%r1154, [%r1095+16384];
	// begin inline asm
	shr.b32 %r5387, %r1154, %r6349;
	// end inline asm
	or.b32  	%r5391, %r5196, 4096;
	cvt.u64.u32 	%rd1648, %r5391;
	setp.le.s64 	%p327, %rd1804, %rd1648;
	@%p327 bra 	$L__BB14_552;
	and.b32  	%r5392, %r4794, %r5387;
	shl.b32 	%r5393, %r5392, 3;
	add.s32 	%r5395, %r5104, %r5393;
	ld.shared.u64 	%rd1649, [%r5395+23552];
	add.s64 	%rd1650, %rd1649, %rd227;
	shl.b64 	%rd1651, %rd1650, 2;
	add.s64 	%rd1652, %rd112, %rd1651;
	st.global.u32 	[%rd1652+16384], %r1154;
$L__BB14_552:
	ld.shared.u32 	%r1156, [%r1095+17408];
	// begin inline asm
	shr.b32 %r5396, %r1156, %r6349;
	// end inline asm
	add.s32 	%r5400, %r5196, 4352;
	cvt.u64.u32 	%rd1653, %r5400;
	setp.le.s64 	%p328, %rd1804, %rd1653;
	@%p328 bra 	$L__BB14_554;
	and.b32  	%r5401, %r4794, %r5396;
	shl.b32 	%r5402, %r5401, 3;
	add.s32 	%r5404, %r5104, %r5402;
	ld.shared.u64 	%rd1654, [%r5404+23552];
	add.s64 	%rd1655, %rd1654, %rd227;
	shl.b64 	%rd1656, %rd1655, 2;
	add.s64 	%rd1657, %rd112, %rd1656;
	st.global.u32 	[%rd1657+17408], %r1156;
$L__BB14_554:
	ld.shared.u32 	%r1158, [%r1095+18432];
	// begin inline asm
	shr.b32 %r5405, %r1158, %r6349;
	// end inline asm
	add.s32 	%r5409, %r5196, 4608;
	cvt.u64.u32 	%rd1658, %r5409;
	setp.le.s64 	%p329, %rd1804, %rd1658;
	@%p329 bra 	$L__BB14_556;
	and.b32  	%r5410, %r4794, %r5405;
	shl.b32 	%r5411, %r5410, 3;
	add.s32 	%r5413, %r5104, %r5411;
	ld.shared.u64 	%rd1659, [%r5413+23552];
	add.s64 	%rd1660, %rd1659, %rd227;
	shl.b64 	%rd1661, %rd1660, 2;
	add.s64 	%rd1662, %rd112, %rd1661;
	st.global.u32 	[%rd1662+18432], %r1158;
$L__BB14_556:
	ld.shared.u32 	%r1160, [%r1095+19456];
	// begin inline asm
	shr.b32 %r5414, %r1160, %r6349;
	// end inline asm
	add.s32 	%r5418, %r5196, 4864;
	cvt.u64.u32 	%rd1663, %r5418;
	setp.le.s64 	%p330, %rd1804, %rd1663;
	@%p330 bra 	$L__BB14_558;
	and.b32  	%r5419, %r4794, %r5414;
	shl.b32 	%r5420, %r5419, 3;
	add.s32 	%r5422, %r5104, %r5420;
	ld.shared.u64 	%rd1664, [%r5422+23552];
	add.s64 	%rd1665, %rd1664, %rd227;
	shl.b64 	%rd1666, %rd1665, 2;
	add.s64 	%rd1667, %rd112, %rd1666;
	st.global.u32 	[%rd1667+19456], %r1160;
$L__BB14_558:
	ld.shared.u32 	%r1162, [%r1095+20480];
	// begin inline asm
	shr.b32 %r5423, %r1162, %r6349;
	// end inline asm
	or.b32  	%r5427, %r5196, 5120;
	cvt.u64.u32 	%rd1668, %r5427;
	setp.le.s64 	%p331, %rd1804, %rd1668;
	@%p331 bra 	$L__BB14_560;
	and.b32  	%r5428, %r4794, %r5423;
	shl.b32 	%r5429, %r5428, 3;
	add.s32 	%r5431, %r5104, %r5429;
	ld.shared.u64 	%rd1669, [%r5431+23552];
	add.s64 	%rd1670, %rd1669, %rd227;
	shl.b64 	%rd1671, %rd1670, 2;
	add.s64 	%rd1672, %rd112, %rd1671;
	st.global.u32 	[%rd1672+20480], %r1162;
$L__BB14_560:
	ld.shared.u32 	%r1164, [%r1095+21504];
	// begin inline asm
	shr.b32 %r5432, %r1164, %r6349;
	// end inline asm
	add.s32 	%r5436, %r5196, 5376;
	cvt.u64.u32 	%rd1673, %r5436;
	setp.le.s64 	%p332, %rd1804, %rd1673;
	@%p332 bra 	$L__BB14_562;
	and.b32  	%r5437, %r4794, %r5432;
	shl.b32 	%r5438, %r5437, 3;
	add.s32 	%r5440, %r5104, %r5438;
	ld.shared.u64 	%rd1674, [%r5440+23552];
	add.s64 	%rd1675, %rd1674, %rd227;
	shl.b64 	%rd1676, %rd1675, 2;
	add.s64 	%rd1677, %rd112, %rd1676;
	st.global.u32 	[%rd1677+21504], %r1164;
$L__BB14_562:
	ld.shared.u32 	%r1166, [%r1095+22528];
	// begin inline asm
	shr.b32 %r5441, %r1166, %r6349;
	// end inline asm
	and.b32  	%r1167, %r4794, %r5441;
	add.s32 	%r5445, %r5196, 5632;
	cvt.u64.u32 	%rd1678, %r5445;
	setp.le.s64 	%p333, %rd1804, %rd1678;
	@%p333 bra 	$L__BB14_660;
	shl.b32 	%r5446, %r1167, 3;
	add.s32 	%r5448, %r5104, %r5446;
	ld.shared.u64 	%rd1679, [%r5448+23552];
	add.s64 	%rd1680, %rd1679, %rd227;
	shl.b64 	%rd1681, %rd1680, 2;
	add.s64 	%rd1682, %rd112, %rd1681;
	st.global.u32 	[%rd1682+22528], %r1166;
	bra.uni 	$L__BB14_660;
$L__BB14_564:
	setp.lt.s64 	%p203, %rd4, 5888;
	mov.b64 	%rd1797, 0;
	mov.u64 	%rd1798, %rd4;
	@%p203 bra 	$L__BB14_567;
	mov.b64 	%rd1797, 0;
$L__BB14_566:
	add.s64 	%rd1456, %rd1797, %rd115;
	shl.b64 	%rd1457, %rd1456, 2;
	add.s64 	%rd1458, %rd1753, %rd1457;
	ld.global.u32 	%r4017, [%rd1458];
	ld.global.u32 	%r4018, [%rd1458+1024];
	ld.global.u32 	%r4019, [%rd1458+2048];
	ld.global.u32 	%r4020, [%rd1458+3072];
	ld.global.u32 	%r4021, [%rd1458+4096];
	ld.global.u32 	%r4022, [%rd1458+5120];
	ld.global.u32 	%r4023, [%rd1458+6144];
	ld.global.u32 	%r4024, [%rd1458+7168];
	ld.global.u32 	%r4025, [%rd1458+8192];
	ld.global.u32 	%r4026, [%rd1458+9216];
	ld.global.u32 	%r4027, [%rd1458+10240];
	ld.global.u32 	%r4028, [%rd1458+11264];
	ld.global.u32 	%r4029, [%rd1458+12288];
	ld.global.u32 	%r4030, [%rd1458+13312];
	ld.global.u32 	%r4031, [%rd1458+14336];
	ld.global.u32 	%r4032, [%rd1458+15360];
	ld.global.u32 	%r4033, [%rd1458+16384];
	ld.global.u32 	%r4034, [%rd1458+17408];
	ld.global.u32 	%r4035, [%rd1458+18432];
	ld.global.u32 	%r4036, [%rd1458+19456];
	ld.global.u32 	%r4037, [%rd1458+20480];
	ld.global.u32 	%r4038, [%rd1458+21504];
	ld.global.u32 	%r4039, [%rd1458+22528];
	bar.sync 	0;
	add.s64 	%rd1459, %rd112, %rd1457;
	st.global.u32 	[%rd1459], %r4017;
	st.global.u32 	[%rd1459+1024], %r4018;
	st.global.u32 	[%rd1459+2048], %r4019;
	st.global.u32 	[%rd1459+3072], %r4020;
	st.global.u32 	[%rd1459+4096], %r4021;
	st.global.u32 	[%rd1459+5120], %r4022;
	st.global.u32 	[%rd1459+6144], %r4023;
	st.global.u32 	[%rd1459+7168], %r4024;
	st.global.u32 	[%rd1459+8192], %r4025;
	st.global.u32 	[%rd1459+9216], %r4026;
	st.global.u32 	[%rd1459+10240], %r4027;
	st.global.u32 	[%rd1459+11264], %r4028;
	st.global.u32 	[%rd1459+12288], %r4029;
	st.global.u32 	[%rd1459+13312], %r4030;
	st.global.u32 	[%rd1459+14336], %r4031;
	st.global.u32 	[%rd1459+15360], %r4032;
	st.global.u32 	[%rd1459+16384], %r4033;
	st.global.u32 	[%rd1459+17408], %r4034;
	st.global.u32 	[%rd1459+18432], %r4035;
	st.global.u32 	[%rd1459+19456], %r4036;
	st.global.u32 	[%rd1459+20480], %r4037;
	st.global.u32 	[%rd1459+21504], %r4038;
	st.global.u32 	[%rd1459+22528], %r4039;
	add.s64 	%rd1797, %rd1797, 5888;
	sub.s64 	%rd1798, %rd4, %rd1797;
	setp.gt.s64 	%p204, %rd1798, 5887;
	@%p204 bra 	$L__BB14_566;
$L__BB14_567:
	setp.ge.s64 	%p205, %rd1797, %rd4;
	@%p205 bra 	$L__BB14_660;
	cvt.u32.u64 	%r793, %rd1798;
	setp.ge.s32 	%p206, %r3863, %r793;
	add.s64 	%rd190, %rd1797, %rd115;
	shl.b64 	%rd1460, %rd190, 2;
	add.s64 	%rd191, %rd1753, %rd1460;
	@%p206 bra 	$L__BB14_570;
	ld.global.u32 	%r6414, [%rd191];
$L__BB14_570:
	add.s32 	%r4042, %r3863, 256;
	cvt.u64.u32 	%rd192, %r4042;
	setp.ge.s32 	%p207, %r4042, %r793;
	@%p207 bra 	$L__BB14_572;
	ld.global.u32 	%r6415, [%rd191+1024];
$L__BB14_572:
	add.s32 	%r4044, %r3863, 512;
	cvt.u64.u32 	%rd193, %r4044;
	setp.ge.s32 	%p208, %r4044, %r793;
	@%p208 bra 	$L__BB14_574;
	ld.global.u32 	%r6416, [%rd191+2048];
$L__BB14_574:
	add.s32 	%r4046, %r3863, 768;
	cvt.u64.u32 	%rd194, %r4046;
	setp.ge.s32 	%p209, %r4046, %r793;
	@%p209 bra 	$L__BB14_576;
	ld.global.u32 	%r6417, [%rd191+3072];
$L__BB14_576:
	or.b32  	%r4048, %r3863, 1024;
	cvt.u64.u32 	%rd195, %r4048;
	setp.ge.s32 	%p210, %r4048, %r793;
	@%p210 bra 	$L__BB14_578;
	ld.global.u32 	%r6418, [%rd191+4096];
$L__BB14_578:
	add.s32 	%r4050, %r3863, 1280;
	cvt.u64.u32 	%rd196, %r4050;
	setp.ge.s32 	%p211, %r4050, %r793;
	@%p211 bra 	$L__BB14_580;
	ld.global.u32 	%r6419, [%rd191+5120];
$L__BB14_580:
	add.s32 	%r4052, %r3863, 1536;
	cvt.u64.u32 	%rd197, %r4052;
	setp.ge.s32 	%p212, %r4052, %r793;
	@%p212 bra 	$L__BB14_582;
	ld.global.u32 	%r6420, [%rd191+6144];
$L__BB14_582:
	add.s32 	%r4054, %r3863, 1792;
	cvt.u64.u32 	%rd198, %r4054;
	setp.ge.s32 	%p213, %r4054, %r793;
	@%p213 bra 	$L__BB14_584;
	ld.global.u32 	%r6421, [%rd191+7168];
$L__BB14_584:
	or.b32  	%r4056, %r3863, 2048;
	cvt.u64.u32 	%rd199, %r4056;
	setp.ge.s32 	%p214, %r4056, %r793;
	@%p214 bra 	$L__BB14_586;
	ld.global.u32 	%r6422, [%rd191+8192];
$L__BB14_586:
	add.s32 	%r4058, %r3863, 2304;
	cvt.u64.u32 	%rd200, %r4058;
	setp.ge.s32 	%p215, %r4058, %r793;
	@%p215 bra 	$L__BB14_588;
	ld.global.u32 	%r6423, [%rd191+9216];
$L__BB14_588:
	add.s32 	%r4060, %r3863, 2560;
	cvt.u64.u32 	%rd201, %r4060;
	setp.ge.s32 	%p216, %r4060, %r793;
	@%p216 bra 	$L__BB14_590;
	ld.global.u32 	%r6424, [%rd191+10240];
$L__BB14_590:
	add.s32 	%r4062, %r3863, 2816;
	cvt.u64.u32 	%rd202, %r4062;
	setp.ge.s32 	%p217, %r4062, %r793;
	@%p217 bra 	$L__BB14_592;
	ld.global.u32 	%r6425, [%rd191+11264];
$L__BB14_592:
	or.b32  	%r4064, %r3863, 3072;
	cvt.u64.u32 	%rd203, %r4064;
	setp.ge.s32 	%p218, %r4064, %r793;
	@%p218 bra 	$L__BB14_594;
	ld.global.u32 	%r6426, [%rd191+12288];
$L__BB14_594:
	add.s32 	%r4066, %r3863, 3328;
	cvt.u64.u32 	%rd204, %r4066;
	setp.ge.s32 	%p219, %r4066, %r793;
	@%p219 bra 	$L__BB14_596;
	ld.global.u32 	%r6427, [%rd191+13312];
$L__BB14_596:
	add.s32 	%r4068, %r3863, 3584;
	cvt.u64.u32 	%rd205, %r4068;
	setp.ge.s32 	%p220, %r4068, %r793;
	@%p220 bra 	$L__BB14_598;
	ld.global.u32 	%r6428, [%rd191+14336];
$L__BB14_598:
	add.s32 	%r4070, %r3863, 3840;
	cvt.u64.u32 	%rd206, %r4070;
	setp.ge.s32 	%p221, %r4070, %r793;
	@%p221 bra 	$L__BB14_600;
	ld.global.u32 	%r6429, [%rd191+15360];
$L__BB14_600:
	or.b32  	%r4072, %r3863, 4096;
	cvt.u64.u32 	%rd207, %r4072;
	setp.ge.s32 	%p222, %r4072, %r793;
	@%p222 bra 	$L__BB14_602;
	ld.global.u32 	%r6430, [%rd191+16384];
$L__BB14_602:
	add.s32 	%r4074, %r3863, 4352;
	cvt.u64.u32 	%rd208, %r4074;
	setp.ge.s32 	%p223, %r4074, %r793;
	@%p223 bra 	$L__BB14_604;
	ld.global.u32 	%r6431, [%rd191+17408];
$L__BB14_604:
	add.s32 	%r4076, %r3863, 4608;
	cvt.u64.u32 	%rd209, %r4076;
	setp.ge.s32 	%p224, %r4076, %r793;
	@%p224 bra 	$L__BB14_606;
	ld.global.u32 	%r6432, [%rd191+18432];
$L__BB14_606:
	add.s32 	%r4078, %r3863, 4864;
	cvt.u64.u32 	%rd210, %r4078;
	setp.ge.s32 	%p225, %r4078, %r793;
	@%p225 bra 	$L__BB14_608;
	ld.global.u32 	%r6433, [%rd191+19456];
$L__BB14_608:
	or.b32  	%r4080, %r3863, 5120;
	cvt.u64.u32 	%rd211, %r4080;
	setp.ge.s32 	%p226, %r4080, %r793;
	@%p226 bra 	$L__BB14_610;
	ld.global.u32 	%r6434, [%rd191+20480];
$L__BB14_610:
	add.s32 	%r4082, %r3863, 5376;
	cvt.u64.u32 	%rd212, %r4082;
	setp.ge.s32 	%p227, %r4082, %r793;
	@%p227 bra 	$L__BB14_612;
	ld.global.u32 	%r6435, [%rd191+21504];
$L__BB14_612:
	add.s32 	%r4084, %r3863, 5632;
	cvt.u64.u32 	%rd213, %r4084;
	setp.ge.s32 	%p228, %r4084, %r793;
	@%p228 bra 	$L__BB14_614;
	ld.global.u32 	%r6436, [%rd191+22528];
$L__BB14_614:
	setp.ge.s32 	%p229, %r3863, %r793;
	bar.sync 	0;
	add.s64 	%rd214, %rd112, %rd1460;
	@%p229 bra 	$L__BB14_616;
	st.global.u32 	[%rd214], %r6414;
$L__BB14_616:
	cvt.u32.u64 	%r4086, %rd192;
	setp.ge.s32 	%p230, %r4086, %r793;
	@%p230 bra 	$L__BB14_618;
	st.global.u32 	[%rd214+1024], %r6415;
$L__BB14_618:
	cvt.u32.u64 	%r4087, %rd193;
	setp.ge.s32 	%p231, %r4087, %r793;
	@%p231 bra 	$L__BB14_620;
	st.global.u32 	[%rd214+2048], %r6416;
$L__BB14_620:
	cvt.u32.u64 	%r4088, %rd194;
	setp.ge.s32 	%p232, %r4088, %r793;
	@%p232 bra 	$L__BB14_622;
	st.global.u32 	[%rd214+3072], %r6417;
$L__BB14_622:
	cvt.u32.u64 	%r4089, %rd195;
	setp.ge.s32 	%p233, %r4089, %r793;
	@%p233 bra 	$L__BB14_624;
	st.global.u32 	[%rd214+4096], %r6418;
$L__BB14_624:
	cvt.u32.u64 	%r4090, %rd196;
	setp.ge.s32 	%p234, %r4090, %r793;
	@%p234 bra 	$L__BB14_626;
	st.global.u32 	[%rd214+5120], %r6419;
$L__BB14_626:
	cvt.u32.u64 	%r4091, %rd197;
	setp.ge.s32 	%p235, %r4091, %r793;
	@%p235 bra 	$L__BB14_628;
	st.global.u32 	[%rd214+6144], %r6420;
$L__BB14_628:
	cvt.u32.u64 	%r4092, %rd198;
	setp.ge.s32 	%p236, %r4092, %r793;
	@%p236 bra 	$L__BB14_630;
	st.global.u32 	[%rd214+7168], %r6421;
$L__BB14_630:
	cvt.u32.u64 	%r4093, %rd199;
	setp.ge.s32 	%p237, %r4093, %r793;
	@%p237 bra 	$L__BB14_632;
	st.global.u32 	[%rd214+8192], %r6422;
$L__BB14_632:
	cvt.u32.u64 	%r4094, %rd200;
	setp.ge.s32 	%p238, %r4094, %r793;
	@%p238 bra 	$L__BB14_634;
	st.global.u32 	[%rd214+9216], %r6423;
$L__BB14_634:
	cvt.u32.u64 	%r4095, %rd201;
	setp.ge.s32 	%p239, %r4095, %r793;
	@%p239 bra 	$L__BB14_636;
	st.global.u32 	[%rd214+10240], %r6424;
$L__BB14_636:
	cvt.u32.u64 	%r4096, %rd202;
	setp.ge.s32 	%p240, %r4096, %r793;
	@%p240 bra 	$L__BB14_638;
	st.global.u32 	[%rd214+11264], %r6425;
$L__BB14_638:
	cvt.u32.u64 	%r4097, %rd203;
	setp.ge.s32 	%p241, %r4097, %r793;
	@%p241 bra 	$L__BB14_640;
	st.global.u32 	[%rd214+12288], %r6426;
$L__BB14_640:
	cvt.u32.u64 	%r4098, %rd204;
	setp.ge.s32 	%p242, %r4098, %r793;
	@%p242 bra 	$L__BB14_642;
	st.global.u32 	[%rd214+13312], %r6427;
$L__BB14_642:
	cvt.u32.u64 	%r4099, %rd205;
	setp.ge.s32 	%p243, %r4099, %r793;
	@%p243 bra 	$L__BB14_644;
	st.global.u32 	[%rd214+14336], %r6428;
$L__BB14_644:
	cvt.u32.u64 	%r4100, %rd206;
	setp.ge.s32 	%p244, %r4100, %r793;
	@%p244 bra 	$L__BB14_646;
	st.global.u32 	[%rd214+15360], %r6429;
$L__BB14_646:
	cvt.u32.u64 	%r4101, %rd207;
	setp.ge.s32 	%p245, %r4101, %r793;
	@%p245 bra 	$L__BB14_648;
	st.global.u32 	[%rd214+16384], %r6430;
$L__BB14_648:
	cvt.u32.u64 	%r4102, %rd208;
	setp.ge.s32 	%p246, %r4102, %r793;
	@%p246 bra 	$L__BB14_650;
	st.global.u32 	[%rd214+17408], %r6431;
$L__BB14_650:
	cvt.u32.u64 	%r4103, %rd209;
	setp.ge.s32 	%p247, %r4103, %r793;
	@%p247 bra 	$L__BB14_652;
	st.global.u32 	[%rd214+18432], %r6432;
$L__BB14_652:
	cvt.u32.u64 	%r4104, %rd210;
	setp.ge.s32 	%p248, %r4104, %r793;
	@%p248 bra 	$L__BB14_654;
	st.global.u32 	[%rd214+19456], %r6433;
$L__BB14_654:
	cvt.u32.u64 	%r4105, %rd211;
	setp.ge.s32 	%p249, %r4105, %r793;
	@%p249 bra 	$L__BB14_656;
	st.global.u32 	[%rd214+20480], %r6434;
$L__BB14_656:
	cvt.u32.u64 	%r4106, %rd212;
	setp.ge.s32 	%p250, %r4106, %r793;
	@%p250 bra 	$L__BB14_658;
	st.global.u32 	[%rd214+21504], %r6435;
$L__BB14_658:
	cvt.u32.u64 	%r4107, %rd213;
	setp.ge.s32 	%p251, %r4107, %r793;
	@%p251 bra 	$L__BB14_660;
	st.global.u32 	[%rd214+22528], %r6436;
$L__BB14_660:
	add.s32 	%r6349, %r786, %r6349;
	setp.lt.u32 	%p334, %r6349, 32;
	mov.u64 	%rd1751, %rd112;
	mov.u64 	%rd1752, %rd113;
	@%p334 bra 	$L__BB14_420;
$L__BB14_661:
	ret;
$L__BB14_662:
	add.s32 	%r6269, %r6269, 6;
	shl.b32 	%r5988, %r283, 2;
	add.s32 	%r5990, %r5810, %r5988;
	st.shared.u32 	[%r5990], %r6267;
	shl.b32 	%r5991, %r284, 2;
	add.s32 	%r5992, %r5810, %r5991;
	st.shared.u32 	[%r5992], %r6266;
	shl.b32 	%r5993, %r285, 2;
	add.s32 	%r5994, %r5810, %r5993;
	st.shared.u32 	[%r5994], %r6265;
	shl.b32 	%r5995, %r286, 2;
	add.s32 	%r5996, %r5810, %r5995;
	st.shared.u32 	[%r5996], %r6264;
	shl.b32 	%r5997, %r287, 2;
	add.s32 	%r5998, %r5810, %r5997;
	st.shared.u32 	[%r5998], %r6263;
	shl.b32 	%r5999, %r288, 2;
	add.s32 	%r6000, %r5810, %r5999;
	st.shared.u32 	[%r6000], %r6262;
	shl.b32 	%r6001, %r289, 2;
	add.s32 	%r6002, %r5810, %r6001;
	st.shared.u32 	[%r6002], %r6261;
	shl.b32 	%r6003, %r290, 2;
	add.s32 	%r6004, %r5810, %r6003;
	st.shared.u32 	[%r6004], %r6260;
	shl.b32 	%r6005, %r291, 2;
	add.s32 	%r6006, %r5810, %r6005;
	st.shared.u32 	[%r6006], %r6259;
	shl.b32 	%r6007, %r292, 2;
	add.s32 	%r6008, %r5810, %r6007;
	st.shared.u32 	[%r6008], %r6258;
	shl.b32 	%r6009, %r293, 2;
	add.s32 	%r6010, %r5810, %r6009;
	st.shared.u32 	[%r6010], %r6257;
	shl.b32 	%r6011, %r294, 2;
	add.s32 	%r6012, %r5810, %r6011;
	st.shared.u32 	[%r6012], %r6256;
	shl.b32 	%r6013, %r295, 2;
	add.s32 	%r6014, %r5810, %r6013;
	st.shared.u32 	[%r6014], %r6255;
	shl.b32 	%r6015, %r296, 2;
	add.s32 	%r6016, %r5810, %r6015;
	st.shared.u32 	[%r6016], %r6254;
	shl.b32 	%r6017, %r297, 2;
	add.s32 	%r6018, %r5810, %r6017;
	st.shared.u32 	[%r6018], %r6253;
	shl.b32 	%r6019, %r298, 2;
	add.s32 	%r6020, %r5810, %r6019;
	st.shared.u32 	[%r6020], %r6252;
	shl.b32 	%r6021, %r299, 2;
	add.s32 	%r6022, %r5810, %r6021;
	st.shared.u32 	[%r6022], %r6251;
	shl.b32 	%r6023, %r300, 2;
	add.s32 	%r6024, %r5810, %r6023;
	st.shared.u32 	[%r6024], %r6250;
	shl.b32 	%r6025, %r301, 2;
	add.s32 	%r6026, %r5810, %r6025;
	st.shared.u32 	[%r6026], %r6249;
	shl.b32 	%r6027, %r302, 2;
	add.s32 	%r6028, %r5810, %r6027;
	st.shared.u32 	[%r6028], %r6248;
	shl.b32 	%r6029, %r303, 2;
	add.s32 	%r6030, %r5810, %r6029;
	st.shared.u32 	[%r6030], %r6247;
	shl.b32 	%r6031, %r304, 2;
	add.s32 	%r6032, %r5810, %r6031;
	st.shared.u32 	[%r6032], %r6246;
	shl.b32 	%r6033, %r305, 2;
	add.s32 	%r6034, %r5810, %r6033;
	st.shared.u32 	[%r6034], %r6245;
	bar.sync 	0;
	ld.shared.u32 	%r6267, [%r282];
	ld.shared.u32 	%r6266, [%r282+4];
	ld.shared.u32 	%r6265, [%r282+8];
	ld.shared.u32 	%r6264, [%r282+12];
	ld.shared.u32 	%r6263, [%r282+16];
	ld.shared.u32 	%r6262, [%r282+20];
	ld.shared.u32 	%r6261, [%r282+24];
	ld.shared.u32 	%r6260, [%r282+28];
	ld.shared.u32 	%r6259, [%r282+32];
	ld.shared.u32 	%r6258, [%r282+36];
	ld.shared.u32 	%r6257, [%r282+40];
	ld.shared.u32 	%r6256, [%r282+44];
	ld.shared.u32 	%r6255, [%r282+48];
	ld.shared.u32 	%r6254, [%r282+52];
	ld.shared.u32 	%r6253, [%r282+56];
	ld.shared.u32 	%r6252, [%r282+60];
	ld.shared.u32 	%r6251, [%r282+64];
	ld.shared.u32 	%r6250, [%r282+68];
	ld.shared.u32 	%r6249, [%r282+72];
	ld.shared.u32 	%r6248, [%r282+76];
	ld.shared.u32 	%r6247, [%r282+80];
	ld.shared.u32 	%r6246, [%r282+84];
	ld.shared.u32 	%r6245, [%r282+88];
	bar.sync 	0;
	add.s32 	%r6244, %r6244, -6;
	bra.uni 	$L__BB14_124;
$L__BB14_663:
	add.s64 	%rd1157, %rd1763, %rd115;
	shl.b64 	%rd1158, %rd1157, 2;
	add.s64 	%rd1159, %rd1754, %rd1158;
	ld.global.u32 	%r3642, [%rd1159];
	ld.global.u32 	%r3648, [%rd1159+1024];
	ld.global.u32 	%r3651, [%rd1159+2048];
	ld.global.u32 	%r3654, [%rd1159+3072];
	ld.global.u32 	%r3657, [%rd1159+4096];
	ld.global.u32 	%r3660, [%rd1159+5120];
	ld.global.u32 	%r3663, [%rd1159+6144];
	ld.global.u32 	%r3666, [%rd1159+7168];
	ld.global.u32 	%r3669, [%rd1159+8192];
	ld.global.u32 	%r3672, [%rd1159+9216];
	ld.global.u32 	%r3675, [%rd1159+10240];
	ld.global.u32 	%r3678, [%rd1159+11264];
	ld.global.u32 	%r3681, [%rd1159+12288];
	ld.global.u32 	%r3684, [%rd1159+13312];
	ld.global.u32 	%r3687, [%rd1159+14336];
	ld.global.u32 	%r3690, [%rd1159+15360];
	ld.global.u32 	%r3693, [%rd1159+16384];
	ld.global.u32 	%r3696, [%rd1159+17408];
	ld.global.u32 	%r3699, [%rd1159+18432];
	ld.global.u32 	%r3702, [%rd1159+19456];
	ld.global.u32 	%r3705, [%rd1159+20480];
	ld.global.u32 	%r3708, [%rd1159+21504];
	ld.global.u32 	%r3711, [%rd1159+22528];
	bar.sync 	0;
	// begin inline asm
	shr.b32 %r3641, %r3642, %r6349;
	// end inline asm
	mov.b32 	%r3645, 0;
	// begin inline asm
	bmsk.clamp.b32 %r3644, %r3645, %r786;
	// end inline asm
	and.b32  	%r3713, %r3644, %r3641;
	and.b32  	%r3714, %r3713, 3;
	shl.b32 	%r3715, %r3713, 8;
	and.b32  	%r3716, %r3715, -1024;
	add.s32 	%r3717, %r787, %r3716;
	add.s32 	%r3718, %r3717, %r3714;
	ld.shared.u8 	%rs310, [%r3718];
	add.s16 	%rs311, %rs310, 1;
	st.shared.u8 	[%r3718], %rs311;
	// begin inline asm
	shr.b32 %r3647, %r3648, %r6349;
	// end inline asm
	and.b32  	%r3719, %r3644, %r3647;
	and.b32  	%r3720, %r3719, 3;
	shl.b32 	%r3721, %r3719, 8;
	and.b32  	%r3722, %r3721, -1024;
	add.s32 	%r3723, %r787, %r3722;
	add.s32 	%r3724, %r3723, %r3720;
	ld.shared.u8 	%rs312, [%r3724];
	add.s16 	%rs313, %rs312, 1;
	st.shared.u8 	[%r3724], %rs313;
	// begin inline asm
	shr.b32 %r3650, %r3651, %r6349;
	// end inline asm
	and.b32  	%r3725, %r3644, %r3650;
	and.b32  	%r3726, %r3725, 3;
	shl.b32 	%r3727, %r3725, 8;
	and.b32  	%r3728, %r3727, -1024;
	add.s32 	%r3729, %r787, %r3728;
	add.s32 	%r3730, %r3729, %r3726;
	ld.shared.u8 	%rs314, [%r3730];
	add.s16 	%rs315, %rs314, 1;
	st.shared.u8 	[%r3730], %rs315;
	// begin inline asm
	shr.b32 %r3653, %r3654, %r6349;
	// end inline asm
	and.b32  	%r3731, %r3644, %r3653;
	and.b32  	%r3732, %r3731, 3;
	shl.b32 	%r3733, %r3731, 8;
	and.b32  	%r3734, %r3733, -1024;
	add.s32 	%r3735, %r787, %r3734;
	add.s32 	%r3736, %r3735, %r3732;
	ld.shared.u8 	%rs316, [%r3736];
	add.s16 	%rs317, %rs316, 1;
	st.shared.u8 	[%r3736], %rs317;
	// begin inline asm
	shr.b32 %r3656, %r3657, %r6349;
	// end inline asm
	and.b32  	%r3737, %r3644, %r3656;
	and.b32  	%r3738, %r3737, 3;
	shl.b32 	%r3739, %r3737, 8;
	and.b32  	%r3740, %r3739, -1024;
	add.s32 	%r3741, %r787, %r3740;
	add.s32 	%r3742, %r3741, %r3738;
	ld.shared.u8 	%rs318, [%r3742];
	add.s16 	%rs319, %rs318, 1;
	st.shared.u8 	[%r3742], %rs319;
	// begin inline asm
	shr.b32 %r3659, %r3660, %r6349;
	// end inline asm
	and.b32  	%r3743, %r3644, %r3659;
	and.b32  	%r3744, %r3743, 3;
	shl.b32 	%r3745, %r3743, 8;
	and.b32  	%r3746, %r3745, -1024;
	add.s32 	%r3747, %r787, %r3746;
	add.s32 	%r3748, %r3747, %r3744;
	ld.shared.u8 	%rs320, [%r3748];
	add.s16 	%rs321, %rs320, 1;
	st.shared.u8 	[%r3748], %rs321;
	// begin inline asm
	shr.b32 %r3662, %r3663, %r6349;
	// end inline asm
	and.b32  	%r3749, %r3644, %r3662;
	and.b32  	%r3750, %r3749, 3;
	shl.b32 	%r3751, %r3749, 8;
	and.b32  	%r3752, %r3751, -1024;
	add.s32 	%r3753, %r787, %r3752;
	add.s32 	%r3754, %r3753, %r3750;
	ld.shared.u8 	%rs322, [%r3754];
	add.s16 	%rs323, %rs322, 1;
	st.shared.u8 	[%r3754], %rs323;
	// begin inline asm
	shr.b32 %r3665, %r3666, %r6349;
	// end inline asm
	and.b32  	%r3755, %r3644, %r3665;
	and.b32  	%r3756, %r3755, 3;
	shl.b32 	%r3757, %r3755, 8;
	and.b32  	%r3758, %r3757, -1024;
	add.s32 	%r3759, %r787, %r3758;
	add.s32 	%r3760, %r3759, %r3756;
	ld.shared.u8 	%rs324, [%r3760];
	add.s16 	%rs325, %rs324, 1;
	st.shared.u8 	[%r3760], %rs325;
	// begin inline asm
	shr.b32 %r3668, %r3669, %r6349;
	// end inline asm
	and.b32  	%r3761, %r3644, %r3668;
	and.b32  	%r3762, %r3761, 3;
	shl.b32 	%r3763, %r3761, 8;
	and.b32  	%r3764, %r3763, -1024;
	add.s32 	%r3765, %r787, %r3764;
	add.s32 	%r3766, %r3765, %r3762;
	ld.shared.u8 	%rs326, [%r3766];
	add.s16 	%rs327, %rs326, 1;
	st.shared.u8 	[%r3766], %rs327;
	// begin inline asm
	shr.b32 %r3671, %r3672, %r6349;
	// end inline asm
	and.b32  	%r3767, %r3644, %r3671;
	and.b32  	%r3768, %r3767, 3;
	shl.b32 	%r3769, %r3767, 8;
	and.b32  	%r3770, %r3769, -1024;
	add.s32 	%r3771, %r787, %r3770;
	add.s32 	%r3772, %r3771, %r3768;
	ld.shared.u8 	%rs328, [%r3772];
	add.s16 	%rs329, %rs328, 1;
	st.shared.u8 	[%r3772], %rs329;
	// begin inline asm
	shr.b32 %r3674, %r3675, %r6349;
	// end inline asm
	and.b32  	%r3773, %r3644, %r3674;
	and.b32  	%r3774, %r3773, 3;
	shl.b32 	%r3775, %r3773, 8;
	and.b32  	%r3776, %r3775, -1024;
	add.s32 	%r3777, %r787, %r3776;
	add.s32 	%r3778, %r3777, %r3774;
	ld.shared.u8 	%rs330, [%r3778];
	add.s16 	%rs331, %rs330, 1;
	st.shared.u8 	[%r3778], %rs331;
	// begin inline asm
	shr.b32 %r3677, %r3678, %r6349;
	// end inline asm
	and.b32  	%r3779, %r3644, %r3677;
	and.b32  	%r3780, %r3779, 3;
	shl.b32 	%r3781, %r3779, 8;
	and.b32  	%r3782, %r3781, -1024;
	add.s32 	%r3783, %r787, %r3782;
	add.s32 	%r3784, %r3783, %r3780;
	ld.shared.u8 	%rs332, [%r3784];
	add.s16 	%rs333, %rs332, 1;
	st.shared.u8 	[%r3784], %rs333;
	// begin inline asm
	shr.b32 %r3680, %r3681, %r6349;
	// end inline asm
	and.b32  	%r3785, %r3644, %r3680;
	and.b32  	%r3786, %r3785, 3;
	shl.b32 	%r3787, %r3785, 8;
	and.b32  	%r3788, %r3787, -1024;
	add.s32 	%r3789, %r787, %r3788;
	add.s32 	%r3790, %r3789, %r3786;
	ld.shared.u8 	%rs334, [%r3790];
	add.s16 	%rs335, %rs334, 1;
	st.shared.u8 	[%r3790], %rs335;
	// begin inline asm
	shr.b32 %r3683, %r3684, %r6349;
	// end inline asm
	and.b32  	%r3791, %r3644, %r3683;
	and.b32  	%r3792, %r3791, 3;
	shl.b32 	%r3793, %r3791, 8;
	and.b32  	%r3794, %r3793, -1024;
	add.s32 	%r3795, %r787, %r3794;
	add.s32 	%r3796, %r3795, %r3792;
	ld.shared.u8 	%rs336, [%r3796];
	add.s16 	%rs337, %rs336, 1;
	st.shared.u8 	[%r3796], %rs337;
	// begin inline asm
	shr.b32 %r3686, %r3687, %r6349;
	// end inline asm
	and.b32  	%r3797, %r3644, %r3686;
	and.b32  	%r3798, %r3797, 3;
	shl.b32 	%r3799, %r3797, 8;
	and.b32  	%r3800, %r3799, -1024;
	add.s32 	%r3801, %r787, %r3800;
	add.s32 	%r3802, %r3801, %r3798;
	ld.shared.u8 	%rs338, [%r3802];
	add.s16 	%rs339, %rs338, 1;
	st.shared.u8 	[%r3802], %rs339;
	// begin inline asm
	shr.b32 %r3689, %r3690, %r6349;
	// end inline asm
	and.b32  	%r3803, %r3644, %r3689;
	and.b32  	%r3804, %r3803, 3;
	shl.b32 	%r3805, %r3803, 8;
	and.b32  	%r3806, %r3805, -1024;
	add.s32 	%r3807, %r787, %r3806;
	add.s32 	%r3808, %r3807, %r3804;
	ld.shared.u8 	%rs340, [%r3808];
	add.s16 	%rs341, %rs340, 1;
	st.shared.u8 	[%r3808], %rs341;
	// begin inline asm
	shr.b32 %r3692, %r3693, %r6349;
	// end inline asm
	and.b32  	%r3809, %r3644, %r3692;
	and.b32  	%r3810, %r3809, 3;
	shl.b32 	%r3811, %r3809, 8;
	and.b32  	%r3812, %r3811, -1024;
	add.s32 	%r3813, %r787, %r3812;
	add.s32 	%r3814, %r3813, %r3810;
	ld.shared.u8 	%rs342, [%r3814];
	add.s16 	%rs343, %rs342, 1;
	st.shared.u8 	[%r3814], %rs343;
	// begin inline asm
	shr.b32 %r3695, %r3696, %r6349;
	// end inline asm
	and.b32  	%r3815, %r3644, %r3695;
	and.b32  	%r3816, %r3815, 3;
	shl.b32 	%r3817, %r3815, 8;
	and.b32  	%r3818, %r3817, -1024;
	add.s32 	%r3819, %r787, %r3818;
	add.s32 	%r3820, %r3819, %r3816;
	ld.shared.u8 	%rs344, [%r3820];
	add.s16 	%rs345, %rs344, 1;
	st.shared.u8 	[%r3820], %rs345;
	// begin inline asm
	shr.b32 %r3698, %r3699, %r6349;
	// end inline asm
	and.b32  	%r3821, %r3644, %r3698;
	and.b32  	%r3822, %r3821, 3;
	shl.b32 	%r3823, %r3821, 8;
	and.b32  	%r3824, %r3823, -1024;
	add.s32 	%r3825, %r787, %r3824;
	add.s32 	%r3826, %r3825, %r3822;
	ld.shared.u8 	%rs346, [%r3826];
	add.s16 	%rs347, %rs346, 1;
	st.shared.u8 	[%r3826], %rs347;
	// begin inline asm
	shr.b32 %r3701, %r3702, %r6349;
	// end inline asm
	and.b32  	%r3827, %r3644, %r3701;
	and.b32  	%r3828, %r3827, 3;
	shl.b32 	%r3829, %r3827, 8;
	and.b32  	%r3830, %r3829, -1024;
	add.s32 	%r3831, %r787, %r3830;
	add.s32 	%r3832, %r3831, %r3828;
	ld.shared.u8 	%rs348, [%r3832];
	add.s16 	%rs349, %rs348, 1;
	st.shared.u8 	[%r3832], %rs349;
	// begin inline asm
	shr.b32 %r3704, %r3705, %r6349;
	// end inline asm
	and.b32  	%r3833, %r3644, %r3704;
	and.b32  	%r3834, %r3833, 3;
	shl.b32 	%r3835, %r3833, 8;
	and.b32  	%r3836, %r3835, -1024;
	add.s32 	%r3837, %r787, %r3836;
	add.s32 	%r3838, %r3837, %r3834;
	ld.shared.u8 	%rs350, [%r3838];
	add.s16 	%rs351, %rs350, 1;
	st.shared.u8 	[%r3838], %rs351;
	// begin inline asm
	shr.b32 %r3707, %r3708, %r6349;
	// end inline asm
	and.b32  	%r3839, %r3644, %r3707;
	and.b32  	%r3840, %r3839, 3;
	shl.b32 	%r3841, %r3839, 8;
	and.b32  	%r3842, %r3841, -1024;
	add.s32 	%r3843, %r787, %r3842;
	add.s32 	%r3844, %r3843, %r3840;
	ld.shared.u8 	%rs352, [%r3844];
	add.s16 	%rs353, %rs352, 1;
	st.shared.u8 	[%r3844], %rs353;
	// begin inline asm
	shr.b32 %r3710, %r3711, %r6349;
	// end inline asm
	and.b32  	%r3845, %r3644, %r3710;
	and.b32  	%r3846, %r3845, 3;
	shl.b32 	%r3847, %r3845, 8;
	and.b32  	%r3848, %r3847, -1024;
	add.s32 	%r3849, %r787, %r3848;
	add.s32 	%r3850, %r3849, %r3846;
	ld.shared.u8 	%rs354, [%r3850];
	add.s16 	%rs355, %rs354, 1;
	st.shared.u8 	[%r3850], %rs355;
	add.s64 	%rd1763, %rd1763, 5888;
	sub.s64 	%rd1785, %rd4, %rd1763;
	setp.gt.s64 	%p182, %rd1785, 5887;
	@%p182 bra 	$L__BB14_663;
	bra.uni 	$L__BB14_430;

}


// ===== COMPILED SASS (sm_100) =====

	.target	sm_100

	.elftype	@"ET_EXEC"


//--------------------- .note.nv.tkinfo           --------------------------
	.section	.note.nv.tkinfo,"",@"SHT_NOTE"
	.sectionflags	@"SHF_NOTE_NV_TKINFO"
	.tkinfo
        /*0018*/ 	.word	0x00000002
        /*0030*/ 	.string	""
        /*0030*/ 	.string	"ptxas"
        /*0030*/ 	.string	"Cuda compilation tools, release 13.0, V13.0.88"
        /*0030*/ 	.string	"Build cuda_13.0.r13.0/compiler.36424714_0"
        /*0030*/ 	.string	"-arch sm_100 -m 64 "



//--------------------- .note.nv.cuinfo           --------------------------
	.section	.note.nv.cuinfo,"",@"SHT_NOTE"
	.sectionflags	@"SHF_NOTE_NV_CUINFO"
        /*0018*/ 	.short	0x0002
        /*001a*/ 	.short	0x0064
        /*001c*/ 	.short	0x0082
	.zero		2


//--------------------- .nv.info                  --------------------------
	.section	.nv.info,"",@"SHT_CUDA_INFO"
	.align	4


	//----- nvinfo : EIATTR_REGCOUNT
	.align		4
        /*0000*/ 	.byte	0x04, 0x2f
        /*0002*/ 	.short	(.L_41 - .L_40)
	.align		4
.L_40:
        /*0004*/ 	.word	index@(_Z13tc_GPU_kernelPKmPKjS0_mmjPmjS2_jm)
        /*0008*/ 	.word	0x00000027


	//----- nvinfo : EIATTR_FRAME_SIZE
	.align		4
.L_41:
        /*000c*/ 	.byte	0x04, 0x11
        /*000e*/ 	.short	(.L_43 - .L_42)
	.align		4
.L_42:
        /*0010*/ 	.word	index@($__internal_0_$__cuda_sm20_dsqrt_rn_f64_mediumpath_v1)
        /*0014*/ 	.word	0x00000000


	//----- nvinfo : EIATTR_FRAME_SIZE
	.align		4
.L_43:
        /*0018*/ 	.byte	0x04, 0x11
        /*001a*/ 	.short	(.L_45 - .L_44)
	.align		4
.L_44:
        /*001c*/ 	.word	index@(_Z13tc_GPU_kernelPKmPKjS0_mmjPmjS2_jm)
        /*0020*/ 	.word	0x00000000


	//----- nvinfo : EIATTR_REGCOUNT
	.align		4
.L_45:
        /*0024*/ 	.byte	0x04, 0x2f
        /*0026*/ 	.short	(.L_47 - .L_46)
	.align		4
.L_46:
        /*0028*/ 	.word	index@(_ZN3cub18CUB_300001_SM_10006detail11EmptyKernelIvEEvv)
        /*002c*/ 	.word	0x00000004


	//----- nvinfo : EIATTR_FRAME_SIZE
	.align		4
.L_47:
        /*0030*/ 	.byte	0x04, 0x11
        /*0032*/ 	.short	(.L_49 - .L_48)
	.align		4
.L_48:
        /*0034*/ 	.word	index@(_ZN3cub18CUB_300001_SM_10006detail11EmptyKernelIvEEvv)
        /*0038*/ 	.word	0x00000000


	//----- nvinfo : EIATTR_REGCOUNT
	.align		4
.L_49:
        /*003c*/ 	.byte	0x04, 0x2f
        /*003e*/ 	.short	(.L_51 - .L_50)
	.align		4
.L_50:
        /*0040*/ 	.word	index@(_ZN3cub18CUB_300001_SM_10006detail10radix_sort31DeviceRadixSortSingleTileKernelINS1_5radix10policy_hubI6edge_tNS0_8NullTypeEjE10Policy1000ELNS0_9SortOrderE0ES6_S7_j17edge_decomposer_tEEvPKT1_PSC_PKT2_PSG_T3_iiT4_)
        /*0044*/ 	.word	0x0000005f


	//----- nvinfo : EIATTR_FRAME_SIZE
	.align		4
.L_51:
        /*0048*/ 	.byte	0x04, 0x11
        /*004a*/ 	.short	(.L_53 - .L_52)
	.align		4
.L_52:
        /*004c*/ 	.word	index@(_ZN3cub18CUB_300001_SM_10006detail10radix_sort31DeviceRadixSortSingleTileKernelINS1_5radix10policy_hubI6edge_tNS0_8NullTypeEjE10Policy1000ELNS0_9SortOrderE0ES6_S7_j17edge_decomposer_tEEvPKT1_PSC_PKT2_PSG_T3_iiT4_)
        /*0050*/ 	.word	0x00000000


	//----- nvinfo : EIATTR_REGCOUNT
	.align		4
.L_53:
        /*0054*/ 	.byte	0x04, 0x2f
        /*0056*/ 	.short	(.L_55 - .L_54)
	.align		4
.L_54:
        /*0058*/ 	.word	index@(_ZN3cub18CUB_300001_SM_10006detail10radix_sort30DeviceRadixSortHistogramKernelINS1_5radix10policy_hubI6edge_tNS0_8NullTypeEjE10Policy1000ELNS0_9SortOrderE0ES6_j17edge_decomposer_tEEvPT2_PKT1_SC_iiT3_)
        /*005c*/ 	.word	0x00000030


	//----- nvinfo : EIATTR_FRAME_SIZE
	.align		4
.L_55:
        /*0060*/ 	.byte	0x04, 0x11
        /*0062*/ 	.short	(.L_57 - .L_56)
	.align		4
.L_56:
        /*0064*/ 	.word	index@(_ZN3cub18CUB_300001_SM_10006detail10radix_sort30DeviceRadixSortHistogramKernelINS1_5radix10policy_hubI6edge_tNS0_8NullTypeEjE10Policy1000ELNS0_9SortOrderE0ES6_j17edge_decomposer_tEEvPT2_PKT1_SC_iiT3_)
        /*0068*/ 	.word	0x00000000


	//----- nvinfo : EIATTR_REGCOUNT
	.align		4
.L_57:
        /*006c*/ 	.byte	0x04, 0x2f
        /*006e*/ 	.short	(.L_59 - .L_58)
	.align		4
.L_58:
        /*0070*/ 	.word	index@(_ZN3cub18CUB_300001_SM_10006detail10radix_sort33DeviceRadixSortExclusiveSumKernelINS1_5radix10policy_hubI6edge_tNS0_8NullTypeEjE10Policy1000EjEEvPT0_)
        /*0074*/ 	.word	0x00000018


	//----- nvinfo : EIATTR_FRAME_SIZE
	.align		4
.L_59:
        /*0078*/ 	.byte	0x04, 0x11
        /*007a*/ 	.short	(.L_61 - .L_60)
	.align		4
.L_60:
        /*007c*/ 	.word	index@(_ZN3cub18CUB_300001_SM_10006detail10radix_sort33DeviceRadixSortExclusiveSumKernelINS1_5radix10policy_hubI6edge_tNS0_8NullTypeEjE10Policy1000EjEEvPT0_)
        /*0080*/ 	.word	0x00000000


	//----- nvinfo : EIATTR_REGCOUNT
	.align		4
.L_61:
        /*0084*/ 	.byte	0x04, 0x2f
        /*0086*/ 	.short	(.L_63 - .L_62)
	.align		4
.L_62:
        /*0088*/ 	.word	index@(_ZN3cub18CUB_300001_SM_10006detail10radix_sort29DeviceRadixSortOnesweepKernelINS1_5radix10policy_hubI6edge_tNS0_8NullTypeEjE10Policy1000ELNS0_9SortOrderE0ES6_S7_jii17edge_decomposer_tEEvPT5_SD_PT3_PKSE_PT1_PKSI_PT2_PKSM_T4_iiT6_)
        /*008c*/ 	.word	0x0000004c


	//----- nvinfo : EIATTR_FRAME_SIZE
	.align		4
.L_63:
        /*0090*/ 	.byte	0x04, 0x11
        /*0092*/ 	.short	(.L_65 - .L_64)
	.align		4
.L_64:
        /*0094*/ 	.word	index@(_ZN3cub18CUB_300001_SM_10006detail10radix_sort29DeviceRadixSortOnesweepKernelINS1_5radix10policy_hubI6edge_tNS0_8NullTypeEjE10Policy1000ELNS0_9SortOrderE0ES6_S7_jii17edge_decomposer_tEEvPT5_SD_PT3_PKSE_PT1_PKSI_PT2_PKSM_T4_iiT6_)
        /*0098*/ 	.word	0x00000000


	//----- nvinfo : EIATTR_REGCOUNT
	.align		4
.L_65:
        /*009c*/ 	.byte	0x04, 0x2f
        /*009e*/ 	.short	(.L_67 - .L_66)
	.align		4
.L_66:
        /*00a0*/ 	.word	index@(_ZN3cub18CUB_300001_SM_10006detail10radix_sort31DeviceRadixSortSingleTileKernelINS1_5radix10policy_hubI19preprocess_vertex_tNS0_8NullTypeEjE10Policy1000ELNS0_9SortOrderE0ES6_S7_j30preprocess_vertex_decomposer_tEEvPKT1_PSC_PKT2_PSG_T3_iiT4_)
        /*00a4*/ 	.word	0x0000005f


	//----- nvinfo : EIATTR_FRAME_SIZE
	.align		4
.L_67:
        /*00a8*/ 	.byte	0x04, 0x11
        /*00aa*/ 	.short	(.L_69 - .L_68)
	.align		4
.L_68:
        /*00ac*/ 	.word	index@(_ZN3cub18CUB_300001_SM_10006detail10radix_sort31DeviceRadixSortSingleTileKernelINS1_5radix10policy_hubI19preprocess_vertex_tNS0_8NullTypeEjE10Policy1000ELNS0_9SortOrderE0ES6_S7_j30preprocess_vertex_decomposer_tEEvPKT1_PSC_PKT2_PSG_T3_iiT4_)
        /*00b0*/ 	.word	0x00000000


	//----- nvinfo : EIATTR_REGCOUNT
	.align		4
.L_69:
        /*00b4*/ 	.byte	0x04, 0x2f
        /*00b6*/ 	.short	(.L_71 - .L_70)
	.align		4
.L_70:
        /*00b8*/ 	.word	index@(_ZN3cub18CUB_300001_SM_10006detail10radix_sort30DeviceRadixSortHistogramKernelINS1_5radix10policy_hubI19preprocess_vertex_tNS0_8NullTypeEjE10Policy1000ELNS0_9SortOrderE0ES6_j30preprocess_vertex_decomposer_tEEvPT2_PKT1_SC_iiT3_)
        /*00bc*/ 	.word	0x00000038


	//----- nvinfo : EIATTR_FRAME_SIZE
	.align		4
.L_71:
        /*00c0*/ 	.byte	0x04, 0x11
        /*00c2*/ 	.short	(.L_73 - .L_72)
	.align		4
.L_72:
        /*00c4*/ 	.word	index@(_ZN3cub18CUB_300001_SM_10006detail10radix_sort30DeviceRadixSortHistogramKernelINS1_5radix10policy_hubI19preprocess_vertex_tNS0_8NullTypeEjE10Policy1000ELNS0_9SortOrderE0ES6_j30preprocess_vertex_decomposer_tEEvPT2_PKT1_SC_iiT3_)
        /*00c8*/ 	.word	0x00000000


	//----- nvinfo : EIATTR_REGCOUNT
	.align		4
.L_73:
        /*00cc*/ 	.byte	0x04, 0x2f
        /*00ce*/ 	.short	(.L_75 - .L_74)
	.align		4
.L_74:
        /*00d0*/ 	.word	index@(_ZN3cub18CUB_300001_SM_10006detail10radix_sort33DeviceRadixSortExclusiveSumKernelINS1_5radix10policy_hubI19preprocess_vertex_tNS0_8NullTypeEjE10Policy1000EjEEvPT0_)
        /*00d4*/ 	.word	0x00000018


	//----- nvinfo : EIATTR_FRAME_SIZE
	.align		4
.L_75:
        /*00d8*/ 	.byte	0x04, 0x11
        /*00da*/ 	.short	(.L_77 - .L_76)
	.align		4
.L_76:
        /*00dc*/ 	.word	index@(_ZN3cub18CUB_300001_SM_10006detail10radix_sort33DeviceRadixSortExclusiveSumKernelINS1_5radix10policy_hubI19preprocess_vertex_tNS0_8NullTypeEjE10Policy1000EjEEvPT0_)
        /*00e0*/ 	.word	0x00000000


	//----- nvinfo : EIATTR_REGCOUNT
	.align		4
.L_77:
        /*00e4*/ 	.byte	0x04, 0x2f
        /*00e6*/ 	.short	(.L_79 - .L_78)
	.align		4
.L_78:
        /*00e8*/ 	.word	index@(_ZN3cub18CUB_300001_SM_10006detail10radix_sort29DeviceRadixSortOnesweepKernelINS1_5radix10policy_hubI19preprocess_vertex_tNS0_8NullTypeEjE10Policy1000ELNS0_9SortOrderE0ES6_S7_jii30preprocess_vertex_decomposer_tEEvPT5_SD_PT3_PKSE_PT1_PKSI_PT2_PKSM_T4_iiT6_)
        /*00ec*/ 	.word	0x00000050


	//----- nvinfo : EIATTR_FRAME_SIZE
	.align		4
.L_79:
        /*00f0*/ 	.byte	0x04, 0x11
        /*00f2*/ 	.short	(.L_81 - .L_80)
	.align		4
.L_80:
        /*00f4*/ 	.word	index@(_ZN3cub18CUB_300001_SM_10006detail10radix_sort29DeviceRadixSortOnesweepKernelINS1_5radix10policy_hubI19preprocess_vertex_tNS0_8NullTypeEjE10Policy1000ELNS0_9SortOrderE0ES6_S7_jii30preprocess_vertex_decomposer_tEEvPT5_SD_PT3_PKSE_PT1_PKSI_PT2_PKSM_T4_iiT6_)
        /*00f8*/ 	.word	0x00000000


	//----- nvinfo : EIATTR_REGCOUNT
	.align		4
.L_81:
        /*00fc*/ 	.byte	0x04, 0x2f
        /*00fe*/ 	.short	(.L_83 - .L_82)
	.align		4
.L_82:
        /*0100*/ 	.word	index@(_ZN3cub18CUB_300001_SM_10006detail19three_way_partition33DeviceThreeWayPartitionInitKernelINS0_13ScanTileStateImLb1EEEPjEEvT_iT0_)
        /*0104*/ 	.word	0x00000010


	//----- nvinfo : EIATTR_FRAME_SIZE
	.align		4
.L_83:
        /*0108*/ 	.byte	0x04, 0x11
        /*010a*/ 	.short	(.L_85 - .L_84)
	.align		4
.L_84:
        /*010c*/ 	.word	index@(_ZN3cub18CUB_300001_SM_10006detail19three_way_partition33DeviceThreeWayPartitionInitKernelINS0_13ScanTileStateImLb1EEEPjEEvT_iT0_)
        /*0110*/ 	.word	0x00000000


	//----- nvinfo : EIATTR_REGCOUNT
	.align		4
.L_85:
        /*0114*/ 	.byte	0x04, 0x2f
        /*0116*/ 	.short	(.L_87 - .L_86)
	.align		4
.L_86:
        /*0118*/ 	.word	index@(_ZN3cub18CUB_300001_SM_10006detail19three_way_partition29DeviceThreeWayPartitionKernelINS2_10policy_hubIjiE10Policy1000EN6thrust24THRUST_300001_SM_1000_NS17counting_iteratorIjNS8_11use_defaultESA_SA_EEPjSC_NS8_16reverse_iteratorISC_EESC_NS0_13ScanTileStateImLb1EEENS0_21DispatchSegmentedSortILNS0_9SortOrderE0EjNS0_8NullTypeElPmSK_NS1_14segmented_sort10policy_hubIjSJ_EEE22LargeSegmentsSelectorTENSO_22SmallSegmentsSelectorTEiNS2_19streaming_context_tIlEEEEvT0_T1_T2_T3_T4_T5_T6_T7_T8_iT9_)
        /*011c*/ 	.word	0x0000005a


	//----- nvinfo : EIATTR_FRAME_SIZE
	.align		4
.L_87:
        /*0120*/ 	.byte	0x04, 0x11
        /*0122*/ 	.short	(.L_89 - .L_88)
	.align		4
.L_88:
        /*0124*/ 	.word	index@(_ZN3cub18CUB_300001_SM_10006detail19three_way_partition29DeviceThreeWayPartitionKernelINS2_10policy_hubIjiE10Policy1000EN6thrust24THRUST_300001_SM_1000_NS17counting_iteratorIjNS8_11use_defaultESA_SA_EEPjSC_NS8_16reverse_iteratorISC_EESC_NS0_13ScanTileStateImLb1EEENS0_21DispatchSegmentedSortILNS0_9SortOrderE0EjNS0_8NullTypeElPmSK_NS1_14segmented_sort10policy_hubIjSJ_EEE22LargeSegmentsSelectorTENSO_22SmallSegmentsSelectorTEiNS2_19streaming_context_tIlEEEEvT0_T1_T2_T3_T4_T5_T6_T7_T8_iT9_)
        /*0128*/ 	.word	0x00000000


	//----- nvinfo : EIATTR_REGCOUNT
	.align		4
.L_89:
        /*012c*/ 	.byte	0x04, 0x2f
        /*012e*/ 	.short	(.L_91 - .L_90)
	.align		4
.L_90:
        /*0130*/ 	.word	index@(_ZN3cub18CUB_300001_SM_10006detail14segmented_sort30DeviceSegmentedSortKernelLargeILNS0_9SortOrderE0ENS2_10policy_hubIjNS0_8NullTypeEE9Policy860EjS6_PmS9_lEEvPKjPKT1_PSC_NS1_20device_double_bufferISC_EEPKT2_PSI_NSG_ISI_EET3_T4_)
        /*0134*/ 	.word	0x000000d8


	//----- nvinfo : EIATTR_FRAME_SIZE
	.align		4
.L_91:
        /*0138*/ 	.byte	0x04, 0x11
        /*013a*/ 	.short	(.L_93 - .L_92)
	.align		4
.L_92:
        /*013c*/ 	.word	index@(_ZN3cub18CUB_300001_SM_10006detail14segmented_sort30DeviceSegmentedSortKernelLargeILNS0_9SortOrderE0ENS2_10policy_hubIjNS0_8NullTypeEE9Policy860EjS6_PmS9_lEEvPKjPKT1_PSC_NS1_20device_double_bufferISC_EEPKT2_PSI_NSG_ISI_EET3_T4_)
        /*0140*/ 	.word	0x00000000


	//----- nvinfo : EIATTR_REGCOUNT
	.align		4
.L_93:
        /*0144*/ 	.byte	0x04, 0x2f
        /*0146*/ 	.short	(.L_95 - .L_94)
	.align		4
.L_94:
        /*0148*/ 	.word	index@(_ZN3cub18CUB_300001_SM_10006detail14segmented_sort30DeviceSegmentedSortKernelSmallILNS0_9SortOrderE0ENS2_10policy_hubIjNS0_8NullTypeEE9Policy860EjS6_PmS9_lEEvjjjPKjSB_PKT1_PSC_PKT2_PSG_T3_T4_)
        /*014c*/ 	.word	0x00000020


	//----- nvinfo : EIATTR_FRAME_SIZE
	.align		4
.L_95:
        /*0150*/ 	.byte	0x04, 0x11
        /*0152*/ 	.short	(.L_97 - .L_96)
	.align		4
.L_96:
        /*0154*/ 	.word	index@(_ZN3cub18CUB_300001_SM_10006detail14segmented_sort30DeviceSegmentedSortKernelSmallILNS0_9SortOrderE0ENS2_10policy_hubIjNS0_8NullTypeEE9Policy860EjS6_PmS9_lEEvjjjPKjSB_PKT1_PSC_PKT2_PSG_T3_T4_)
        /*0158*/ 	.word	0x00000000


	//----- nvinfo : EIATTR_REGCOUNT
	.align		4
.L_97:
        /*015c*/ 	.byte	0x04, 0x2f
        /*015e*/ 	.short	(.L_99 - .L_98)
	.align		4
.L_98:
        /*0160*/ 	.word	index@(_ZN3cub18CUB_300001_SM_10006detail14segmented_sort33DeviceSegmentedSortFallbackKernelILNS0_9SortOrderE0ENS2_10policy_hubIjNS0_8NullTypeEE9Policy860EjS6_PmS9_lEEvPKT1_PSA_NS1_20device_double_bufferISA_EEPKT2_PSG_NSE_ISG_EET3_T4_)
        /*0164*/ 	.word	0x000000d3


	//----- nvinfo : EIATTR_FRAME_SIZE
	.align		4
.L_99:
        /*0168*/ 	.byte	0x04, 0x11
        /*016a*/ 	.short	(.L_101 - .L_100)
	.align		4
.L_100:
        /*016c*/ 	.word	index@(_ZN3cub18CUB_300001_SM_10006detail14segmented_sort33DeviceSegmentedSortFallbackKernelILNS0_9SortOrderE0ENS2_10policy_hubIjNS0_8NullTypeEE9Policy860EjS6_PmS9_lEEvPKT1_PSA_NS1_20device_double_bufferISA_EEPKT2_PSG_NSE_ISG_EET3_T4_)
        /*0170*/ 	.word	0x00000000


	//----- nvinfo : EIATTR_MIN_STACK_SIZE
	.align		4
.L_101:
        /*0174*/ 	.byte	0x04, 0x12
        /*0176*/ 	.short	(.L_103 - .L_102)
	.align		4
.L_102:
        /*0178*/ 	.word	index@(_ZN3cub18CUB_300001_SM_10006detail14segmented_sort33DeviceSegmentedSortFallbackKernelILNS0_9SortOrderE0ENS2_10policy_hubIjNS0_8NullTypeEE9Policy860EjS6_PmS9_lEEvPKT1_PSA_NS1_20device_double_bufferISA_EEPKT2_PSG_NSE_ISG_EET3_T4_)
        /*017c*/ 	.word	0x00000000


	//----- nvinfo : EIATTR_MIN_STACK_SIZE
	.align		4
.L_103:
        /*0180*/ 	.byte	0x04, 0x12
        /*0182*/ 	.short	(.L_105 - .L_104)
	.align		4
.L_104:
        /*0184*/ 	.word	index@(_ZN3cub18CUB_300001_SM_10006detail14segmented_sort30DeviceSegmentedSortKernelSmallILNS0_9SortOrderE0ENS2_10policy_hubIjNS0_8NullTypeEE9Policy860EjS6_PmS9_lEEvjjjPKjSB_PKT1_PSC_PKT2_PSG_T3_T4_)
        /*0188*/ 	.word	0x00000000


	//----- nvinfo : EIATTR_MIN_STACK_SIZE
	.align		4
.L_105:
        /*018c*/ 	.byte	0x04, 0x12
        /*018e*/ 	.short	(.L_107 - .L_106)
	.align		4
.L_106:
        /*0190*/ 	.word	index@(_ZN3cub18CUB_300001_SM_10006detail14segmented_sort30DeviceSegmentedSortKernelLargeILNS0_9SortOrderE0ENS2_10policy_hubIjNS0_8NullTypeEE9Policy860EjS6_PmS9_lEEvPKjPKT1_PSC_NS1_20device_double_bufferISC_EEPKT2_PSI_NSG_ISI_EET3_T4_)
        /*0194*/ 	.word	0x00000000


	//----- nvinfo : EIATTR_MIN_STACK_SIZE
	.align		4
.L_107:
        /*0198*/ 	.byte	0x04, 0x12
        /*019a*/ 	.short	(.L_109 - .L_108)
	.align		4
.L_108:
        /*019c*/ 	.word	index@(_ZN3cub18CUB_300001_SM_10006detail19three_way_partition29DeviceThreeWayPartitionKernelINS2_10policy_hubIjiE10Policy1000EN6thrust24THRUST_300001_SM_1000_NS17counting_iteratorIjNS8_11use_defaultESA_SA_EEPjSC_NS8_16reverse_iteratorISC_EESC_NS0_13ScanTileStateImLb1EEENS0_21DispatchSegmentedSortILNS0_9SortOrderE0EjNS0_8NullTypeElPmSK_NS1_14segmented_sort10policy_hubIjSJ_EEE22LargeSegmentsSelectorTENSO_22SmallSegmentsSelectorTEiNS2_19streaming_context_tIlEEEEvT0_T1_T2_T3_T4_T5_T6_T7_T8_iT9_)
        /*01a0*/ 	.word	0x00000000


	//----- nvinfo : EIATTR_MIN_STACK_SIZE
	.align		4
.L_109:
        /*01a4*/ 	.byte	0x04, 0x12
        /*01a6*/ 	.short	(.L_111 - .L_110)
	.align		4
.L_110:
        /*01a8*/ 	.word	index@(_ZN3cub18CUB_300001_SM_10006detail19three_way_partition33DeviceThreeWayPartitionInitKernelINS0_13ScanTileStateImLb1EEEPjEEvT_iT0_)
        /*01ac*/ 	.word	0x00000000


	//----- nvinfo : EIATTR_MIN_STACK_SIZE
	.align		4
.L_111:
        /*01b0*/ 	.byte	0x04, 0x12
        /*01b2*/ 	.short	(.L_113 - .L_112)
	.align		4
.L_112:
        /*01b4*/ 	.word	index@(_ZN3cub18CUB_300001_SM_10006detail10radix_sort29DeviceRadixSortOnesweepKernelINS1_5radix10policy_hubI19preprocess_vertex_tNS0_8NullTypeEjE10Policy1000ELNS0_9SortOrderE0ES6_S7_jii30preprocess_vertex_decomposer_tEEvPT5_SD_PT3_PKSE_PT1_PKSI_PT2_PKSM_T4_iiT6_)
        /*01b8*/ 	.word	0x00000000


	//----- nvinfo : EIATTR_MIN_STACK_SIZE
	.align		4
.L_113:
        /*01bc*/ 	.byte	0x04, 0x12
        /*01be*/ 	.short	(.L_115 - .L_114)
	.align		4
.L_114:
        /*01c0*/ 	.word	index@(_ZN3cub18CUB_300001_SM_10006detail10radix_sort33DeviceRadixSortExclusiveSumKernelINS1_5radix10policy_hubI19preprocess_vertex_tNS0_8NullTypeEjE10Policy1000EjEEvPT0_)
        /*01c4*/ 	.word	0x00000000


	//----- nvinfo : EIATTR_MIN_STACK_SIZE
	.align		4
.L_115:
        /*01c8*/ 	.byte	0x04, 0x12
        /*01ca*/ 	.short	(.L_117 - .L_116)
	.align		4
.L_116:
        /*01cc*/ 	.word	index@(_ZN3cub18CUB_300001_SM_10006detail10radix_sort30DeviceRadixSortHistogramKernelINS1_5radix10policy_hubI19preprocess_vertex_tNS0_8NullTypeEjE10Policy1000ELNS0_9SortOrderE0ES6_j30preprocess_vertex_decomposer_tEEvPT2_PKT1_SC_iiT3_)
        /*01d0*/ 	.word	0x00000000


	//----- nvinfo : EIATTR_MIN_STACK_SIZE
	.align		4
.L_117:
        /*01d4*/ 	.byte	0x04, 0x12
        /*01d6*/ 	.short	(.L_119 - .L_118)
	.align		4
.L_118:
        /*01d8*/ 	.word	index@(_ZN3cub18CUB_300001_SM_10006detail10radix_sort31DeviceRadixSortSingleTileKernelINS1_5radix10policy_hubI19preprocess_vertex_tNS0_8NullTypeEjE10Policy1000ELNS0_9SortOrderE0ES6_S7_j30preprocess_vertex_decomposer_tEEvPKT1_PSC_PKT2_PSG_T3_iiT4_)
        /*01dc*/ 	.word	0x00000000


	//----- nvinfo : EIATTR_MIN_STACK_SIZE
	.align		4
.L_119:
        /*01e0*/ 	.byte	0x04, 0x12
        /*01e2*/ 	.short	(.L_121 - .L_120)
	.align		4
.L_120:
        /*01e4*/ 	.word	index@(_ZN3cub18CUB_300001_SM_10006detail10radix_sort29DeviceRadixSortOnesweepKernelINS1_5radix10policy_hubI6edge_tNS0_8NullTypeEjE10Policy1000ELNS0_9SortOrderE0ES6_S7_jii17edge_decomposer_tEEvPT5_SD_PT3_PKSE_PT1_PKSI_PT2_PKSM_T4_iiT6_)
        /*01e8*/ 	.word	0x00000000


	//----- nvinfo : EIATTR_MIN_STACK_SIZE
	.align		4
.L_121:
        /*01ec*/ 	.byte	0x04, 0x12
        /*01ee*/ 	.short	(.L_123 - .L_122)
	.align		4
.L_122:
        /*01f0*/ 	.word	index@(_ZN3cub18CUB_300001_SM_10006detail10radix_sort33DeviceRadixSortExclusiveSumKernelINS1_5radix10policy_hubI6edge_tNS0_8NullTypeEjE10Policy1000EjEEvPT0_)
        /*01f4*/ 	.word	0x00000000


	//----- nvinfo : EIATTR_MIN_STACK_SIZE
	.align		4
.L_123:
        /*01f8*/ 	.byte	0x04, 0x12
        /*01fa*/ 	.short	(.L_125 - .L_124)
	.align		4
.L_124:
        /*01fc*/ 	.word	index@(_ZN3cub18CUB_300001_SM_10006detail10radix_sort30DeviceRadixSortHistogramKernelINS1_5radix10policy_hubI6edge_tNS0_8NullTypeEjE10Policy1000ELNS0_9SortOrderE0ES6_j17edge_decomposer_tEEvPT2_PKT1_SC_iiT3_)
        /*0200*/ 	.word	0x00000000


	//----- nvinfo : EIATTR_MIN_STACK_SIZE
	.align		4
.L_125:
        /*0204*/ 	.byte	0x04, 0x12
        /*0206*/ 	.short	(.L_127 - .L_126)
	.align		4
.L_126:
        /*0208*/ 	.word	index@(_ZN3cub18CUB_300001_SM_10006detail10radix_sort31DeviceRadixSortSingleTileKernelINS1_5radix10policy_hubI6edge_tNS0_8NullTypeEjE10Policy1000ELNS0_9SortOrderE0ES6_S7_j17edge_decomposer_tEEvPKT1_PSC_PKT2_PSG_T3_iiT4_)
        /*020c*/ 	.word	0x00000000


	//----- nvinfo : EIATTR_MIN_STACK_SIZE
	.align		4
.L_127:
        /*0210*/ 	.byte	0x04, 0x12
        /*0212*/ 	.short	(.L_129 - .L_128)
	.align		4
.L_128:
        /*0214*/ 	.word	index@(_ZN3cub18CUB_300001_SM_10006detail11EmptyKernelIvEEvv)
        /*0218*/ 	.word	0x00000000


	//----- nvinfo : EIATTR_MIN_STACK_SIZE
	.align		4
.L_129:
        /*021c*/ 	.byte	0x04, 0x12
        /*021e*/ 	.short	(.L_131 - .L_130)
	.align		4
.L_130:
        /*0220*/ 	.word	index@(_Z13tc_GPU_kernelPKmPKjS0_mmjPmjS2_jm)
        /*0224*/ 	.word	0x00000000
.L_131:


//--------------------- .nv.compat                --------------------------
	.section	.nv.compat,"",@"SHT_CUDA_COMPAT_INFO"
	.align	4
        /*0000*/ 	.byte	0x02, 0x09, 0x00, 0x00, 0x02, 0x02, 0x01, 0x00, 0x02, 0x05, 0x05, 0x00, 0x03, 0x07, 0x01, 0x01
        /*0010*/ 	.byte	0x02, 0x03, 0x00, 0x00, 0x02, 0x06, 0x01, 0x00, 0x04, 0x0b, 0x08, 0x00, 0x01, 0x00, 0x00, 0x00
        /*0020*/ 	.byte	0x00, 0x00, 0x00, 0x00


//--------------------- .nv.info._ZN3cub18CUB_300001_SM_10006detail14segmented_sort33DeviceSegmentedSortFallbackKernelILNS0_9SortOrderE0ENS2_10policy_hubIjNS0_8NullTypeEE9Policy860EjS6_PmS9_lEEvPKT1_PSA_NS1_20device_double_bufferISA_EEPKT2_PSG_NSE_ISG_EET3_T4_ --------------------------
	.section	.nv.info._ZN3cub18CUB_300001_SM_10006detail14segmented_sort33DeviceSegmentedSortFallbackKernelILNS0_9SortOrderE0ENS2_10policy_hubIjNS0_8NullTypeEE9Policy860EjS6_PmS9_lEEvPKT1_PSA_NS1_20device_double_bufferISA_EEPKT2_PSG_NSE_ISG_EET3_T4_,"",@"SHT_CUDA_INFO"
	.sectionflags	@""
	.align	4


	//----- nvinfo : EIATTR_CUDA_API_VERSION
	.align		4
        /*0000*/ 	.byte	0x04, 0x37
        /*0002*/ 	.short	(.L_133 - .L_132)
.L_132:
        /*0004*/ 	.word	0x00000082


	//----- nvinfo : EIATTR_KPARAM_INFO
	.align		4
.L_133:
        /*0008*/ 	.byte	0x04, 0x17
        /*000a*/ 	.short	(.L_135 - .L_134)
.L_134:
        /*000c*/ 	.word	0x00000000
        /*0010*/ 	.short	0x0007
        /*0012*/ 	.short	0x0048
        /*0014*/ 	.byte	0x00, 0xf5, 0x21, 0x00


	//----- nvinfo : EIATTR_KPARAM_INFO
	.align		4
.L_135:
        /*0018*/ 	.byte	0x04, 0x17
        /*001a*/ 	.short	(.L_137 - .L_136)
.L_136:
        /*001c*/ 	.word	0x00000000
        /*0020*/ 	.short	0x0006
        /*0022*/ 	.short	0x0040
        /*0024*/ 	.byte	0x00, 0xf5, 0x21, 0x00


	//----- nvinfo : EIATTR_KPARAM_INFO
	.align		4
.L_137:
        /*0028*/ 	.byte	0x04, 0x17
        /*002a*/ 	.short	(.L_139 - .L_138)
.L_138:
        /*002c*/ 	.word	0x00000000
        /*0030*/ 	.short	0x0005
        /*0032*/ 	.short	0x0030
        /*0034*/ 	.byte	0x00, 0xf0, 0x41, 0x00


	//----- nvinfo : EIATTR_KPARAM_INFO
	.align		4
.L_139:
        /*0038*/ 	.byte	0x04, 0x17
        /*003a*/ 	.short	(.L_141 - .L_140)
.L_140:
        /*003c*/ 	.word	0x00000000
        /*0040*/ 	.short	0x0004
        /*0042*/ 	.short	0x0028
        /*0044*/ 	.byte	0x00, 0xf5, 0x21, 0x00


	//----- nvinfo : EIATTR_KPARAM_INFO
	.align		4
.L_141:
        /*0048*/ 	.byte	0x04, 0x17
        /*004a*/ 	.short	(.L_143 - .L_142)
.L_142:
        /*004c*/ 	.word	0x00000000
        /*0050*/ 	.short	0x0003
        /*0052*/ 	.short	0x0020
        /*0054*/ 	.byte	0x00, 0xf5, 0x21, 0x00


	//----- nvinfo : EIATTR_KPARAM_INFO
	.align		4
.L_143:
        /*0058*/ 	.byte	0x04, 0x17
        /*005a*/ 	.short	(.L_145 - .L_144)
.L_144:
        /*005c*/ 	.word	0x00000000
        /*0060*/ 	.short	0x0002
        /*0062*/ 	.short	0x0010
        /*0064*/ 	.byte	0x00, 0xf0, 0x41, 0x00


	//----- nvinfo : EIATTR_KPARAM_INFO
	.align		4
.L_145:
        /*0068*/ 	.byte	0x04, 0x17
        /*006a*/ 	.short	(.L_147 - .L_146)
.L_146:
        /*006c*/ 	.word	0x00000000
        /*0070*/ 	.short	0x0001
        /*0072*/ 	.short	0x0008
        /*0074*/ 	.byte	0x00, 0xf5, 0x21, 0x00


	//----- nvinfo : EIATTR_KPARAM_INFO
	.align		4
.L_147:
        /*0078*/ 	.byte	0x04, 0x17
        /*007a*/ 	.short	(.L_149 - .L_148)
.L_148:
        /*007c*/ 	.word	0x00000000
        /*0080*/ 	.short	0x0000
        /*0082*/ 	.short	0x0000
        /*0084*/ 	.byte	0x00, 0xf5, 0x21, 0x00


	//----- nvinfo : EIATTR_SPARSE_MMA_MASK
	.align		4
.L_149:
        /*0088*/ 	.byte	0x03, 0x50
        /*008a*/ 	.short	0x0000


	//----- nvinfo : EIATTR_MAXREG_COUNT
	.align		4
        /*008c*/ 	.byte	0x03, 0x1b
        /*008e*/ 	.short	0x00ff


	//----- nvinfo : EIATTR_NUM_BARRIERS
	.align		4
        /*0090*/ 	.byte	0x02, 0x4c
        /*0092*/ 	.byte	0x01
	.zero		1


	//----- nvinfo : EIATTR_MERCURY_ISA_VERSION
	.align		4
        /*0094*/ 	.byte	0x03, 0x5f
        /*0096*/ 	.short	0x0101


	//----- nvinfo : EIATTR_INT_WARP_WIDE_INSTR_OFFSETS
	.align		4
        /*0098*/ 	.byte	0x04, 0x31
        /*009a*/ 	.short	(.L_151 - .L_150)


	//   ....[0]....
.L_150:
        /*009c*/ 	.word	0x00000650


	//   ....[1]....
        /*00a0*/ 	.word	0x000006d0


	//   ....[2]....
        /*00a4*/ 	.word	0x000006e0


	//   ....[3]....
        /*00a8*/ 	.word	0x00000b50


	//   ....[4]....
        /*00ac*/ 	.word	0x00000b60


	//   ....[5]....
        /*00b0*/ 	.word	0x00000b70


	//   ....[6]....
        /*00b4*/ 	.word	0x00001430


	//   ....[7]....
        /*00b8*/ 	.word	0x00001440


	//   ....[8]....
        /*00bc*/ 	.word	0x00001450


	//----- nvinfo : EIATTR_COOP_GROUP_MASK_REGIDS
	.align		4
.L_151:
        /*00c0*/ 	.byte	0x04, 0x29
        /*00c2*/ 	.short	(.L_153 - .L_152)


	//   ....[0]....
.L_152:
        /*00c4*/ 	.word	0x05000006


	//   ....[1]....
        /*00c8*/ 	.word	0x05000006


	//   ....[2]....
        /*00cc*/ 	.word	0x05000006


	//   ....[3]....
        /*00d0*/ 	.word	0x05000006


	//   ....[4]....
        /*00d4*/ 	.word	0x05000006


	//   ....[5]....
        /*00d8*/ 	.word	0xffffffff


	//   ....[6]....
        /*00dc*/ 	.word	0xffffffff


	//   ....[7]....
        /*00e0*/ 	.word	0xffffffff


	//   ....[8]....
        /*00e4*/ 	.word	0xffffffff


	//   ....[9]....
        /*00e8*/ 	.word	0xffffffff


	//   ....[10]....
        /*00ec*/ 	.word	0xffffffff


	//   ....[11]....
        /*00f0*/ 	.word	0xffffffff


	//   ....[12]....
        /*00f4*/ 	.word	0xffffffff


	//   ....[13]....
        /*00f8*/ 	.word	0xffffffff


	//   ....[14]....
        /*00fc*/ 	.word	0xffffffff


	//   ....[15]....
        /*0100*/ 	.word	0xffffffff


	//   ....[16]....
        /*0104*/ 	.word	0xffffffff


	//   ....[17]....
        /*0108*/ 	.word	0xffffffff


	//   ....[18]....
        /*010c*/ 	.word	0xffffffff


	//   ....[19]....
        /*0110*/ 	.word	0xffffffff


	//   ....[20]....
        /*0114*/ 	.word	0xffffffff


	//   ....[21]....
        /*0118*/ 	.word	0xffffffff


	//   ....[22]....
        /*011c*/ 	.word	0xffffffff


	//   ....[23]....
        /*0120*/ 	.word	0xffffffff


	//   ....[24]....
        /*0124*/ 	.word	0xffffffff


	//   ....[25]....
        /*0128*/ 	.word	0xffffffff


	//   ....[26]....
        /*012c*/ 	.word	0xffffffff


	//   ....[27]....
        /*0130*/ 	.word	0xffffffff


	//   ....[28]....
        /*0134*/ 	.word	0xffffffff


	//   ....[29]....
        /*0138*/ 	.word	0xffffffff


	//   ....[30]....
        /*013c*/ 	.word	0xffffffff


	//   ....[31]....
        /*0140*/ 	.word	0xffffffff


	//   ....[32]....
        /*0144*/ 	.word	0xffffffff


	//   ....[33]....
        /*0148*/ 	.word	0xffffffff


	//   ....[34]....
        /*014c*/ 	.word	0xffffffff


	//   ....[35]....
        /*0150*/ 	.word	0xffffffff


	//   ....[36]....
        /*0154*/ 	.word	0xffffffff


	//   ....[37]....
        /*0158*/ 	.word	0xffffffff


	//   ....[38]....
        /*015c*/ 	.word	0xffffffff


	//   ....[39]....
        /*0160*/ 	.word	0xffffffff


	//   ....[40]....
        /*0164*/ 	.word	0xffffffff


	//   ....[41]....
        /*0168*/ 	.word	0xffffffff


	//   ....[42]....
        /*016c*/ 	.word	0xffffffff


	//   ....[43]....
        /*0170*/ 	.word	0xffffffff


	//   ....[44]....
        /*0174*/ 	.word	0xffffffff


	//   ....[45]....
        /*0178*/ 	.word	0xffffffff


	//   ....[46]....
        /*017c*/ 	.word	0xffffffff


	//   ....[47]....
        /*0180*/ 	.word	0xffffffff


	//   ....[48]....
        /*0184*/ 	.word	0xffffffff


	//   ....[49]....
        /*0188*/ 	.word	0xffffffff


	//   ....[50]....
        /*018c*/ 	.word	0xffffffff


	//   ....[51]....
        /*0190*/ 	.word	0xffffffff


	//   ....[52]....
        /*0194*/ 	.word	0x05000051


	//   ....[53]....
        /*0198*/ 	.word	0x05000051


	//   ....[54]....
        /*019c*/ 	.word	0x05000051


	//   ....[55]....
        /*01a0*/ 	.word	0x05000051


	//   ....[56]....
        /*01a4*/ 	.word	0x05000051


	//   ....[57]....
        /*01a8*/ 	.word	0x05000051


	//   ....[58]....
        /*01ac*/ 	.word	0x05000051


	//   ....[59]....
        /*01b0*/ 	.word	0x05000051


	//   ....[60]....
        /*01b4*/ 	.word	0x05000051


	//   ....[61]....
        /*01b8*/ 	.word	0x05000051


	//   ....[62]....
        /*01bc*/ 	.word	0x05000051


	//   ....[63]....
        /*01c0*/ 	.word	0x05000051


	//   ....[64]....
        /*01c4*/ 	.word	0x05000051


	//   ....[65]....
        /*01c8*/ 	.word	0x05000051


	//   ....[66]....
        /*01cc*/ 	.word	0x05000051


	//   ....[67]....
        /*01d0*/ 	.word	0x05000051


	//   ....[68]....
        /*01d4*/ 	.word	0x05000051


	//   ....[69]....
        /*01d8*/ 	.word	0x05000051


	//   ....[70]....
        /*01dc*/ 	.word	0x05000051


	//   ....[71]....
        /*01e0*/ 	.word	0x05000051


	//   ....[72]....
        /*01e4*/ 	.word	0x05000051


	//   ....[73]....
        /*01e8*/ 	.word	0x05000051


	//   ....[74]....
        /*01ec*/ 	.word	0x05000051


	//   ....[75]....
        /*01f0*/ 	.word	0x05000051


	//   ....[76]....
        /*01f4*/ 	.word	0x05000051


	//   ....[77]....
        /*01f8*/ 	.word	0x05000051


	//   ....[78]....
        /*01fc*/ 	.word	0x05000051


	//   ....[79]....
        /*0200*/ 	.word	0x05000051


	//----- nvinfo : EIATTR_COOP_GROUP_INSTR_OFFSETS
	.align		4
.L_153:
        /*0204*/ 	.byte	0x04, 0x28
        /*0206*/ 	.short	(.L_155 - .L_154)


	//   ....[0]....
.L_154:
        /*0208*/ 	.word	0x00000640


	//   ....[1]....
        /*020c*/ 	.word	0x00000750


	//   ....[2]....
        /*0210*/ 	.word	0x00000ba0


	//   ....[3]....
        /*0214*/ 	.word	0x00000c40


	//   ....[4]....
        /*0218*/ 	.word	0x00001480


	//   ....[5]....
        /*021c*/ 	.word	0x00003510


	//   ....[6]....
        /*0220*/ 	.word	0x00003530


	//   ....[7]....
        /*0224*/ 	.word	0x00003550


	//   ....[8]....
        /*0228*/ 	.word	0x00003570


	//   ....[9]....
        /*022c*/ 	.word	0x00003590


	//   ....[10]....
        /*0230*/ 	.word	0x00009690


	//   ....[11]....
        /*0234*/ 	.word	0x000096b0


	//   ....[12]....
        /*0238*/ 	.word	0x00009700


	//   ....[13]....
        /*023c*/ 	.word	0x00009720


	//   ....[14]....
        /*0240*/ 	.word	0x00009770


	//   ....[15]....
        /*0244*/ 	.word	0x00009790


	//   ....[16]....
        /*0248*/ 	.word	0x000097d0


	//   ....[17]....
        /*024c*/ 	.word	0x00009800


	//   ....[18]....
        /*0250*/ 	.word	0x00009840


	//   ....[19]....
        /*0254*/ 	.word	0x00009860


	//   ....[20]....
        /*0258*/ 	.word	0x0000b400


	//   ....[21]....
        /*025c*/ 	.word	0x0000b430


	//   ....[22]....
        /*0260*/ 	.word	0x0000b490


	//   ....[23]....
        /*0264*/ 	.word	0x0000b4c0


	//   ....[24]....
        /*0268*/ 	.word	0x0000b4e0


	//   ....[25]....
        /*026c*/ 	.word	0x0000d0b0


	//   ....[26]....
        /*0270*/ 	.word	0x0000ee00


	//   ....[27]....
        /*0274*/ 	.word	0x0000ee20


	//   ....[28]....
        /*0278*/ 	.word	0x0000ee40


	//   ....[29]....
        /*027c*/ 	.word	0x0000ee60


	//   ....[30]....
        /*0280*/ 	.word	0x0000ee80


	//   ....[31]....
        /*0284*/ 	.word	0x00016d90


	//   ....[32]....
        /*0288*/ 	.word	0x00016da0


	//   ....[33]....
        /*028c*/ 	.word	0x00016df0


	//   ....[34]....
        /*0290*/ 	.word	0x00016e00


	//   ....[35]....
        /*0294*/ 	.word	0x00016e40


	//   ....[36]....
        /*0298*/ 	.word	0x00016e60


	//   ....[37]....
        /*029c*/ 	.word	0x00016ea0


	//   ....[38]....
        /*02a0*/ 	.word	0x00016ec0


	//   ....[39]....
        /*02a4*/ 	.word	0x00016f00


	//   ....[40]....
        /*02a8*/ 	.word	0x00016f20


	//   ....[41]....
        /*02ac*/ 	.word	0x00018ca0


	//   ....[42]....
        /*02b0*/ 	.word	0x00018cc0


	//   ....[43]....
        /*02b4*/ 	.word	0x00018ce0


	//   ....[44]....
        /*02b8*/ 	.word	0x00018d00


	//   ....[45]....
        /*02bc*/ 	.word	0x00018d20


	//   ....[46]....
        /*02c0*/ 	.word	0x0001aa30


	//   ....[47]....
        /*02c4*/ 	.word	0x0001c8c0


	//   ....[48]....
        /*02c8*/ 	.word	0x0001c8e0


	//   ....[49]....
        /*02cc*/ 	.word	0x0001c900


	//   ....[50]....
        /*02d0*/ 	.word	0x0001c920


	//   ....[51]....
        /*02d4*/ 	.word	0x0001c940


	//   ....[52]....
        /*02d8*/ 	.word	0x0001fbf0


	//   ....[53]....
        /*02dc*/ 	.word	0x0001fc60


	//   ....[54]....
        /*02e0*/ 	.word	0x0001fd50


	//   ....[55]....
        /*02e4*/ 	.word	0x0001fdc0


	//   ....[56]....
        /*02e8*/ 	.word	0x0001fe60


	//   ....[57]....
        /*02ec*/ 	.word	0x0001feb0


	//   ....[58]....
        /*02f0*/ 	.word	0x0001ff60


	//   ....[59]....
        /*02f4*/ 	.word	0x0001ffb0


	//   ....[60]....
        /*02f8*/ 	.word	0x00020060


	//   ....[61]....
        /*02fc*/ 	.word	0x000200b0


	//   ....[62]....
        /*0300*/ 	.word	0x00020160


	//   ....[63]....
        /*0304*/ 	.word	0x000201b0


	//   ....[64]....
        /*0308*/ 	.word	0x00020250


	//   ....[65]....
        /*030c*/ 	.word	0x000202a0


	//   ....[66]....
        /*0310*/ 	.word	0x00020330


	//   ....[67]....
        /*0314*/ 	.word	0x000203d0


	//   ....[68]....
        /*0318*/ 	.word	0x00020460


	//   ....[69]....
        /*031c*/ 	.word	0x000204b0


	//   ....[70]....
        /*0320*/ 	.word	0x00020540


	//   ....[71]....
        /*0324*/ 	.word	0x00020590


	//   ....[72]....
        /*0328*/ 	.word	0x00020620


	//   ....[73]....
        /*032c*/ 	.word	0x00020670


	//   ....[74]....
        /*0330*/ 	.word	0x00020700


	//   ....[75]....
        /*0334*/ 	.word	0x00020750


	//   ....[76]....
        /*0338*/ 	.word	0x000207e0


	//   ....[77]....
        /*033c*/ 	.word	0x00020830


	//   ....[78]....
        /*0340*/ 	.word	0x000208b0


	//   ....[79]....
        /*0344*/ 	.word	0x00020950


	//----- nvinfo : EIATTR_VRC_CTA_INIT_COUNT
	.align		4
.L_155:
        /*0348*/ 	.byte	0x02, 0x4a
	.zero		1
	.zero		1


	//----- nvinfo : EIATTR_EXIT_INSTR_OFFSETS
	.align		4
        /*034c*/ 	.byte	0x04, 0x1c
        /*034e*/ 	.short	(.L_157 - .L_156)


	//   ....[0]....
.L_156:
        /*0350*/ 	.word	0x000000d0


	//   ....[1]....
        /*0354*/ 	.word	0x00000180


	//   ....[2]....
        /*0358*/ 	.word	0x000002a0


	//   ....[3]....
        /*035c*/ 	.word	0x000002d0


	//   ....[4]....
        /*0360*/ 	.word	0x000002f0


	//   ....[5]....
        /*0364*/ 	.word	0x00000350


	//   ....[6]....
        /*0368*/ 	.word	0x00000380


	//   ....[7]....
        /*036c*/ 	.word	0x00001570


	//   ....[8]....
        /*0370*/ 	.word	0x00001590


	//   ....[9]....
        /*0374*/ 	.word	0x00004c90


	//   ....[10]....
        /*0378*/ 	.word	0x00004cc0


	//   ....[11]....
        /*037c*/ 	.word	0x0001fbb0


	//----- nvinfo : EIATTR_MAX_THREADS
	.align		4
.L_157:
        /*0380*/ 	.byte	0x04, 0x05
        /*0382*/ 	.short	(.L_159 - .L_158)
.L_158:
        /*0384*/ 	.word	0x00000100
        /*0388*/ 	.word	0x00000001
        /*038c*/ 	.word	0x00000001


	//----- nvinfo : EIATTR_CRS_STACK_SIZE
	.align		4
.L_159:
        /*0390*/ 	.byte	0x04, 0x1e
        /*0392*/ 	.short	(.L_161 - .L_160)
.L_160:
        /*0394*/ 	.word	0x00000000


	//----- nvinfo : EIATTR_CBANK_PARAM_SIZE
	.align		4
.L_161:
        /*0398*/ 	.byte	0x03, 0x19
        /*039a*/ 	.short	0x0050


	//----- nvinfo : EIATTR_PARAM_CBANK
	.align		4
        /*039c*/ 	.byte	0x04, 0x0a
        /*039e*/ 	.short	(.L_163 - .L_162)
	.align		4
.L_162:
        /*03a0*/ 	.word	index@(.nv.constant0._ZN3cub18CUB_300001_SM_10006detail14segmented_sort33DeviceSegmentedSortFallbackKernelILNS0_9SortOrderE0ENS2_10policy_hubIjNS0_8NullTypeEE9Policy860EjS6_PmS9_lEEvPKT1_PSA_NS1_20device_double_bufferISA_EEPKT2_PSG_NSE_ISG_EET3_T4_)
        /*03a4*/ 	.short	0x0380
        /*03a6*/ 	.short	0x0050


	//----- nvinfo : EIATTR_SW_WAR
	.align		4
.L_163:
        /*03a8*/ 	.byte	0x04, 0x36
        /*03aa*/ 	.short	(.L_165 - .L_164)
.L_164:
        /*03ac*/ 	.word	0x00000008
.L_165:


//--------------------- .nv.info._ZN3cub18CUB_300001_SM_10006detail14segmented_sort30DeviceSegmentedSortKernelSmallILNS0_9SortOrderE0ENS2_10policy_hubIjNS0_8NullTypeEE9Policy860EjS6_PmS9_lEEvjjjPKjSB_PKT1_PSC_PKT2_PSG_T3_T4_ --------------------------
	.section	.nv.info._ZN3cub18CUB_300001_SM_10006detail14segmented_sort30DeviceSegmentedSortKernelSmallILNS0_9SortOrderE0ENS2_10policy_hubIjNS0_8NullTypeEE9Policy860EjS6_PmS9_lEEvjjjPKjSB_PKT1_PSC_PKT2_PSG_T3_T4_,"",@"SHT_CUDA_INFO"
	.sectionflags	@""
	.align	4


	//----- nvinfo : EIATTR_CUDA_API_VERSION
	.align		4
        /*0000*/ 	.byte	0x04, 0x37
        /*0002*/ 	.short	(.L_167 - .L_166)
.L_166:
        /*0004*/ 	.word	0x00000082


	//----- nvinfo : EIATTR_KPARAM_INFO
	.align		4
.L_167:
        /*0008*/ 	.byte	0x04, 0x17
        /*000a*/ 	.short	(.L_169 - .L_168)
.L_168:
        /*000c*/ 	.word	0x00000000
        /*0010*/ 	.short	0x000a
        /*0012*/ 	.short	0x0048
        /*0014*/ 	.byte	0x00, 0xf5, 0x21, 0x00


	//----- nvinfo : EIATTR_KPARAM_INFO
	.align		4
.L_169:
        /*0018*/ 	.byte	0x04, 0x17
        /*001a*/ 	.short	(.L_171 - .L_170)
.L_170:
        /*001c*/ 	.word	0x00000000
        /*0020*/ 	.short	0x0009
        /*0022*/ 	.short	0x0040
        /*0024*/ 	.byte	0x00, 0xf5, 0x21, 0x00


	//----- nvinfo : EIATTR_KPARAM_INFO
	.align		4
.L_171:
        /*0028*/ 	.byte	0x04, 0x17
        /*002a*/ 	.short	(.L_173 - .L_172)
.L_172:
        /*002c*/ 	.word	0x00000000
        /*0030*/ 	.short	0x0008
        /*0032*/ 	.short	0x0038
        /*0034*/ 	.byte	0x00, 0xf5, 0x21, 0x00


	//----- nvinfo : EIATTR_KPARAM_INFO
	.align		4
.L_173:
        /*0038*/ 	.byte	0x04, 0x17
        /*003a*/ 	.short	(.L_175 - .L_174)
.L_174:
        /*003c*/ 	.word	0x00000000
        /*0040*/ 	.short	0x0007
        /*0042*/ 	.short	0x0030
        /*0044*/ 	.byte	0x00, 0xf5, 0x21, 0x00


	//----- nvinfo : EIATTR_KPARAM_INFO
	.align		4
.L_175:
        /*0048*/ 	.byte	0x04, 0x17
        /*004a*/ 	.short	(.L_177 - .L_176)
.L_176:
        /*004c*/ 	.word	0x00000000
        /*0050*/ 	.short	0x0006
        /*0052*/ 	.short	0x0028
        /*0054*/ 	.byte	0x00, 0xf5, 0x21, 0x00


	//----- nvinfo : EIATTR_KPARAM_INFO
	.align		4
.L_177:
        /*0058*/ 	.byte	0x04, 0x17
        /*005a*/ 	.short	(.L_179 - .L_178)
.L_178:
        /*005c*/ 	.word	0x00000000
        /*0060*/ 	.short	0x0005
        /*0062*/ 	.short	0x0020
        /*0064*/ 	.byte	0x00, 0xf5, 0x21, 0x00


	//----- nvinfo : EIATTR_KPARAM_INFO
	.align		4
.L_179:
        /*0068*/ 	.byte	0x04, 0x17
        /*006a*/ 	.short	(.L_181 - .L_180)
.L_180:
        /*006c*/ 	.word	0x00000000
        /*0070*/ 	.short	0x0004
        /*0072*/ 	.short	0x0018
        /*0074*/ 	.byte	0x00, 0xf5, 0x21, 0x00


	//----- nvinfo : EIATTR_KPARAM_INFO
	.align		4
.L_181:
        /*0078*/ 	.byte	0x04, 0x17
        /*007a*/ 	.short	(.L_183 - .L_182)
.L_182:
        /*007c*/ 	.word	0x00000000
        /*0080*/ 	.short	0x0003
        /*0082*/ 	.short	0x0010
        /*0084*/ 	.byte	0x00, 0xf5, 0x21, 0x00


	//----- nvinfo : EIATTR_KPARAM_INFO
	.align		4
.L_183:
        /*0088*/ 	.byte	0x04, 0x17
        /*008a*/ 	.short	(.L_185 - .L_184)
.L_184:
        /*008c*/ 	.word	0x00000000
        /*0090*/ 	.short	0x0002
        /*0092*/ 	.short	0x0008
        /*0094*/ 	.byte	0x00, 0xf0, 0x11, 0x00


	//----- nvinfo : EIATTR_KPARAM_INFO
	.align		4
.L_185:
        /*0098*/ 	.byte	0x04, 0x17
        /*009a*/ 	.short	(.L_187 - .L_186)
.L_186:
        /*009c*/ 	.word	0x00000000
        /*00a0*/ 	.short	0x0001
        /*00a2*/ 	.short	0x0004
        /*00a4*/ 	.byte	0x00, 0xf0, 0x11, 0x00


	//----- nvinfo : EIATTR_KPARAM_INFO
	.align		4
.L_187:
        /*00a8*/ 	.byte	0x04, 0x17
        /*00aa*/ 	.short	(.L_189 - .L_188)
.L_188:
        /*00ac*/ 	.word	0x00000000
        /*00b0*/ 	.short	0x0000
        /*00b2*/ 	.short	0x0000
        /*00b4*/ 	.byte	0x00, 0xf0, 0x11, 0x00


	//----- nvinfo : EIATTR_SPARSE_MMA_MASK
	.align		4
.L_189:
        /*00b8*/ 	.byte	0x03, 0x50
        /*00ba*/ 	.short	0x0000


	//----- nvinfo : EIATTR_MAXREG_COUNT
	.align		4
        /*00bc*/ 	.byte	0x03, 0x1b
        /*00be*/ 	.short	0x00ff


	//----- nvinfo : EIATTR_MERCURY_ISA_VERSION
	.align		4
        /*00c0*/ 	.byte	0x03, 0x5f
        /*00c2*/ 	.short	0x0101


	//----- nvinfo : EIATTR_INT_WARP_WIDE_INSTR_OFFSETS
	.align		4
        /*00c4*/ 	.byte	0x04, 0x31
        /*00c6*/ 	.short	(.L_191 - .L_190)


	//   ....[0]....
.L_190:
        /*00c8*/ 	.word	0x000005c0


	//   ....[1]....
        /*00cc*/ 	.word	0x000005d0


	//   ....[2]....
        /*00d0*/ 	.word	0x00000600


	//   ....[3]....
        /*00d4*/ 	.word	0x00000ba0


	//   ....[4]....
        /*00d8*/ 	.word	0x00000bb0


	//   ....[5]....
        /*00dc*/ 	.word	0x00000bc0


	//   ....[6]....
        /*00e0*/ 	.word	0x00001470


	//   ....[7]....
        /*00e4*/ 	.word	0x00001480


	//   ....[8]....
        /*00e8*/ 	.word	0x00001490


	//   ....[9]....
        /*00ec*/ 	.word	0x00001b90


	//   ....[10]....
        /*00f0*/ 	.word	0x00001bb0


	//   ....[11]....
        /*00f4*/ 	.word	0x00001bc0


	//   ....[12]....
        /*00f8*/ 	.word	0x00002410


	//   ....[13]....
        /*00fc*/ 	.word	0x00002420


	//   ....[14]....
        /*0100*/ 	.word	0x00002430


	//   ....[15]....
        /*0104*/ 	.word	0x00002740


	//   ....[16]....
        /*0108*/ 	.word	0x00002e00


	//   ....[17]....
        /*010c*/ 	.word	0x00002e10


	//----- nvinfo : EIATTR_COOP_GROUP_MASK_REGIDS
	.align		4
.L_191:
        /*0110*/ 	.byte	0x04, 0x29
        /*0112*/ 	.short	(.L_193 - .L_192)


	//   ....[0]....
.L_192:
        /*0114*/ 	.word	0x05000004


	//   ....[1]....
        /*0118*/ 	.word	0x05000004


	//   ....[2]....
        /*011c*/ 	.word	0x05000004


	//   ....[3]....
        /*0120*/ 	.word	0x05000004


	//   ....[4]....
        /*0124*/ 	.word	0x05000004


	//   ....[5]....
        /*0128*/ 	.word	0x05000004


	//   ....[6]....
        /*012c*/ 	.word	0x05000004


	//   ....[7]....
        /*0130*/ 	.word	0x05000004


	//   ....[8]....
        /*0134*/ 	.word	0x05000004


	//   ....[9]....
        /*0138*/ 	.word	0x0500000c


	//   ....[10]....
        /*013c*/ 	.word	0x05000004


	//   ....[11]....
        /*0140*/ 	.word	0x05000004


	//   ....[12]....
        /*0144*/ 	.word	0x05000004


	//   ....[13]....
        /*0148*/ 	.word	0x05000004


	//   ....[14]....
        /*014c*/ 	.word	0x05000004


	//   ....[15]....
        /*0150*/ 	.word	0x05000004


	//   ....[16]....
        /*0154*/ 	.word	0x05000004


	//   ....[17]....
        /*0158*/ 	.word	0x05000004


	//   ....[18]....
        /*015c*/ 	.word	0x05000004


	//   ....[19]....
        /*0160*/ 	.word	0x05000004


	//----- nvinfo : EIATTR_COOP_GROUP_INSTR_OFFSETS
	.align		4
.L_193:
        /*0164*/ 	.byte	0x04, 0x28
        /*0166*/ 	.short	(.L_195 - .L_194)


	//   ....[0]....
.L_194:
        /*0168*/ 	.word	0x000006c0


	//   ....[1]....
        /*016c*/ 	.word	0x000007b0


	//   ....[2]....
        /*0170*/ 	.word	0x00000bf0


	//   ....[3]....
        /*0174*/ 	.word	0x00000c90


	//   ....[4]....
        /*0178*/ 	.word	0x000014c0


	//   ....[5]....
        /*017c*/ 	.word	0x00001cc0


	//   ....[6]....
        /*0180*/ 	.word	0x00001e00


	//   ....[7]....
        /*0184*/ 	.word	0x00002460


	//   ....[8]....
        /*0188*/ 	.word	0x00002500


	//   ....[9]....
        /*018c*/ 	.word	0x00002e60


	//   ....[10]....
        /*0190*/ 	.word	0x00002fe0


	//   ....[11]....
        /*0194*/ 	.word	0x000030d0


	//   ....[12]....
        /*0198*/ 	.word	0x00003170


	//   ....[13]....
        /*019c*/ 	.word	0x00003250


	//   ....[14]....
        /*01a0*/ 	.word	0x000032b0


	//   ....[15]....
        /*01a4*/ 	.word	0x00003320


	//   ....[16]....
        /*01a8*/ 	.word	0x00003460


	//   ....[17]....
        /*01ac*/ 	.word	0x00003500


	//   ....[18]....
        /*01b0*/ 	.word	0x000035e0


	//   ....[19]....
        /*01b4*/ 	.word	0x00003650


	//----- nvinfo : EIATTR_VRC_CTA_INIT_COUNT
	.align		4
.L_195:
        /*01b8*/ 	.byte	0x02, 0x4a
	.zero		1
	.zero		1


	//----- nvinfo : EIATTR_EXIT_INSTR_OFFSETS
	.align		4
        /*01bc*/ 	.byte	0x04, 0x1c
        /*01be*/ 	.short	(.L_197 - .L_196)


	//   ....[0]....
.L_196:
        /*01c0*/ 	.word	0x000000c0


	//   ....[1]....
        /*01c4*/ 	.word	0x000002b0


	//   ....[2]....
        /*01c8*/ 	.word	0x000002f0


	//   ....[3]....
        /*01cc*/ 	.word	0x00000320


	//   ....[4]....
        /*01d0*/ 	.word	0x00000340


	//   ....[5]....
        /*01d4*/ 	.word	0x000003a0


	//   ....[6]....
        /*01d8*/ 	.word	0x000003d0


	//   ....[7]....
        /*01dc*/ 	.word	0x000015b0


	//   ....[8]....
        /*01e0*/ 	.word	0x000015d0


	//   ....[9]....
        /*01e4*/ 	.word	0x00001640


	//   ....[10]....
        /*01e8*/ 	.word	0x00001830


	//   ....[11]....
        /*01ec*/ 	.word	0x00001870


	//   ....[12]....
        /*01f0*/ 	.word	0x000018a0


	//   ....[13]....
        /*01f4*/ 	.word	0x000018c0


	//   ....[14]....
        /*01f8*/ 	.word	0x00001920


	//   ....[15]....
        /*01fc*/ 	.word	0x00001950


	//   ....[16]....
        /*0200*/ 	.word	0x00002f80


	//   ....[17]....
        /*0204*/ 	.word	0x00002fa0


	//----- nvinfo : EIATTR_MAX_THREADS
	.align		4
.L_197:
        /*0208*/ 	.byte	0x04, 0x05
        /*020a*/ 	.short	(.L_199 - .L_198)
.L_198:
        /*020c*/ 	.word	0x00000100
        /*0210*/ 	.word	0x00000001
        /*0214*/ 	.word	0x00000001


	//----- nvinfo : EIATTR_CRS_STACK_SIZE
	.align		4
.L_199:
        /*0218*/ 	.byte	0x04, 0x1e
        /*021a*/ 	.short	(.L_201 - .L_200)
.L_200:
        /*021c*/ 	.word	0x00000000


	//----- nvinfo : EIATTR_CBANK_PARAM_SIZE
	.align		4
.L_201:
        /*0220*/ 	.byte	0x03, 0x19
        /*0222*/ 	.short	0x0050


	//----- nvinfo : EIATTR_PARAM_CBANK
	.align		4
        /*0224*/ 	.byte	0x04, 0x0a
        /*0226*/ 	.short	(.L_203 - .L_202)
	.align		4
.L_202:
        /*0228*/ 	.word	index@(.nv.constant0._ZN3cub18CUB_300001_SM_10006detail14segmented_sort30DeviceSegmentedSortKernelSmallILNS0_9SortOrderE0ENS2_10policy_hubIjNS0_8NullTypeEE9Policy860EjS6_PmS9_lEEvjjjPKjSB_PKT1_PSC_PKT2_PSG_T3_T4_)
        /*022c*/ 	.short	0x0380
        /*022e*/ 	.short	0x0050


	//----- nvinfo : EIATTR_SW_WAR
	.align		4
.L_203:
        /*0230*/ 	.byte	0x04, 0x36
        /*0232*/ 	.short	(.L_205 - .L_204)
.L_204:
        /*0234*/ 	.word	0x00000008
.L_205:


//--------------------- .nv.info._ZN3cub18CUB_300001_SM_10006detail14segmented_sort30DeviceSegmentedSortKernelLargeILNS0_9SortOrderE0ENS2_10policy_hubIjNS0_8NullTypeEE9Policy860EjS6_PmS9_lEEvPKjPKT1_PSC_NS1_20device_double_bufferISC_EEPKT2_PSI_NSG_ISI_EET3_T4_ --------------------------
	.section	.nv.info._ZN3cub18CUB_300001_SM_10006detail14segmented_sort30DeviceSegmentedSortKernelLargeILNS0_9SortOrderE0ENS2_10policy_hubIjNS0_8NullTypeEE9Policy860EjS6_PmS9_lEEvPKjPKT1_PSC_NS1_20device_double_bufferISC_EEPKT2_PSI_NSG_ISI_EET3_T4_,"",@"SHT_CUDA_INFO"
	.sectionflags	@""
	.align	4


	//----- nvinfo : EIATTR_CUDA_API_VERSION
	.align		4
        /*0000*/ 	.byte	0x04, 0x37
        /*0002*/ 	.short	(.L_207 - .L_206)
.L_206:
        /*0004*/ 	.word	0x00000082


	//----- nvinfo : EIATTR_KPARAM_INFO
	.align		4
.L_207:
        /*0008*/ 	.byte	0x04, 0x17
        /*000a*/ 	.short	(.L_209 - .L_208)
.L_208:
        /*000c*/ 	.word	0x00000000
        /*0010*/ 	.short	0x0008
        /*0012*/ 	.short	0x0050
        /*0014*/ 	.byte	0x00, 0xf5, 0x21, 0x00


	//----- nvinfo : EIATTR_KPARAM_INFO
	.align		4
.L_209:
        /*0018*/ 	.byte	0x04, 0x17
        /*001a*/ 	.short	(.L_211 - .L_210)
.L_210:
        /*001c*/ 	.word	0x00000000
        /*0020*/ 	.short	0x0007
        /*0022*/ 	.short	0x0048
        /*0024*/ 	.byte	0x00, 0xf5, 0x21, 0x00


	//----- nvinfo : EIATTR_KPARAM_INFO
	.align		4
.L_211:
        /*0028*/ 	.byte	0x04, 0x17
        /*002a*/ 	.short	(.L_213 - .L_212)
.L_212:
        /*002c*/ 	.word	0x00000000
        /*0030*/ 	.short	0x0006
        /*0032*/ 	.short	0x0038
        /*0034*/ 	.byte	0x00, 0xf0, 0x41, 0x00


	//----- nvinfo : EIATTR_KPARAM_INFO
	.align		4
.L_213:
        /*0038*/ 	.byte	0x04, 0x17
        /*003a*/ 	.short	(.L_215 - .L_214)
.L_214:
        /*003c*/ 	.word	0x00000000
        /*0040*/ 	.short	0x0005
        /*0042*/ 	.short	0x0030
        /*0044*/ 	.byte	0x00, 0xf5, 0x21, 0x00


	//----- nvinfo : EIATTR_KPARAM_INFO
	.align		4
.L_215:
        /*0048*/ 	.byte	0x04, 0x17
        /*004a*/ 	.short	(.L_217 - .L_216)
.L_216:
        /*004c*/ 	.word	0x00000000
        /*0050*/ 	.short	0x0004
        /*0052*/ 	.short	0x0028
        /*0054*/ 	.byte	0x00, 0xf5, 0x21, 0x00


	//----- nvinfo : EIATTR_KPARAM_INFO
	.align		4
.L_217:
        /*0058*/ 	.byte	0x04, 0x17
        /*005a*/ 	.short	(.L_219 - .L_218)
.L_218:
        /*005c*/ 	.word	0x00000000
        /*0060*/ 	.short	0x0003
        /*0062*/ 	.short	0x0018
        /*0064*/ 	.byte	0x00, 0xf0, 0x41, 0x00


	//----- nvinfo : EIATTR_KPARAM_INFO
	.align		4
.L_219:
        /*0068*/ 	.byte	0x04, 0x17
        /*006a*/ 	.short	(.L_221 - .L_220)
.L_220:
        /*006c*/ 	.word	0x00000000
        /*0070*/ 	.short	0x0002
        /*0072*/ 	.short	0x0010
        /*0074*/ 	.byte	0x00, 0xf5, 0x21, 0x00


	//----- nvinfo : EIATTR_KPARAM_INFO
	.align		4
.L_221:
        /*0078*/ 	.byte	0x04, 0x17
        /*007a*/ 	.short	(.L_223 - .L_222)
.L_222:
        /*007c*/ 	.word	0x00000000
        /*0080*/ 	.short	0x0001
        /*0082*/ 	.short	0x0008
        /*0084*/ 	.byte	0x00, 0xf5, 0x21, 0x00


	//----- nvinfo : EIATTR_KPARAM_INFO
	.align		4
.L_223:
        /*0088*/ 	.byte	0x04, 0x17
        /*008a*/ 	.short	(.L_225 - .L_224)
.L_224:
        /*008c*/ 	.word	0x00000000
        /*0090*/ 	.short	0x0000
        /*0092*/ 	.short	0x0000
        /*0094*/ 	.byte	0x00, 0xf5, 0x21, 0x00


	//----- nvinfo : EIATTR_SPARSE_MMA_MASK
	.align		4
.L_225:
        /*0098*/ 	.byte	0x03, 0x50
        /*009a*/ 	.short	0x0000


	//----- nvinfo : EIATTR_MAXREG_COUNT
	.align		4
        /*009c*/ 	.byte	0x03, 0x1b
        /*009e*/ 	.short	0x00ff


	//----- nvinfo : EIATTR_NUM_BARRIERS
	.align		4
        /*00a0*/ 	.byte	0x02, 0x4c
        /*00a2*/ 	.byte	0x01
	.zero		1


	//----- nvinfo : EIATTR_MERCURY_ISA_VERSION
	.align		4
        /*00a4*/ 	.byte	0x03, 0x5f
        /*00a6*/ 	.short	0x0101


	//----- nvinfo : EIATTR_COOP_GROUP_MASK_REGIDS
	.align		4
        /*00a8*/ 	.byte	0x04, 0x29
        /*00aa*/ 	.short	(.L_227 - .L_226)


	//   ....[0]....
.L_226:
        /*00ac*/ 	.word	0xffffffff


	//   ....[1]....
        /*00b0*/ 	.word	0xffffffff


	//   ....[2]....
        /*00b4*/ 	.word	0xffffffff


	//   ....[3]....
        /*00b8*/ 	.word	0xffffffff


	//   ....[4]....
        /*00bc*/ 	.word	0xffffffff


	//   ....[5]....
        /*00c0*/ 	.word	0xffffffff


	//   ....[6]....
        /*00c4*/ 	.word	0xffffffff


	//   ....[7]....
        /*00c8*/ 	.word	0xffffffff


	//   ....[8]....
        /*00cc*/ 	.word	0xffffffff


	//   ....[9]....
        /*00d0*/ 	.word	0xffffffff


	//   ....[10]....
        /*00d4*/ 	.word	0xffffffff


	//   ....[11]....
        /*00d8*/ 	.word	0xffffffff


	//   ....[12]....
        /*00dc*/ 	.word	0xffffffff


	//   ....[13]....
        /*00e0*/ 	.word	0xffffffff


	//   ....[14]....
        /*00e4*/ 	.word	0xffffffff


	//   ....[15]....
        /*00e8*/ 	.word	0xffffffff


	//   ....[16]....
        /*00ec*/ 	.word	0xffffffff


	//   ....[17]....
        /*00f0*/ 	.word	0xffffffff


	//   ....[18]....
        /*00f4*/ 	.word	0xffffffff


	//   ....[19]....
        /*00f8*/ 	.word	0xffffffff


	//   ....[20]....
        /*00fc*/ 	.word	0xffffffff


	//   ....[21]....
        /*0100*/ 	.word	0xffffffff


	//   ....[22]....
        /*0104*/ 	.word	0xffffffff


	//   ....[23]....
        /*0108*/ 	.word	0xffffffff


	//   ....[24]....
        /*010c*/ 	.word	0xffffffff


	//   ....[25]....
        /*0110*/ 	.word	0xffffffff


	//   ....[26]....
        /*0114*/ 	.word	0xffffffff


	//   ....[27]....
        /*0118*/ 	.word	0xffffffff


	//   ....[28]....
        /*011c*/ 	.word	0xffffffff


	//   ....[29]....
        /*0120*/ 	.word	0xffffffff


	//   ....[30]....
        /*0124*/ 	.word	0xffffffff


	//   ....[31]....
        /*0128*/ 	.word	0xffffffff


	//   ....[32]....
        /*012c*/ 	.word	0xffffffff


	//   ....[33]....
        /*0130*/ 	.word	0xffffffff


	//   ....[34]....
        /*0134*/ 	.word	0xffffffff


	//   ....[35]....
        /*0138*/ 	.word	0xffffffff


	//   ....[36]....
        /*013c*/ 	.word	0xffffffff


	//   ....[37]....
        /*0140*/ 	.word	0xffffffff


	//   ....[38]....
        /*0144*/ 	.word	0xffffffff


	//   ....[39]....
        /*0148*/ 	.word	0xffffffff


	//   ....[40]....
        /*014c*/ 	.word	0xffffffff


	//   ....[41]....
        /*0150*/ 	.word	0xffffffff


	//   ....[42]....
        /*0154*/ 	.word	0xffffffff


	//   ....[43]....
        /*0158*/ 	.word	0xffffffff


	//   ....[44]....
        /*015c*/ 	.word	0xffffffff


	//   ....[45]....
        /*0160*/ 	.word	0xffffffff


	//   ....[46]....
        /*0164*/ 	.word	0xffffffff


	//   ....[47]....
        /*0168*/ 	.word	0x05000055


	//   ....[48]....
        /*016c*/ 	.word	0x05000055


	//   ....[49]....
        /*0170*/ 	.word	0x05000055


	//   ....[50]....
        /*0174*/ 	.word	0x05000055


	//   ....[51]....
        /*0178*/ 	.word	0x05000055


	//   ....[52]....
        /*017c*/ 	.word	0x05000055


	//   ....[53]....
        /*0180*/ 	.word	0x05000055


	//   ....[54]....
        /*0184*/ 	.word	0x05000055


	//   ....[55]....
        /*0188*/ 	.word	0x05000055


	//   ....[56]....
        /*018c*/ 	.word	0x05000055


	//   ....[57]....
        /*0190*/ 	.word	0x05000055


	//   ....[58]....
        /*0194*/ 	.word	0x05000055


	//   ....[59]....
        /*0198*/ 	.word	0x05000055


	//   ....[60]....
        /*019c*/ 	.word	0x05000055


	//   ....[61]....
        /*01a0*/ 	.word	0x05000055


	//   ....[62]....
        /*01a4*/ 	.word	0x05000055


	//   ....[63]....
        /*01a8*/ 	.word	0x05000055


	//   ....[64]....
        /*01ac*/ 	.word	0x05000055


	//   ....[65]....
        /*01b0*/ 	.word	0x05000055


	//   ....[66]....
        /*01b4*/ 	.word	0x05000055


	//   ....[67]....
        /*01b8*/ 	.word	0x05000055


	//   ....[68]....
        /*01bc*/ 	.word	0x05000055


	//   ....[69]....
        /*01c0*/ 	.word	0x05000055


	//   ....[70]....
        /*01c4*/ 	.word	0x05000055


	//----- nvinfo : EIATTR_COOP_GROUP_INSTR_OFFSETS
	.align		4
.L_227:
        /*01c8*/ 	.byte	0x04, 0x28
        /*01ca*/ 	.short	(.L_229 - .L_228)


	//   ....[0]....
.L_228:
        /*01cc*/ 	.word	0x00002070


	//   ....[1]....
        /*01d0*/ 	.word	0x00002090


	//   ....[2]....
        /*01d4*/ 	.word	0x000020b0


	//   ....[3]....
        /*01d8*/ 	.word	0x000020d0


	//   ....[4]....
        /*01dc*/ 	.word	0x000020f0


	//   ....[5]....
        /*01e0*/ 	.word	0x00008270


	//   ....[6]....
        /*01e4*/ 	.word	0x00008290


	//   ....[7]....
        /*01e8*/ 	.word	0x000082e0


	//   ....[8]....
        /*01ec*/ 	.word	0x00008300


	//   ....[9]....
        /*01f0*/ 	.word	0x00008350


	//   ....[10]....
        /*01f4*/ 	.word	0x00008370


	//   ....[11]....
        /*01f8*/ 	.word	0x000083b0


	//   ....[12]....
        /*01fc*/ 	.word	0x000083e0


	//   ....[13]....
        /*0200*/ 	.word	0x00008420


	//   ....[14]....
        /*0204*/ 	.word	0x00008440


	//   ....[15]....
        /*0208*/ 	.word	0x00009fc0


	//   ....[16]....
        /*020c*/ 	.word	0x0000a020


	//   ....[17]....
        /*0210*/ 	.word	0x0000a090


	//   ....[18]....
        /*0214*/ 	.word	0x0000a0b0


	//   ....[19]....
        /*0218*/ 	.word	0x0000a0d0


	//   ....[20]....
        /*021c*/ 	.word	0x0000bc80


	//   ....[21]....
        /*0220*/ 	.word	0x0000d8b0


	//   ....[22]....
        /*0224*/ 	.word	0x0000d8d0


	//   ....[23]....
        /*0228*/ 	.word	0x0000d8f0


	//   ....[24]....
        /*022c*/ 	.word	0x0000d910


	//   ....[25]....
        /*0230*/ 	.word	0x0000d930


	//   ....[26]....
        /*0234*/ 	.word	0x000157d0


	//   ....[27]....
        /*0238*/ 	.word	0x000157e0


	//   ....[28]....
        /*023c*/ 	.word	0x00015830


	//   ....[29]....
        /*0240*/ 	.word	0x00015840


	//   ....[30]....
        /*0244*/ 	.word	0x00015880


	//   ....[31]....
        /*0248*/ 	.word	0x000158a0


	//   ....[32]....
        /*024c*/ 	.word	0x000158e0


	//   ....[33]....
        /*0250*/ 	.word	0x00015900


	//   ....[34]....
        /*0254*/ 	.word	0x00015940


	//   ....[35]....
        /*0258*/ 	.word	0x00015960


	//   ....[36]....
        /*025c*/ 	.word	0x00018500


	//   ....[37]....
        /*0260*/ 	.word	0x00018540


	//   ....[38]....
        /*0264*/ 	.word	0x00018560


	//   ....[39]....
        /*0268*/ 	.word	0x00018580


	//   ....[40]....
        /*026c*/ 	.word	0x000185a0


	//   ....[41]....
        /*0270*/ 	.word	0x0001a2c0


	//   ....[42]....
        /*0274*/ 	.word	0x0001c050


	//   ....[43]....
        /*0278*/ 	.word	0x0001c070


	//   ....[44]....
        /*027c*/ 	.word	0x0001c090


	//   ....[45]....
        /*0280*/ 	.word	0x0001c0b0


	//   ....[46]....
        /*0284*/ 	.word	0x0001c0d0


	//   ....[47]....
        /*0288*/ 	.word	0x0001e470


	//   ....[48]....
        /*028c*/ 	.word	0x0001e4c0


	//   ....[49]....
        /*0290*/ 	.word	0x0001e570


	//   ....[50]....
        /*0294*/ 	.word	0x0001e5c0


	//   ....[51]....
        /*0298*/ 	.word	0x0001e640


	//   ....[52]....
        /*029c*/ 	.word	0x0001e6c0


	//   ....[53]....
        /*02a0*/ 	.word	0x0001e740


	//   ....[54]....
        /*02a4*/ 	.word	0x0001e7c0


	//   ....[55]....
        /*02a8*/ 	.word	0x0001e840


	//   ....[56]....
        /*02ac*/ 	.word	0x0001e8b0


	//   ....[57]....
        /*02b0*/ 	.word	0x0001e940


	//   ....[58]....
        /*02b4*/ 	.word	0x0001e9d0


	//   ....[59]....
        /*02b8*/ 	.word	0x0001ea60


	//   ....[60]....
        /*02bc*/ 	.word	0x0001eab0


	//   ....[61]....
        /*02c0*/ 	.word	0x0001eb40


	//   ....[62]....
        /*02c4*/ 	.word	0x0001eb90


	//   ....[63]....
        /*02c8*/ 	.word	0x0001ec20


	//   ....[64]....
        /*02cc*/ 	.word	0x0001ec70


	//   ....[65]....
        /*02d0*/ 	.word	0x0001ed00


	//   ....[66]....
        /*02d4*/ 	.word	0x0001ed50


	//   ....[67]....
        /*02d8*/ 	.word	0x0001ede0


	//   ....[68]....
        /*02dc*/ 	.word	0x0001ee30


	//   ....[69]....
        /*02e0*/ 	.word	0x0001eeb0


	//   ....[70]....
        /*02e4*/ 	.word	0x0001ef40


	//----- nvinfo : EIATTR_VRC_CTA_INIT_COUNT
	.align		4
.L_229:
        /*02e8*/ 	.byte	0x02, 0x4a
	.zero		1
	.zero		1


	//----- nvinfo : EIATTR_EXIT_INSTR_OFFSETS
	.align		4
        /*02ec*/ 	.byte	0x04, 0x1c
        /*02ee*/ 	.short	(.L_231 - .L_230)


	//   ....[0]....
.L_230:
        /*02f0*/ 	.word	0x00003830


	//   ....[1]....
        /*02f4*/ 	.word	0x00003860


	//   ....[2]....
        /*02f8*/ 	.word	0x0001e400


	//----- nvinfo : EIATTR_MAX_THREADS
	.align		4
.L_231:
        /*02fc*/ 	.byte	0x04, 0x05
        /*02fe*/ 	.short	(.L_233 - .L_232)
.L_232:
        /*0300*/ 	.word	0x00000100
        /*0304*/ 	.word	0x00000001
        /*0308*/ 	.word	0x00000001


	//----- nvinfo : EIATTR_CRS_STACK_SIZE
	.align		4
.L_233:
        /*030c*/ 	.byte	0x04, 0x1e
        /*030e*/ 	.short	(.L_235 - .L_234)
.L_234:
        /*0310*/ 	.word	0x00000000


	//----- nvinfo : EIATTR_CBANK_PARAM_SIZE
	.align		4
.L_235:
        /*0314*/ 	.byte	0x03, 0x19
        /*0316*/ 	.short	0x0058


	//----- nvinfo : EIATTR_PARAM_CBANK
	.align		4
        /*0318*/ 	.byte	0x04, 0x0a
        /*031a*/ 	.short	(.L_237 - .L_236)
	.align		4
.L_236:
        /*031c*/ 	.word	index@(.nv.constant0._ZN3cub18CUB_300001_SM_10006detail14segmented_sort30DeviceSegmentedSortKernelLargeILNS0_9SortOrderE0ENS2_10policy_hubIjNS0_8NullTypeEE9Policy860EjS6_PmS9_lEEvPKjPKT1_PSC_NS1_20device_double_bufferISC_EEPKT2_PSI_NSG_ISI_EET3_T4_)
        /*0320*/ 	.short	0x0380
        /*0322*/ 	.short	0x0058


	//----- nvinfo : EIATTR_SW_WAR
	.align		4
.L_237:
        /*0324*/ 	.byte	0x04, 0x36
        /*0326*/ 	.short	(.L_239 - .L_238)
.L_238:
        /*0328*/ 	.word	0x00000008
.L_239:


//--------------------- .nv.info._ZN3cub18CUB_300001_SM_10006detail19three_way_partition29DeviceThreeWayPartitionKernelINS2_10policy_hubIjiE10Policy1000EN6thrust24THRUST_300001_SM_1000_NS17counting_iteratorIjNS8_11use_defaultESA_SA_EEPjSC_NS8_16reverse_iteratorISC_EESC_NS0_13ScanTileStateImLb1EEENS0_21DispatchSegmentedSortILNS0_9SortOrderE0EjNS0_8NullTypeElPmSK_NS1_14segmented_sort10policy_hubIjSJ_EEE22LargeSegmentsSelectorTENSO_22SmallSegmentsSelectorTEiNS2_19streaming_context_tIlEEEEvT0_T1_T2_T3_T4_T5_T6_T7_T8_iT9_ --------------------------
	.section	.nv.info._ZN3cub18CUB_300001_SM_10006detail19three_way_partition29DeviceThreeWayPartitionKernelINS2_10policy_hubIjiE10Policy1000EN6thrust24THRUST_300001_SM_1000_NS17counting_iteratorIjNS8_11use_defaultESA_SA_EEPjSC_NS8_16reverse_iteratorISC_EESC_NS0_13ScanTileStateImLb1EEENS0_21DispatchSegmentedSortILNS0_9SortOrderE0EjNS0_8NullTypeElPmSK_NS1_14segmented_sort10policy_hubIjSJ_EEE22LargeSegmentsSelectorTENSO_22SmallSegmentsSelectorTEiNS2_19streaming_context_tIlEEEEvT0_T1_T2_T3_T4_T5_T6_T7_T8_iT9_,"",@"SHT_CUDA_INFO"
	.sectionflags	@""
	.align	4


	//----- nvinfo : EIATTR_CUDA_API_VERSION
	.align		4
        /*0000*/ 	.byte	0x04, 0x37
        /*0002*/ 	.short	(.L_241 - .L_240)
.L_240:
        /*0004*/ 	.word	0x00000082


	//----- nvinfo : EIATTR_KPARAM_INFO
	.align		4
.L_241:
        /*0008*/ 	.byte	0x04, 0x17
        /*000a*/ 	.short	(.L_243 - .L_242)
.L_242:
        /*000c*/ 	.word	0x00000000
        /*0010*/ 	.short	0x000a
        /*0012*/ 	.short	0x0078
        /*0014*/ 	.byte	0x00, 0xf0, 0x81, 0x00


	//----- nvinfo : EIATTR_KPARAM_INFO
	.align		4
.L_243:
        /*0018*/ 	.byte	0x04, 0x17
        /*001a*/ 	.short	(.L_245 - .L_244)
.L_244:
        /*001c*/ 	.word	0x00000000
        /*0020*/ 	.short	0x0009
        /*0022*/ 	.short	0x0074
        /*0024*/ 	.byte	0x00, 0xf0, 0x11, 0x00


	//----- nvinfo : EIATTR_KPARAM_INFO
	.align		4
.L_245:
        /*0028*/ 	.byte	0x04, 0x17
        /*002a*/ 	.short	(.L_247 - .L_246)
.L_246:
        /*002c*/ 	.word	0x00000000
        /*0030*/ 	.short	0x0008
        /*0032*/ 	.short	0x0070
        /*0034*/ 	.byte	0x00, 0xf0, 0x11, 0x00


	//----- nvinfo : EIATTR_KPARAM_INFO
	.align		4
.L_247:
        /*0038*/ 	.byte	0x04, 0x17
        /*003a*/ 	.short	(.L_249 - .L_248)
.L_248:
        /*003c*/ 	.word	0x00000000
        /*0040*/ 	.short	0x0007
        /*0042*/ 	.short	0x0050
        /*0044*/ 	.byte	0x00, 0xf0, 0x81, 0x00


	//----- nvinfo : EIATTR_KPARAM_INFO
	.align		4
.L_249:
        /*0048*/ 	.byte	0x04, 0x17
        /*004a*/ 	.short	(.L_251 - .L_250)
.L_250:
        /*004c*/ 	.word	0x00000000
        /*0050*/ 	.short	0x0006
        /*0052*/ 	.short	0x0030
        /*0054*/ 	.byte	0x00, 0xf0, 0x81, 0x00


	//----- nvinfo : EIATTR_KPARAM_INFO
	.align		4
.L_251:
        /*0058*/ 	.byte	0x04, 0x17
        /*005a*/ 	.short	(.L_253 - .L_252)
.L_252:
        /*005c*/ 	.word	0x00000000
        /*0060*/ 	.short	0x0005
        /*0062*/ 	.short	0x0028
        /*0064*/ 	.byte	0x00, 0xf0, 0x21, 0x00


	//----- nvinfo : EIATTR_KPARAM_INFO
	.align		4
.L_253:
        /*0068*/ 	.byte	0x04, 0x17
        /*006a*/ 	.short	(.L_255 - .L_254)
.L_254:
        /*006c*/ 	.word	0x00000000
        /*0070*/ 	.short	0x0004
        /*0072*/ 	.short	0x0020
        /*0074*/ 	.byte	0x00, 0xf5, 0x21, 0x00


	//----- nvinfo : EIATTR_KPARAM_INFO
	.align		4
.L_255:
        /*0078*/ 	.byte	0x04, 0x17
        /*007a*/ 	.short	(.L_257 - .L_256)
.L_256:
        /*007c*/ 	.word	0x00000000
        /*0080*/ 	.short	0x0003
        /*0082*/ 	.short	0x0018
        /*0084*/ 	.byte	0x00, 0xf0, 0x21, 0x00


	//----- nvinfo : EIATTR_KPARAM_INFO
	.align		4
.L_257:
        /*0088*/ 	.byte	0x04, 0x17
        /*008a*/ 	.short	(.L_259 - .L_258)
.L_258:
        /*008c*/ 	.word	0x00000000
        /*0090*/ 	.short	0x0002
        /*0092*/ 	.short	0x0010
        /*0094*/ 	.byte	0x00, 0xf5, 0x21, 0x00


	//----- nvinfo : EIATTR_KPARAM_INFO
	.align		4
.L_259:
        /*0098*/ 	.byte	0x04, 0x17
        /*009a*/ 	.short	(.L_261 - .L_260)
.L_260:
        /*009c*/ 	.word	0x00000000
        /*00a0*/ 	.short	0x0001
        /*00a2*/ 	.short	0x0008
        /*00a4*/ 	.byte	0x00, 0xf5, 0x21, 0x00


	//----- nvinfo : EIATTR_KPARAM_INFO
	.align		4
.L_261:
        /*00a8*/ 	.byte	0x04, 0x17
        /*00aa*/ 	.short	(.L_263 - .L_262)
.L_262:
        /*00ac*/ 	.word	0x00000000
        /*00b0*/ 	.short	0x0000
        /*00b2*/ 	.short	0x0000
        /*00b4*/ 	.byte	0x00, 0xf0, 0x11, 0x00


	//----- nvinfo : EIATTR_SPARSE_MMA_MASK
	.align		4
.L_263:
        /*00b8*/ 	.byte	0x03, 0x50
        /*00ba*/ 	.short	0x0000


	//----- nvinfo : EIATTR_MAXREG_COUNT
	.align		4
        /*00bc*/ 	.byte	0x03, 0x1b
        /*00be*/ 	.short	0x0080


	//----- nvinfo : EIATTR_NUM_BARRIERS
	.align		4
        /*00c0*/ 	.byte	0x02, 0x4c
        /*00c2*/ 	.byte	0x01
	.zero		1


	//----- nvinfo : EIATTR_MERCURY_ISA_VERSION
	.align		4
        /*00c4*/ 	.byte	0x03, 0x5f
        /*00c6*/ 	.short	0x0101


	//----- nvinfo : EIATTR_COOP_GROUP_MASK_REGIDS
	.align		4
        /*00c8*/ 	.byte	0x04, 0x29
        /*00ca*/ 	.short	(.L_265 - .L_264)


	//   ....[0]....
.L_264:
        /*00cc*/ 	.word	0xffffffff


	//   ....[1]....
        /*00d0*/ 	.word	0xffffffff


	//   ....[2]....
        /*00d4*/ 	.word	0xffffffff


	//   ....[3]....
        /*00d8*/ 	.word	0xffffffff


	//   ....[4]....
        /*00dc*/ 	.word	0xffffffff


	//   ....[5]....
        /*00e0*/ 	.word	0xffffffff


	//   ....[6]....
        /*00e4*/ 	.word	0xffffffff


	//   ....[7]....
        /*00e8*/ 	.word	0xffffffff


	//   ....[8]....
        /*00ec*/ 	.word	0xffffffff


	//   ....[9]....
        /*00f0*/ 	.word	0xffffffff


	//   ....[10]....
        /*00f4*/ 	.word	0xffffffff


	//   ....[11]....
        /*00f8*/ 	.word	0xffffffff


	//   ....[12]....
        /*00fc*/ 	.word	0xffffffff


	//   ....[13]....
        /*0100*/ 	.word	0xffffffff


	//   ....[14]....
        /*0104*/ 	.word	0xffffffff


	//   ....[15]....
        /*0108*/ 	.word	0xffffffff


	//   ....[16]....
        /*010c*/ 	.word	0xffffffff


	//   ....[17]....
        /*0110*/ 	.word	0xffffffff


	//   ....[18]....
        /*0114*/ 	.word	0xffffffff


	//   ....[19]....
        /*0118*/ 	.word	0xffffffff


	//   ....[20]....
        /*011c*/ 	.word	0xffffffff


	//   ....[21]....
        /*0120*/ 	.word	0xffffffff


	//   ....[22]....
        /*0124*/ 	.word	0xffffffff


	//   ....[23]....
        /*0128*/ 	.word	0xffffffff


	//   ....[24]....
        /*012c*/ 	.word	0xffffffff


	//   ....[25]....
        /*0130*/ 	.word	0xffffffff


	//   ....[26]....
        /*0134*/ 	.word	0xffffffff


	//   ....[27]....
        /*0138*/ 	.word	0xffffffff


	//   ....[28]....
        /*013c*/ 	.word	0xffffffff


	//   ....[29]....
        /*0140*/ 	.word	0xffffffff


	//   ....[30]....
        /*0144*/ 	.word	0xffffffff


	//   ....[31]....
        /*0148*/ 	.word	0xffffffff


	//   ....[32]....
        /*014c*/ 	.word	0xffffffff


	//   ....[33]....
        /*0150*/ 	.word	0xffffffff


	//   ....[34]....
        /*0154*/ 	.word	0xffffffff


	//   ....[35]....
        /*0158*/ 	.word	0xffffffff


	//   ....[36]....
        /*015c*/ 	.word	0xffffffff


	//   ....[37]....
        /*0160*/ 	.word	0xffffffff


	//   ....[38]....
        /*0164*/ 	.word	0xffffffff


	//   ....[39]....
        /*0168*/ 	.word	0xffffffff


	//   ....[40]....
        /*016c*/ 	.word	0xffffffff


	//   ....[41]....
        /*0170*/ 	.word	0xffffffff


	//   ....[42]....
        /*0174*/ 	.word	0xffffffff


	//   ....[43]....
        /*0178*/ 	.word	0xffffffff


	//   ....[44]....
        /*017c*/ 	.word	0xffffffff


	//   ....[45]....
        /*0180*/ 	.word	0xffffffff


	//   ....[46]....
        /*0184*/ 	.word	0xffffffff


	//   ....[47]....
        /*0188*/ 	.word	0xffffffff


	//   ....[48]....
        /*018c*/ 	.word	0xffffffff


	//   ....[49]....
        /*0190*/ 	.word	0xffffffff


	//   ....[50]....
        /*0194*/ 	.word	0xffffffff


	//   ....[51]....
        /*0198*/ 	.word	0xffffffff


	//   ....[52]....
        /*019c*/ 	.word	0xffffffff


	//   ....[53]....
        /*01a0*/ 	.word	0xffffffff


	//   ....[54]....
        /*01a4*/ 	.word	0xffffffff


	//   ....[55]....
        /*01a8*/ 	.word	0xffffffff


	//   ....[56]....
        /*01ac*/ 	.word	0xffffffff


	//   ....[57]....
        /*01b0*/ 	.word	0xffffffff


	//   ....[58]....
        /*01b4*/ 	.word	0xffffffff


	//   ....[59]....
        /*01b8*/ 	.word	0xffffffff


	//   ....[60]....
        /*01bc*/ 	.word	0xffffffff


	//   ....[61]....
        /*01c0*/ 	.word	0xffffffff


	//   ....[62]....
        /*01c4*/ 	.word	0xffffffff


	//   ....[63]....
        /*01c8*/ 	.word	0xffffffff


	//   ....[64]....
        /*01cc*/ 	.word	0xffffffff


	//   ....[65]....
        /*01d0*/ 	.word	0xffffffff


	//   ....[66]....
        /*01d4*/ 	.word	0xffffffff


	//   ....[67]....
        /*01d8*/ 	.word	0xffffffff


	//   ....[68]....
        /*01dc*/ 	.word	0xffffffff


	//   ....[69]....
        /*01e0*/ 	.word	0xffffffff


	//   ....[70]....
        /*01e4*/ 	.word	0xffffffff


	//   ....[71]....
        /*01e8*/ 	.word	0xffffffff


	//   ....[72]....
        /*01ec*/ 	.word	0xffffffff


	//   ....[73]....
        /*01f0*/ 	.word	0xffffffff


	//   ....[74]....
        /*01f4*/ 	.word	0xffffffff


	//   ....[75]....
        /*01f8*/ 	.word	0xffffffff


	//   ....[76]....
        /*01fc*/ 	.word	0xffffffff


	//   ....[77]....
        /*0200*/ 	.word	0xffffffff


	//   ....[78]....
        /*0204*/ 	.word	0xffffffff


	//   ....[79]....
        /*0208*/ 	.word	0xffffffff


	//   ....[80]....
        /*020c*/ 	.word	0xffffffff


	//   ....[81]....
        /*0210*/ 	.word	0xffffffff


	//   ....[82]....
        /*0214*/ 	.word	0xffffffff


	//   ....[83]....
        /*0218*/ 	.word	0xffffffff


	//   ....[84]....
        /*021c*/ 	.word	0xffffffff


	//   ....[85]....
        /*0220*/ 	.word	0xffffffff


	//   ....[86]....
        /*0224*/ 	.word	0xffffffff


	//   ....[87]....
        /*0228*/ 	.word	0xffffffff


	//   ....[88]....
        /*022c*/ 	.word	0xffffffff


	//   ....[89]....
        /*0230*/ 	.word	0xffffffff


	//   ....[90]....
        /*0234*/ 	.word	0xffffffff


	//   ....[91]....
        /*0238*/ 	.word	0xffffffff


	//   ....[92]....
        /*023c*/ 	.word	0xffffffff


	//   ....[93]....
        /*0240*/ 	.word	0xffffffff


	//   ....[94]....
        /*0244*/ 	.word	0xffffffff


	//   ....[95]....
        /*0248*/ 	.word	0xffffffff


	//   ....[96]....
        /*024c*/ 	.word	0x05000008


	//   ....[97]....
        /*0250*/ 	.word	0x05000008


	//   ....[98]....
        /*0254*/ 	.word	0x05000008


	//   ....[99]....
        /*0258*/ 	.word	0x05000008


	//   ....[100]....
        /*025c*/ 	.word	0x05000008


	//   ....[101]....
        /*0260*/ 	.word	0x05000008


	//   ....[102]....
        /*0264*/ 	.word	0x05000008


	//   ....[103]....
        /*0268*/ 	.word	0x05000008


	//   ....[104]....
        /*026c*/ 	.word	0x05000008


	//   ....[105]....
        /*0270*/ 	.word	0x05000008


	//   ....[106]....
        /*0274*/ 	.word	0x05000008


	//   ....[107]....
        /*0278*/ 	.word	0x05000008


	//   ....[108]....
        /*027c*/ 	.word	0x05000008


	//   ....[109]....
        /*0280*/ 	.word	0x05000008


	//   ....[110]....
        /*0284*/ 	.word	0x05000008


	//   ....[111]....
        /*0288*/ 	.word	0x05000008


	//   ....[112]....
        /*028c*/ 	.word	0x05000008


	//   ....[113]....
        /*0290*/ 	.word	0x05000008


	//   ....[114]....
        /*0294*/ 	.word	0x05000008


	//   ....[115]....
        /*0298*/ 	.word	0x05000008


	//   ....[116]....
        /*029c*/ 	.word	0x05000008


	//   ....[117]....
        /*02a0*/ 	.word	0x05000008


	//   ....[118]....
        /*02a4*/ 	.word	0x05000008


	//   ....[119]....
        /*02a8*/ 	.word	0x05000008


	//   ....[120]....
        /*02ac*/ 	.word	0x05000008


	//   ....[121]....
        /*02b0*/ 	.word	0x05000008


	//   ....[122]....
        /*02b4*/ 	.word	0x05000008


	//   ....[123]....
        /*02b8*/ 	.word	0x05000008


	//   ....[124]....
        /*02bc*/ 	.word	0x05000008


	//   ....[125]....
        /*02c0*/ 	.word	0x05000008


	//   ....[126]....
        /*02c4*/ 	.word	0x05000008


	//   ....[127]....
        /*02c8*/ 	.word	0x05000008


	//   ....[128]....
        /*02cc*/ 	.word	0x05000008


	//   ....[129]....
        /*02d0*/ 	.word	0x05000008


	//   ....[130]....
        /*02d4*/ 	.word	0x05000008


	//   ....[131]....
        /*02d8*/ 	.word	0x05000008


	//   ....[132]....
        /*02dc*/ 	.word	0x05000008


	//   ....[133]....
        /*02e0*/ 	.word	0x05000008


	//   ....[134]....
        /*02e4*/ 	.word	0x05000008


	//   ....[135]....
        /*02e8*/ 	.word	0x05000008


	//   ....[136]....
        /*02ec*/ 	.word	0x05000008


	//   ....[137]....
        /*02f0*/ 	.word	0x05000008


	//   ....[138]....
        /*02f4*/ 	.word	0x05000008


	//   ....[139]....
        /*02f8*/ 	.word	0x05000008


	//   ....[140]....
        /*02fc*/ 	.word	0x05000008


	//   ....[141]....
        /*0300*/ 	.word	0x05000008


	//   ....[142]....
        /*0304*/ 	.word	0x05000008


	//   ....[143]....
        /*0308*/ 	.word	0x05000008


	//   ....[144]....
        /*030c*/ 	.word	0x05000008


	//   ....[145]....
        /*0310*/ 	.word	0x05000008


	//   ....[146]....
        /*0314*/ 	.word	0x05000008


	//   ....[147]....
        /*0318*/ 	.word	0x05000008


	//   ....[148]....
        /*031c*/ 	.word	0x05000008


	//   ....[149]....
        /*0320*/ 	.word	0x05000008


	//   ....[150]....
        /*0324*/ 	.word	0x05000008


	//   ....[151]....
        /*0328*/ 	.word	0x05000008


	//----- nvinfo : EIATTR_COOP_GROUP_INSTR_OFFSETS
	.align		4
.L_265:
        /*032c*/ 	.byte	0x04, 0x28
        /*032e*/ 	.short	(.L_267 - .L_266)


	//   ....[0]....
.L_266:
        /*0330*/ 	.word	0x00001d50


	//   ....[1]....
        /*0334*/ 	.word	0x00001d70


	//   ....[2]....
        /*0338*/ 	.word	0x00001dc0


	//   ....[3]....
        /*033c*/ 	.word	0x00001de0


	//   ....[4]....
        /*0340*/ 	.word	0x00001e30


	//   ....[5]....
        /*0344*/ 	.word	0x00001e50


	//   ....[6]....
        /*0348*/ 	.word	0x00001ea0


	//   ....[7]....
        /*034c*/ 	.word	0x00001ec0


	//   ....[8]....
        /*0350*/ 	.word	0x00001f10


	//   ....[9]....
        /*0354*/ 	.word	0x00001f30


	//   ....[10]....
        /*0358*/ 	.word	0x000055e0


	//   ....[11]....
        /*035c*/ 	.word	0x000055f0


	//   ....[12]....
        /*0360*/ 	.word	0x00005640


	//   ....[13]....
        /*0364*/ 	.word	0x00005660


	//   ....[14]....
        /*0368*/ 	.word	0x000056b0


	//   ....[15]....
        /*036c*/ 	.word	0x000056d0


	//   ....[16]....
        /*0370*/ 	.word	0x00005720


	//   ....[17]....
        /*0374*/ 	.word	0x00005740


	//   ....[18]....
        /*0378*/ 	.word	0x00005790


	//   ....[19]....
        /*037c*/ 	.word	0x000057b0


	//   ....[20]....
        /*0380*/ 	.word	0x00005f80


	//   ....[21]....
        /*0384*/ 	.word	0x00006160


	//   ....[22]....
        /*0388*/ 	.word	0x000061d0


	//   ....[23]....
        /*038c*/ 	.word	0x00006260


	//   ....[24]....
        /*0390*/ 	.word	0x00006280


	//   ....[25]....
        /*0394*/ 	.word	0x000062d0


	//   ....[26]....
        /*0398*/ 	.word	0x00006300


	//   ....[27]....
        /*039c*/ 	.word	0x00006340


	//   ....[28]....
        /*03a0*/ 	.word	0x00006380


	//   ....[29]....
        /*03a4*/ 	.word	0x000063c0


	//   ....[30]....
        /*03a8*/ 	.word	0x000063f0


	//   ....[31]....
        /*03ac*/ 	.word	0x00006440


	//   ....[32]....
        /*03b0*/ 	.word	0x000064b0


	//   ....[33]....
        /*03b4*/ 	.word	0x000064e0


	//   ....[34]....
        /*03b8*/ 	.word	0x000065d0


	//   ....[35]....
        /*03bc*/ 	.word	0x000067b0


	//   ....[36]....
        /*03c0*/ 	.word	0x00006810


	//   ....[37]....
        /*03c4*/ 	.word	0x00006880


	//   ....[38]....
        /*03c8*/ 	.word	0x000068a0


	//   ....[39]....
        /*03cc*/ 	.word	0x000068f0


	//   ....[40]....
        /*03d0*/ 	.word	0x00006920


	//   ....[41]....
        /*03d4*/ 	.word	0x00006970


	//   ....[42]....
        /*03d8*/ 	.word	0x000069a0


	//   ....[43]....
        /*03dc*/ 	.word	0x00006a00


	//   ....[44]....
        /*03e0*/ 	.word	0x00006a10


	//   ....[45]....
        /*03e4*/ 	.word	0x00006a60


	//   ....[46]....
        /*03e8*/ 	.word	0x00006ab0


	//   ....[47]....
        /*03ec*/ 	.word	0x00006ac0


	//   ....[48]....
        /*03f0*/ 	.word	0x0000a3f0


	//   ....[49]....
        /*03f4*/ 	.word	0x0000a410


	//   ....[50]....
        /*03f8*/ 	.word	0x0000a460


	//   ....[51]....
        /*03fc*/ 	.word	0x0000a480


	//   ....[52]....
        /*0400*/ 	.word	0x0000a4c0


	//   ....[53]....
        /*0404*/ 	.word	0x0000a4f0


	//   ....[54]....
        /*0408*/ 	.word	0x0000a530


	//   ....[55]....
        /*040c*/ 	.word	0x0000a560


	//   ....[56]....
        /*0410*/ 	.word	0x0000a5a0


	//   ....[57]....
        /*0414*/ 	.word	0x0000a5d0


	//   ....[58]....
        /*0418*/ 	.word	0x0000e760


	//   ....[59]....
        /*041c*/ 	.word	0x0000e780


	//   ....[60]....
        /*0420*/ 	.word	0x0000e7d0


	//   ....[61]....
        /*0424*/ 	.word	0x0000e7f0


	//   ....[62]....
        /*0428*/ 	.word	0x0000e830


	//   ....[63]....
        /*042c*/ 	.word	0x0000e860


	//   ....[64]....
        /*0430*/ 	.word	0x0000e8a0


	//   ....[65]....
        /*0434*/ 	.word	0x0000e8d0


	//   ....[66]....
        /*0438*/ 	.word	0x0000e910


	//   ....[67]....
        /*043c*/ 	.word	0x0000e950


	//   ....[68]....
        /*0440*/ 	.word	0x0000f0d0


	//   ....[69]....
        /*0444*/ 	.word	0x0000f2b0


	//   ....[70]....
        /*0448*/ 	.word	0x0000f320


	//   ....[71]....
        /*044c*/ 	.word	0x0000f3b0


	//   ....[72]....
        /*0450*/ 	.word	0x0000f3d0


	//   ....[73]....
        /*0454*/ 	.word	0x0000f420


	//   ....[74]....
        /*0458*/ 	.word	0x0000f450


	//   ....[75]....
        /*045c*/ 	.word	0x0000f490


	//   ....[76]....
        /*0460*/ 	.word	0x0000f4d0


	//   ....[77]....
        /*0464*/ 	.word	0x0000f510


	//   ....[78]....
        /*0468*/ 	.word	0x0000f540


	//   ....[79]....
        /*046c*/ 	.word	0x0000f590


	//   ....[80]....
        /*0470*/ 	.word	0x0000f600


	//   ....[81]....
        /*0474*/ 	.word	0x0000f630


	//   ....[82]....
        /*0478*/ 	.word	0x0000f720


	//   ....[83]....
        /*047c*/ 	.word	0x0000f900


	//   ....[84]....
        /*0480*/ 	.word	0x0000f960


	//   ....[85]....
        /*0484*/ 	.word	0x0000f9d0


	//   ....[86]....
        /*0488*/ 	.word	0x0000f9f0


	//   ....[87]....
        /*048c*/ 	.word	0x0000fa40


	//   ....[88]....
        /*0490*/ 	.word	0x0000fa70


	//   ....[89]....
        /*0494*/ 	.word	0x0000fac0


	//   ....[90]....
        /*0498*/ 	.word	0x0000faf0


	//   ....[91]....
        /*049c*/ 	.word	0x0000fb50


	//   ....[92]....
        /*04a0*/ 	.word	0x0000fb60


	//   ....[93]....
        /*04a4*/ 	.word	0x0000fbb0


	//   ....[94]....
        /*04a8*/ 	.word	0x0000fc00


	//   ....[95]....
        /*04ac*/ 	.word	0x0000fc10


	//   ....[96]....
        /*04b0*/ 	.word	0x00011d40


	//   ....[97]....
        /*04b4*/ 	.word	0x00011dc0


	//   ....[98]....
        /*04b8*/ 	.word	0x00011e50


	//   ....[99]....
        /*04bc*/ 	.word	0x00011f20


	//   ....[100]....
        /*04c0*/ 	.word	0x00011f70


	//   ....[101]....
        /*04c4*/ 	.word	0x00012040


	//   ....[102]....
        /*04c8*/ 	.word	0x000120a0


	//   ....[103]....
        /*04cc*/ 	.word	0x00012100


	//   ....[104]....
        /*04d0*/ 	.word	0x00012190


	//   ....[105]....
        /*04d4*/ 	.word	0x000121f0


	//   ....[106]....
        /*04d8*/ 	.word	0x00012280


	//   ....[107]....
        /*04dc*/ 	.word	0x00012320


	//   ....[108]....
        /*04e0*/ 	.word	0x00012370


	//   ....[109]....
        /*04e4*/ 	.word	0x00012460


	//   ....[110]....
        /*04e8*/ 	.word	0x000124d0


	//   ....[111]....
        /*04ec*/ 	.word	0x00012550


	//   ....[112]....
        /*04f0*/ 	.word	0x000125d0


	//   ....[113]....
        /*04f4*/ 	.word	0x00012690


	//   ....[114]....
        /*04f8*/ 	.word	0x000126e0


	//   ....[115]....
        /*04fc*/ 	.word	0x000127b0


	//   ....[116]....
        /*0500*/ 	.word	0x00012800


	//   ....[117]....
        /*0504*/ 	.word	0x00012870


	//   ....[118]....
        /*0508*/ 	.word	0x00012900


	//   ....[119]....
        /*050c*/ 	.word	0x00012960


	//   ....[120]....
        /*0510*/ 	.word	0x000129f0


	//   ....[121]....
        /*0514*/ 	.word	0x00012a90


	//   ....[122]....
        /*0518*/ 	.word	0x00012ae0


	//   ....[123]....
        /*051c*/ 	.word	0x00012b80


	//   ....[124]....
        /*0520*/ 	.word	0x00012bf0


	//   ....[125]....
        /*0524*/ 	.word	0x00012c70


	//   ....[126]....
        /*0528*/ 	.word	0x00012d00


	//   ....[127]....
        /*052c*/ 	.word	0x00012db0


	//   ....[128]....
        /*0530*/ 	.word	0x00012e00


	//   ....[129]....
        /*0534*/ 	.word	0x00012ed0


	//   ....[130]....
        /*0538*/ 	.word	0x00012f30


	//   ....[131]....
        /*053c*/ 	.word	0x00012f90


	//   ....[132]....
        /*0540*/ 	.word	0x00013040


	//   ....[133]....
        /*0544*/ 	.word	0x000130a0


	//   ....[134]....
        /*0548*/ 	.word	0x00013130


	//   ....[135]....
        /*054c*/ 	.word	0x000131d0


	//   ....[136]....
        /*0550*/ 	.word	0x00013220


	//   ....[137]....
        /*0554*/ 	.word	0x00013310


	//   ....[138]....
        /*0558*/ 	.word	0x00013380


	//   ....[139]....
        /*055c*/ 	.word	0x00013400


	//   ....[140]....
        /*0560*/ 	.word	0x00013480


	//   ....[141]....
        /*0564*/ 	.word	0x00013540


	//   ....[142]....
        /*0568*/ 	.word	0x00013590


	//   ....[143]....
        /*056c*/ 	.word	0x00013660


	//   ....[144]....
        /*0570*/ 	.word	0x000136b0


	//   ....[145]....
        /*0574*/ 	.word	0x00013720


	//   ....[146]....
        /*0578*/ 	.word	0x000137b0


	//   ....[147]....
        /*057c*/ 	.word	0x00013810


	//   ....[148]....
        /*0580*/ 	.word	0x000138a0


	//   ....[149]....
        /*0584*/ 	.word	0x00013940


	//   ....[150]....
        /*0588*/ 	.word	0x00013990


	//   ....[151]....
        /*058c*/ 	.word	0x00013a30


	//----- nvinfo : EIATTR_VRC_CTA_INIT_COUNT
	.align		4
.L_267:
        /*0590*/ 	.byte	0x02, 0x4a
	.zero		1
	.zero		1


	//----- nvinfo : EIATTR_EXIT_INSTR_OFFSETS
	.align		4
        /*0594*/ 	.byte	0x04, 0x1c
        /*0596*/ 	.short	(.L_269 - .L_268)


	//   ....[0]....
.L_268:
        /*0598*/ 	.word	0x000038a0


	//   ....[1]....
        /*059c*/ 	.word	0x000038c0


	//   ....[2]....
        /*05a0*/ 	.word	0x000038e0


	//   ....[3]....
        /*05a4*/ 	.word	0x000081f0


	//   ....[4]....
        /*05a8*/ 	.word	0x00008210


	//   ....[5]....
        /*05ac*/ 	.word	0x00008230


	//   ....[6]....
        /*05b0*/ 	.word	0x00011a20


	//   ....[7]....
        /*05b4*/ 	.word	0x00011b50


	//   ....[8]....
        /*05b8*/ 	.word	0x00011cf0


	//----- nvinfo : EIATTR_MAX_THREADS
	.align		4
.L_269:
        /*05bc*/ 	.byte	0x04, 0x05
        /*05be*/ 	.short	(.L_271 - .L_270)
.L_270:
        /*05c0*/ 	.word	0x00000200
        /*05c4*/ 	.word	0x00000001
        /*05c8*/ 	.word	0x00000001


	//----- nvinfo : EIATTR_CRS_STACK_SIZE
	.align		4
.L_271:
        /*05cc*/ 	.byte	0x04, 0x1e
        /*05ce*/ 	.short	(.L_273 - .L_272)
.L_272:
        /*05d0*/ 	.word	0x00000000


	//----- nvinfo : EIATTR_CBANK_PARAM_SIZE
	.align		4
.L_273:
        /*05d4*/ 	.byte	0x03, 0x19
        /*05d6*/ 	.short	0x0098


	//----- nvinfo : EIATTR_PARAM_CBANK
	.align		4
        /*05d8*/ 	.byte	0x04, 0x0a
        /*05da*/ 	.short	(.L_275 - .L_274)
	.align		4
.L_274:
        /*05dc*/ 	.word	index@(.nv.constant0._ZN3cub18CUB_300001_SM_10006detail19three_way_partition29DeviceThreeWayPartitionKernelINS2_10policy_hubIjiE10Policy1000EN6thrust24THRUST_300001_SM_1000_NS17counting_iteratorIjNS8_11use_defaultESA_SA_EEPjSC_NS8_16reverse_iteratorISC_EESC_NS0_13ScanTileStateImLb1EEENS0_21DispatchSegmentedSortILNS0_9SortOrderE0EjNS0_8NullTypeElPmSK_NS1_14segmented_sort10policy_hubIjSJ_EEE22LargeSegmentsSelectorTENSO_22SmallSegmentsSelectorTEiNS2_19streaming_context_tIlEEEEvT0_T1_T2_T3_T4_T5_T6_T7_T8_iT9_)
        /*05e0*/ 	.short	0x0380
        /*05e2*/ 	.short	0x0098


	//----- nvinfo : EIATTR_SW_WAR
	.align		4
.L_275:
        /*05e4*/ 	.byte	0x04, 0x36
        /*05e6*/ 	.short	(.L_277 - .L_276)
.L_276:
        /*05e8*/ 	.word	0x00000008
.L_277:


//--------------------- .nv.info._ZN3cub18CUB_300001_SM_10006detail19three_way_partition33DeviceThreeWayPartitionInitKernelINS0_13ScanTileStateImLb1EEEPjEEvT_iT0_ --------------------------
	.section	.nv.info._ZN3cub18CUB_300001_SM_10006detail19three_way_partition33DeviceThreeWayPartitionInitKernelINS0_13ScanTileStateImLb1EEEPjEEvT_iT0_,"",@"SHT_CUDA_INFO"
	.sectionflags	@""
	.align	4


	//----- nvinfo : EIATTR_CUDA_API_VERSION
	.align		4
        /*0000*/ 	.byte	0x04, 0x37
        /*0002*/ 	.short	(.L_279 - .L_278)
.L_278:
        /*0004*/ 	.word	0x00000082


	//----- nvinfo : EIATTR_KPARAM_INFO
	.align		4
.L_279:
        /*0008*/ 	.byte	0x04, 0x17
        /*000a*/ 	.short	(.L_281 - .L_280)
.L_280:
        /*000c*/ 	.word	0x00000000
        /*0010*/ 	.short	0x0002
        /*0012*/ 	.short	0x0010
        /*0014*/ 	.byte	0x00, 0xf5, 0x21, 0x00


	//----- nvinfo : EIATTR_KPARAM_INFO
	.align		4
.L_281:
        /*0018*/ 	.byte	0x04, 0x17
        /*001a*/ 	.short	(.L_283 - .L_282)
.L_282:
        /*001c*/ 	.word	0x00000000
        /*0020*/ 	.short	0x0001
        /*0022*/ 	.short	0x0008
        /*0024*/ 	.byte	0x00, 0xf0, 0x11, 0x00


	//----- nvinfo : EIATTR_KPARAM_INFO
	.align		4
.L_283:
        /*0028*/ 	.byte	0x04, 0x17
        /*002a*/ 	.short	(.L_285 - .L_284)
.L_284:
        /*002c*/ 	.word	0x00000000
        /*0030*/ 	.short	0x0000
        /*0032*/ 	.short	0x0000
        /*0034*/ 	.byte	0x00, 0xf0, 0x21, 0x00


	//----- nvinfo : EIATTR_SPARSE_MMA_MASK
	.align		4
.L_285:
        /*0038*/ 	.byte	0x03, 0x50
        /*003a*/ 	.short	0x0000


	//----- nvinfo : EIATTR_MAXREG_COUNT
	.align		4
        /*003c*/ 	.byte	0x03, 0x1b
        /*003e*/ 	.short	0x00ff


	//----- nvinfo : EIATTR_MERCURY_ISA_VERSION
	.align		4
        /*0040*/ 	.byte	0x03, 0x5f
        /*0042*/ 	.short	0x0101


	//----- nvinfo : EIATTR_VRC_CTA_INIT_COUNT
	.align		4
        /*0044*/ 	.byte	0x02, 0x4a
	.zero		1
	.zero		1


	//----- nvinfo : EIATTR_EXIT_INSTR_OFFSETS
	.align		4
        /*0048*/ 	.byte	0x04, 0x1c
        /*004a*/ 	.short	(.L_287 - .L_286)


	//   ....[0]....
.L_286:
        /*004c*/ 	.word	0x00000150


	//   ....[1]....
        /*0050*/ 	.word	0x00000190


	//----- nvinfo : EIATTR_CBANK_PARAM_SIZE
	.align		4
.L_287:
        /*0054*/ 	.byte	0x03, 0x19
        /*0056*/ 	.short	0x0018


	//----- nvinfo : EIATTR_PARAM_CBANK
	.align		4
        /*0058*/ 	.byte	0x04, 0x0a
        /*005a*/ 	.short	(.L_289 - .L_288)
	.align		4
.L_288:
        /*005c*/ 	.word	index@(.nv.constant0._ZN3cub18CUB_300001_SM_10006detail19three_way_partition33DeviceThreeWayPartitionInitKernelINS0_13ScanTileStateImLb1EEEPjEEvT_iT0_)
        /*0060*/ 	.short	0x0380
        /*0062*/ 	.short	0x0018


	//----- nvinfo : EIATTR_SW_WAR
	.align		4
.L_289:
        /*0064*/ 	.byte	0x04, 0x36
        /*0066*/ 	.short	(.L_291 - .L_290)
.L_290:
        /*0068*/ 	.word	0x00000008
.L_291:


//--------------------- .nv.info._ZN3cub18CUB_300001_SM_10006detail10radix_sort29DeviceRadixSortOnesweepKernelINS1_5radix10policy_hubI19preprocess_vertex_tNS0_8NullTypeEjE10Policy1000ELNS0_9SortOrderE0ES6_S7_jii30preprocess_vertex_decomposer_tEEvPT5_SD_PT3_PKSE_PT1_PKSI_PT2_PKSM_T4_iiT6_ --------------------------
	.section	.nv.info._ZN3cub18CUB_300001_SM_10006detail10radix_sort29DeviceRadixSortOnesweepKernelINS1_5radix10policy_hubI19preprocess_vertex_tNS0_8NullTypeEjE10Policy1000ELNS0_9SortOrderE0ES6_S7_jii30preprocess_vertex_decomposer_tEEvPT5_SD_PT3_PKSE_PT1_PKSI_PT2_PKSM_T4_iiT6_,"",@"SHT_CUDA_INFO"
	.sectionflags	@""
	.align	4


	//----- nvinfo : EIATTR_CUDA_API_VERSION
	.align		4
        /*0000*/ 	.byte	0x04, 0x37
        /*0002*/ 	.short	(.L_293 - .L_292)
.L_292:
        /*0004*/ 	.word	0x00000082


	//----- nvinfo : EIATTR_KPARAM_INFO
	.align		4
.L_293:
        /*0008*/ 	.byte	0x04, 0x17
        /*000a*/ 	.short	(.L_295 - .L_294)
.L_294:
        /*000c*/ 	.word	0x00000000
        /*0010*/ 	.short	0x000b
        /*0012*/ 	.short	0x004c
        /*0014*/ 	.byte	0x00, 0xf0, 0x05, 0x00


	//----- nvinfo : EIATTR_KPARAM_INFO
	.align		4
.L_295:
        /*0018*/ 	.byte	0x04, 0x17
        /*001a*/ 	.short	(.L_297 - .L_296)
.L_296:
        /*001c*/ 	.word	0x00000000
        /*0020*/ 	.short	0x000a
        /*0022*/ 	.short	0x0048
        /*0024*/ 	.byte	0x00, 0xf0, 0x11, 0x00


	//----- nvinfo : EIATTR_KPARAM_INFO
	.align		4
.L_297:
        /*0028*/ 	.byte	0x04, 0x17
        /*002a*/ 	.short	(.L_299 - .L_298)
.L_298:
        /*002c*/ 	.word	0x00000000
        /*0030*/ 	.short	0x0009
        /*0032*/ 	.short	0x0044
        /*0034*/ 	.byte	0x00, 0xf0, 0x11, 0x00


	//----- nvinfo : EIATTR_KPARAM_INFO
	.align		4
.L_299:
        /*0038*/ 	.byte	0x04, 0x17
        /*003a*/ 	.short	(.L_301 - .L_300)
.L_300:
        /*003c*/ 	.word	0x00000000
        /*0040*/ 	.short	0x0008
        /*0042*/ 	.short	0x0040
        /*0044*/ 	.byte	0x00, 0xf0, 0x11, 0x00


	//----- nvinfo : EIATTR_KPARAM_INFO
	.align		4
.L_301:
        /*0048*/ 	.byte	0x04, 0x17
        /*004a*/ 	.short	(.L_303 - .L_302)
.L_302:
        /*004c*/ 	.word	0x00000000
        /*0050*/ 	.short	0x0007
        /*0052*/ 	.short	0x0038
        /*0054*/ 	.byte	0x00, 0xf5, 0x21, 0x00


	//----- nvinfo : EIATTR_KPARAM_INFO
	.align		4
.L_303:
        /*0058*/ 	.byte	0x04, 0x17
        /*005a*/ 	.short	(.L_305 - .L_304)
.L_304:
        /*005c*/ 	.word	0x00000000
        /*0060*/ 	.short	0x0006
        /*0062*/ 	.short	0x0030
        /*0064*/ 	.byte	0x00, 0xf5, 0x21, 0x00


	//----- nvinfo : EIATTR_KPARAM_INFO
	.align		4
.L_305:
        /*0068*/ 	.byte	0x04, 0x17
        /*006a*/ 	.short	(.L_307 - .L_306)
.L_306:
        /*006c*/ 	.word	0x00000000
        /*0070*/ 	.short	0x0005
        /*0072*/ 	.short	0x0028
        /*0074*/ 	.byte	0x00, 0xf5, 0x21, 0x00


	//----- nvinfo : EIATTR_KPARAM_INFO
	.align		4
.L_307:
        /*0078*/ 	.byte	0x04, 0x17
        /*007a*/ 	.short	(.L_309 - .L_308)
.L_308:
        /*007c*/ 	.word	0x00000000
        /*0080*/ 	.short	0x0004
        /*0082*/ 	.short	0x0020
        /*0084*/ 	.byte	0x00, 0xf5, 0x21, 0x00


	//----- nvinfo : EIATTR_KPARAM_INFO
	.align		4
.L_309:
        /*0088*/ 	.byte	0x04, 0x17
        /*008a*/ 	.short	(.L_311 - .L_310)
.L_310:
        /*008c*/ 	.word	0x00000000
        /*0090*/ 	.short	0x0003
        /*0092*/ 	.short	0x0018
        /*0094*/ 	.byte	0x00, 0xf5, 0x21, 0x00


	//----- nvinfo : EIATTR_KPARAM_INFO
	.align		4
.L_311:
        /*0098*/ 	.byte	0x04, 0x17
        /*009a*/ 	.short	(.L_313 - .L_312)
.L_312:
        /*009c*/ 	.word	0x00000000
        /*00a0*/ 	.short	0x0002
        /*00a2*/ 	.short	0x0010
        /*00a4*/ 	.byte	0x00, 0xf5, 0x21, 0x00


	//----- nvinfo : EIATTR_KPARAM_INFO
	.align		4
.L_313:
        /*00a8*/ 	.byte	0x04, 0x17
        /*00aa*/ 	.short	(.L_315 - .L_314)
.L_314:
        /*00ac*/ 	.word	0x00000000
        /*00b0*/ 	.short	0x0001
        /*00b2*/ 	.short	0x0008
        /*00b4*/ 	.byte	0x00, 0xf5, 0x21, 0x00


	//----- nvinfo : EIATTR_KPARAM_INFO
	.align		4
.L_315:
        /*00b8*/ 	.byte	0x04, 0x17
        /*00ba*/ 	.short	(.L_317 - .L_316)
.L_316:
        /*00bc*/ 	.word	0x00000000
        /*00c0*/ 	.short	0x0000
        /*00c2*/ 	.short	0x0000
        /*00c4*/ 	.byte	0x00, 0xf5, 0x21, 0x00


	//----- nvinfo : EIATTR_SPARSE_MMA_MASK
	.align		4
.L_317:
        /*00c8*/ 	.byte	0x03, 0x50
        /*00ca*/ 	.short	0x0000


	//----- nvinfo : EIATTR_MAXREG_COUNT
	.align		4
        /*00cc*/ 	.byte	0x03, 0x1b
        /*00ce*/ 	.short	0x00a8


	//----- nvinfo : EIATTR_NUM_BARRIERS
	.align		4
        /*00d0*/ 	.byte	0x02, 0x4c
        /*00d2*/ 	.byte	0x01
	.zero		1


	//----- nvinfo : EIATTR_MERCURY_ISA_VERSION
	.align		4
        /*00d4*/ 	.byte	0x03, 0x5f
        /*00d6*/ 	.short	0x0101


	//----- nvinfo : EIATTR_COOP_GROUP_MASK_REGIDS
	.align		4
        /*00d8*/ 	.byte	0x04, 0x29
        /*00da*/ 	.short	(.L_319 - .L_318)


	//   ....[0]....
.L_318:
        /*00dc*/ 	.word	0xffffffff


	//   ....[1]....
        /*00e0*/ 	.word	0x05000034


	//   ....[2]....
        /*00e4*/ 	.word	0xffffffff


	//   ....[3]....
        /*00e8*/ 	.word	0xffffffff


	//   ....[4]....
        /*00ec*/ 	.word	0xffffffff


	//   ....[5]....
        /*00f0*/ 	.word	0xffffffff


	//   ....[6]....
        /*00f4*/ 	.word	0xffffffff


	//   ....[7]....
        /*00f8*/ 	.word	0xffffffff


	//   ....[8]....
        /*00fc*/ 	.word	0xffffffff


	//   ....[9]....
        /*0100*/ 	.word	0xffffffff


	//   ....[10]....
        /*0104*/ 	.word	0xffffffff


	//   ....[11]....
        /*0108*/ 	.word	0xffffffff


	//   ....[12]....
        /*010c*/ 	.word	0xffffffff


	//   ....[13]....
        /*0110*/ 	.word	0xffffffff


	//   ....[14]....
        /*0114*/ 	.word	0xffffffff


	//   ....[15]....
        /*0118*/ 	.word	0xffffffff


	//   ....[16]....
        /*011c*/ 	.word	0xffffffff


	//   ....[17]....
        /*0120*/ 	.word	0xffffffff


	//   ....[18]....
        /*0124*/ 	.word	0xffffffff


	//   ....[19]....
        /*0128*/ 	.word	0xffffffff


	//   ....[20]....
        /*012c*/ 	.word	0xffffffff


	//   ....[21]....
        /*0130*/ 	.word	0xffffffff


	//   ....[22]....
        /*0134*/ 	.word	0xffffffff


	//   ....[23]....
        /*0138*/ 	.word	0xffffffff


	//   ....[24]....
        /*013c*/ 	.word	0xffffffff


	//   ....[25]....
        /*0140*/ 	.word	0xffffffff


	//   ....[26]....
        /*0144*/ 	.word	0xffffffff


	//   ....[27]....
        /*0148*/ 	.word	0xffffffff


	//   ....[28]....
        /*014c*/ 	.word	0xffffffff


	//   ....[29]....
        /*0150*/ 	.word	0xffffffff


	//   ....[30]....
        /*0154*/ 	.word	0xffffffff


	//   ....[31]....
        /*0158*/ 	.word	0xffffffff


	//   ....[32]....
        /*015c*/ 	.word	0xffffffff


	//   ....[33]....
        /*0160*/ 	.word	0xffffffff


	//   ....[34]....
        /*0164*/ 	.word	0xffffffff


	//   ....[35]....
        /*0168*/ 	.word	0xffffffff


	//   ....[36]....
        /*016c*/ 	.word	0xffffffff


	//   ....[37]....
        /*0170*/ 	.word	0xffffffff


	//   ....[38]....
        /*0174*/ 	.word	0xffffffff


	//   ....[39]....
        /*0178*/ 	.word	0xffffffff


	//   ....[40]....
        /*017c*/ 	.word	0xffffffff


	//   ....[41]....
        /*0180*/ 	.word	0xffffffff


	//   ....[42]....
        /*0184*/ 	.word	0xffffffff


	//   ....[43]....
        /*0188*/ 	.word	0xffffffff


	//   ....[44]....
        /*018c*/ 	.word	0xffffffff


	//   ....[45]....
        /*0190*/ 	.word	0xffffffff


	//   ....[46]....
        /*0194*/ 	.word	0xffffffff


	//   ....[47]....
        /*0198*/ 	.word	0xffffffff


	//   ....[48]....
        /*019c*/ 	.word	0xffffffff


	//   ....[49]....
        /*01a0*/ 	.word	0xffffffff


	//   ....[50]....
        /*01a4*/ 	.word	0xffffffff


	//   ....[51]....
        /*01a8*/ 	.word	0xffffffff


	//   ....[52]....
        /*01ac*/ 	.word	0x05000000


	//   ....[53]....
        /*01b0*/ 	.word	0xffffffff


	//   ....[54]....
        /*01b4*/ 	.word	0xffffffff


	//   ....[55]....
        /*01b8*/ 	.word	0xffffffff


	//   ....[56]....
        /*01bc*/ 	.word	0xffffffff


	//   ....[57]....
        /*01c0*/ 	.word	0xffffffff


	//   ....[58]....
        /*01c4*/ 	.word	0xffffffff


	//   ....[59]....
        /*01c8*/ 	.word	0xffffffff


	//   ....[60]....
        /*01cc*/ 	.word	0xffffffff


	//   ....[61]....
        /*01d0*/ 	.word	0xffffffff


	//   ....[62]....
        /*01d4*/ 	.word	0xffffffff


	//   ....[63]....
        /*01d8*/ 	.word	0x05000049


	//   ....[64]....
        /*01dc*/ 	.word	0x05000049


	//   ....[65]....
        /*01e0*/ 	.word	0x05000049


	//   ....[66]....
        /*01e4*/ 	.word	0x05000049


	//   ....[67]....
        /*01e8*/ 	.word	0x05000049


	//----- nvinfo : EIATTR_COOP_GROUP_INSTR_OFFSETS
	.align		4
.L_319:
        /*01ec*/ 	.byte	0x04, 0x28
        /*01ee*/ 	.short	(.L_321 - .L_320)


	//   ....[0]....
.L_320:
        /*01f0*/ 	.word	0x00001120


	//   ....[1]....
        /*01f4*/ 	.word	0x00001930


	//   ....[2]....
        /*01f8*/ 	.word	0x00002630


	//   ....[3]....
        /*01fc*/ 	.word	0x00002650


	//   ....[4]....
        /*0200*/ 	.word	0x00002670


	//   ....[5]....
        /*0204*/ 	.word	0x00002690


	//   ....[6]....
        /*0208*/ 	.word	0x000026b0


	//   ....[7]....
        /*020c*/ 	.word	0x00002bd0


	//   ....[8]....
        /*0210*/ 	.word	0x00002be0


	//   ....[9]....
        /*0214*/ 	.word	0x00002c10


	//   ....[10]....
        /*0218*/ 	.word	0x00002c20


	//   ....[11]....
        /*021c*/ 	.word	0x00002c50


	//   ....[12]....
        /*0220*/ 	.word	0x00002cb0


	//   ....[13]....
        /*0224*/ 	.word	0x00002cf0


	//   ....[14]....
        /*0228*/ 	.word	0x00002d10


	//   ....[15]....
        /*022c*/ 	.word	0x00002e40


	//   ....[16]....
        /*0230*/ 	.word	0x00002e60


	//   ....[17]....
        /*0234*/ 	.word	0x00002e70


	//   ....[18]....
        /*0238*/ 	.word	0x00002ea0


	//   ....[19]....
        /*023c*/ 	.word	0x00002ec0


	//   ....[20]....
        /*0240*/ 	.word	0x00002f10


	//   ....[21]....
        /*0244*/ 	.word	0x00002f30


	//   ....[22]....
        /*0248*/ 	.word	0x00002f70


	//   ....[23]....
        /*024c*/ 	.word	0x00002f90


	//   ....[24]....
        /*0250*/ 	.word	0x000030c0


	//   ....[25]....
        /*0254*/ 	.word	0x000030e0


	//   ....[26]....
        /*0258*/ 	.word	0x000030f0


	//   ....[27]....
        /*025c*/ 	.word	0x00003140


	//   ....[28]....
        /*0260*/ 	.word	0x00003180


	//   ....[29]....
        /*0264*/ 	.word	0x000031b0


	//   ....[30]....
        /*0268*/ 	.word	0x000031e0


	//   ....[31]....
        /*026c*/ 	.word	0x00003210


	//   ....[32]....
        /*0270*/ 	.word	0x00003240


	//   ....[33]....
        /*0274*/ 	.word	0x00003340


	//   ....[34]....
        /*0278*/ 	.word	0x00003380


	//   ....[35]....
        /*027c*/ 	.word	0x00003390


	//   ....[36]....
        /*0280*/ 	.word	0x000033e0


	//   ....[37]....
        /*0284*/ 	.word	0x00003430


	//   ....[38]....
        /*0288*/ 	.word	0x00003460


	//   ....[39]....
        /*028c*/ 	.word	0x00003490


	//   ....[40]....
        /*0290*/ 	.word	0x000034c0


	//   ....[41]....
        /*0294*/ 	.word	0x000034f0


	//   ....[42]....
        /*0298*/ 	.word	0x000035c0


	//   ....[43]....
        /*029c*/ 	.word	0x00003640


	//   ....[44]....
        /*02a0*/ 	.word	0x00003650


	//   ....[45]....
        /*02a4*/ 	.word	0x000036a0


	//   ....[46]....
        /*02a8*/ 	.word	0x000036f0


	//   ....[47]....
        /*02ac*/ 	.word	0x00003740


	//   ....[48]....
        /*02b0*/ 	.word	0x000037a0


	//   ....[49]....
        /*02b4*/ 	.word	0x000037d0


	//   ....[50]....
        /*02b8*/ 	.word	0x00003800


	//   ....[51]....
        /*02bc*/ 	.word	0x000038b0


	//   ....[52]....
        /*02c0*/ 	.word	0x00003df0


	//   ....[53]....
        /*02c4*/ 	.word	0x00004100


	//   ....[54]....
        /*02c8*/ 	.word	0x000041e0


	//   ....[55]....
        /*02cc*/ 	.word	0x000042c0


	//   ....[56]....
        /*02d0*/ 	.word	0x000043a0


	//   ....[57]....
        /*02d4*/ 	.word	0x00004480


	//   ....[58]....
        /*02d8*/ 	.word	0x00004660


	//   ....[59]....
        /*02dc*/ 	.word	0x000047a0


	//   ....[60]....
        /*02e0*/ 	.word	0x000048e0


	//   ....[61]....
        /*02e4*/ 	.word	0x00004a20


	//   ....[62]....
        /*02e8*/ 	.word	0x00004b50


	//   ....[63]....
        /*02ec*/ 	.word	0x00004bc0


	//   ....[64]....
        /*02f0*/ 	.word	0x00004c30


	//   ....[65]....
        /*02f4*/ 	.word	0x00004ca0


	//   ....[66]....
        /*02f8*/ 	.word	0x00004d10


	//   ....[67]....
        /*02fc*/ 	.word	0x00004d80


	//----- nvinfo : EIATTR_VRC_CTA_INIT_COUNT
	.align		4
.L_321:
        /*0300*/ 	.byte	0x02, 0x4a
	.zero		1
	.zero		1


	//----- nvinfo : EIATTR_EXIT_INSTR_OFFSETS
	.align		4
        /*0304*/ 	.byte	0x04, 0x1c
        /*0306*/ 	.short	(.L_323 - .L_322)


	//   ....[0]....
.L_322:
        /*0308*/ 	.word	0x00001ed0


	//   ....[1]....
        /*030c*/ 	.word	0x00002390


	//   ....[2]....
        /*0310*/ 	.word	0x00002450


	//   ....[3]....
        /*0314*/ 	.word	0x00004490


	//   ....[4]....
        /*0318*/ 	.word	0x00004b60


	//----- nvinfo : EIATTR_MAX_THREADS
	.align		4
.L_323:
        /*031c*/ 	.byte	0x04, 0x05
        /*031e*/ 	.short	(.L_325 - .L_324)
.L_324:
        /*0320*/ 	.word	0x00000180
        /*0324*/ 	.word	0x00000001
        /*0328*/ 	.word	0x00000001


	//----- nvinfo : EIATTR_CRS_STACK_SIZE
	.align		4
.L_325:
        /*032c*/ 	.byte	0x04, 0x1e
        /*032e*/ 	.short	(.L_327 - .L_326)
.L_326:
        /*0330*/ 	.word	0x00000000


	//----- nvinfo : EIATTR_CBANK_PARAM_SIZE
	.align		4
.L_327:
        /*0334*/ 	.byte	0x03, 0x19
        /*0336*/ 	.short	0x004d


	//----- nvinfo : EIATTR_PARAM_CBANK
	.align		4
        /*0338*/ 	.byte	0x04, 0x0a
        /*033a*/ 	.short	(.L_329 - .L_328)
	.align		4
.L_328:
        /*033c*/ 	.word	index@(.nv.constant0._ZN3cub18CUB_300001_SM_10006detail10radix_sort29DeviceRadixSortOnesweepKernelINS1_5radix10policy_hubI19preprocess_vertex_tNS0_8NullTypeEjE10Policy1000ELNS0_9SortOrderE0ES6_S7_jii30preprocess_vertex_decomposer_tEEvPT5_SD_PT3_PKSE_PT1_PKSI_PT2_PKSM_T4_iiT6_)
        /*0340*/ 	.short	0x0380
        /*0342*/ 	.short	0x004d


	//----- nvinfo : EIATTR_SW_WAR
	.align		4
.L_329:
        /*0344*/ 	.byte	0x04, 0x36
        /*0346*/ 	.short	(.L_331 - .L_330)
.L_330:
        /*0348*/ 	.word	0x00000008
.L_331:


//--------------------- .nv.info._ZN3cub18CUB_300001_SM_10006detail10radix_sort33DeviceRadixSortExclusiveSumKernelINS1_5radix10policy_hubI19preprocess_vertex_tNS0_8NullTypeEjE10Policy1000EjEEvPT0_ --------------------------
	.section	.nv.info._ZN3cub18CUB_300001_SM_10006detail10radix_sort33DeviceRadixSortExclusiveSumKernelINS1_5radix10policy_hubI19preprocess_vertex_tNS0_8NullTypeEjE10Policy1000EjEEvPT0_,"",@"SHT_CUDA_INFO"
	.sectionflags	@""
	.align	4


	//----- nvinfo : EIATTR_CUDA_API_VERSION
	.align		4
        /*0000*/ 	.byte	0x04, 0x37
        /*0002*/ 	.short	(.L_333 - .L_332)
.L_332:
        /*0004*/ 	.word	0x00000082


	//----- nvinfo : EIATTR_KPARAM_INFO
	.align		4
.L_333:
        /*0008*/ 	.byte	0x04, 0x17
        /*000a*/ 	.short	(.L_335 - .L_334)
.L_334:
        /*000c*/ 	.word	0x00000000
        /*0010*/ 	.short	0x0000
        /*0012*/ 	.short	0x0000
        /*0014*/ 	.byte	0x00, 0xf5, 0x21, 0x00


	//----- nvinfo : EIATTR_SPARSE_MMA_MASK
	.align		4
.L_335:
        /*0018*/ 	.byte	0x03, 0x50
        /*001a*/ 	.short	0x0000


	//----- nvinfo : EIATTR_MAXREG_COUNT
	.align		4
        /*001c*/ 	.byte	0x03, 0x1b
        /*001e*/ 	.short	0x00ff


	//----- nvinfo : EIATTR_NUM_BARRIERS
	.align		4
        /*0020*/ 	.byte	0x02, 0x4c
        /*0022*/ 	.byte	0x01
	.zero		1


	//----- nvinfo : EIATTR_MERCURY_ISA_VERSION
	.align		4
        /*0024*/ 	.byte	0x03, 0x5f
        /*0026*/ 	.short	0x0101


	//----- nvinfo : EIATTR_COOP_GROUP_MASK_REGIDS
	.align		4
        /*0028*/ 	.byte	0x04, 0x29
        /*002a*/ 	.short	(.L_337 - .L_336)


	//   ....[0]....
.L_336:
        /*002c*/ 	.word	0xffffffff


	//   ....[1]....
        /*0030*/ 	.word	0xffffffff


	//   ....[2]....
        /*0034*/ 	.word	0xffffffff


	//   ....[3]....
        /*0038*/ 	.word	0xffffffff


	//   ....[4]....
        /*003c*/ 	.word	0xffffffff


	//   ....[5]....
        /*0040*/ 	.word	0x05000012


	//   ....[6]....
        /*0044*/ 	.word	0x05000012


	//   ....[7]....
        /*0048*/ 	.word	0x05000012


	//   ....[8]....
        /*004c*/ 	.word	0x05000012


	//   ....[9]....
        /*0050*/ 	.word	0x05000012


	//----- nvinfo : EIATTR_COOP_GROUP_INSTR_OFFSETS
	.align		4
.L_337:
        /*0054*/ 	.byte	0x04, 0x28
        /*0056*/ 	.short	(.L_339 - .L_338)


	//   ....[0]....
.L_338:
        /*0058*/ 	.word	0x00000210


	//   ....[1]....
        /*005c*/ 	.word	0x00000230


	//   ....[2]....
        /*0060*/ 	.word	0x00000250


	//   ....[3]....
        /*0064*/ 	.word	0x00000270


	//   ....[4]....
        /*0068*/ 	.word	0x00000290


	//   ....[5]....
        /*006c*/ 	.word	0x00000460


	//   ....[6]....
        /*0070*/ 	.word	0x000004d0


	//   ....[7]....
        /*0074*/ 	.word	0x00000540


	//   ....[8]....
        /*0078*/ 	.word	0x000005b0


	//   ....[9]....
        /*007c*/ 	.word	0x00000620


	//----- nvinfo : EIATTR_VRC_CTA_INIT_COUNT
	.align		4
.L_339:
        /*0080*/ 	.byte	0x02, 0x4a
	.zero		1
	.zero		1


	//----- nvinfo : EIATTR_EXIT_INSTR_OFFSETS
	.align		4
        /*0084*/ 	.byte	0x04, 0x1c
        /*0086*/ 	.short	(.L_341 - .L_340)


	//   ....[0]....
.L_340:
        /*0088*/ 	.word	0x000003d0


	//   ....[1]....
        /*008c*/ 	.word	0x00000400


	//----- nvinfo : EIATTR_CRS_STACK_SIZE
	.align		4
.L_341:
        /*0090*/ 	.byte	0x04, 0x1e
        /*0092*/ 	.short	(.L_343 - .L_342)
.L_342:
        /*0094*/ 	.word	0x00000000


	//----- nvinfo : EIATTR_CBANK_PARAM_SIZE
	.align		4
.L_343:
        /*0098*/ 	.byte	0x03, 0x19
        /*009a*/ 	.short	0x0008


	//----- nvinfo : EIATTR_PARAM_CBANK
	.align		4
        /*009c*/ 	.byte	0x04, 0x0a
        /*009e*/ 	.short	(.L_345 - .L_344)
	.align		4
.L_344:
        /*00a0*/ 	.word	index@(.nv.constant0._ZN3cub18CUB_300001_SM_10006detail10radix_sort33DeviceRadixSortExclusiveSumKernelINS1_5radix10policy_hubI19preprocess_vertex_tNS0_8NullTypeEjE10Policy1000EjEEvPT0_)
        /*00a4*/ 	.short	0x0380
        /*00a6*/ 	.short	0x0008


	//----- nvinfo : EIATTR_SW_WAR
	.align		4
.L_345:
        /*00a8*/ 	.byte	0x04, 0x36
        /*00aa*/ 	.short	(.L_347 - .L_346)
.L_346:
        /*00ac*/ 	.word	0x00000008
.L_347:


//--------------------- .nv.info._ZN3cub18CUB_300001_SM_10006detail10radix_sort30DeviceRadixSortHistogramKernelINS1_5radix10policy_hubI19preprocess_vertex_tNS0_8NullTypeEjE10Policy1000ELNS0_9SortOrderE0ES6_j30preprocess_vertex_decomposer_tEEvPT2_PKT1_SC_iiT3_ --------------------------
	.section	.nv.info._ZN3cub18CUB_300001_SM_10006detail10radix_sort30DeviceRadixSortHistogramKernelINS1_5radix10policy_hubI19preprocess_vertex_tNS0_8NullTypeEjE10Policy1000ELNS0_9SortOrderE0ES6_j30preprocess_vertex_decomposer_tEEvPT2_PKT1_SC_iiT3_,"",@"SHT_CUDA_INFO"
	.sectionflags	@""
	.align	4


	//----- nvinfo : EIATTR_CUDA_API_VERSION
	.align		4
        /*0000*/ 	.byte	0x04, 0x37
        /*0002*/ 	.short	(.L_349 - .L_348)
.L_348:
        /*0004*/ 	.word	0x00000082


	//----- nvinfo : EIATTR_KPARAM_INFO
	.align		4
.L_349:
        /*0008*/ 	.byte	0x04, 0x17
        /*000a*/ 	.short	(.L_351 - .L_350)
.L_350:
        /*000c*/ 	.word	0x00000000
        /*0010*/ 	.short	0x0005
        /*0012*/ 	.short	0x001c
        /*0014*/ 	.byte	0x00, 0xf0, 0x05, 0x00


	//----- nvinfo : EIATTR_KPARAM_INFO
	.align		4
.L_351:
        /*0018*/ 	.byte	0x04, 0x17
        /*001a*/ 	.short	(.L_353 - .L_352)
.L_352:
        /*001c*/ 	.word	0x00000000
        /*0020*/ 	.short	0x0004
        /*0022*/ 	.short	0x0018
        /*0024*/ 	.byte	0x00, 0xf0, 0x11, 0x00


	//----- nvinfo : EIATTR_KPARAM_INFO
	.align		4
.L_353:
        /*0028*/ 	.byte	0x04, 0x17
        /*002a*/ 	.short	(.L_355 - .L_354)
.L_354:
        /*002c*/ 	.word	0x00000000
        /*0030*/ 	.short	0x0003
        /*0032*/ 	.short	0x0014
        /*0034*/ 	.byte	0x00, 0xf0, 0x11, 0x00


	//----- nvinfo : EIATTR_KPARAM_INFO
	.align		4
.L_355:
        /*0038*/ 	.byte	0x04, 0x17
        /*003a*/ 	.short	(.L_357 - .L_356)
.L_356:
        /*003c*/ 	.word	0x00000000
        /*0040*/ 	.short	0x0002
        /*0042*/ 	.short	0x0010
        /*0044*/ 	.byte	0x00, 0xf0, 0x11, 0x00


	//----- nvinfo : EIATTR_KPARAM_INFO
	.align		4
.L_357:
        /*0048*/ 	.byte	0x04, 0x17
        /*004a*/ 	.short	(.L_359 - .L_358)
.L_358:
        /*004c*/ 	.word	0x00000000
        /*0050*/ 	.short	0x0001
        /*0052*/ 	.short	0x0008
        /*0054*/ 	.byte	0x00, 0xf5, 0x21, 0x00


	//----- nvinfo : EIATTR_KPARAM_INFO
	.align		4
.L_359:
        /*0058*/ 	.byte	0x04, 0x17
        /*005a*/ 	.short	(.L_361 - .L_360)
.L_360:
        /*005c*/ 	.word	0x00000000
        /*0060*/ 	.short	0x0000
        /*0062*/ 	.short	0x0000
        /*0064*/ 	.byte	0x00, 0xf5, 0x21, 0x00


	//----- nvinfo : EIATTR_SPARSE_MMA_MASK
	.align		4
.L_361:
        /*0068*/ 	.byte	0x03, 0x50
        /*006a*/ 	.short	0x0000


	//----- nvinfo : EIATTR_MAXREG_COUNT
	.align		4
        /*006c*/ 	.byte	0x03, 0x1b
        /*006e*/ 	.short	0x00ff


	//----- nvinfo : EIATTR_NUM_BARRIERS
	.align		4
        /*0070*/ 	.byte	0x02, 0x4c
        /*0072*/ 	.byte	0x01
	.zero		1


	//----- nvinfo : EIATTR_MERCURY_ISA_VERSION
	.align		4
        /*0074*/ 	.byte	0x03, 0x5f
        /*0076*/ 	.short	0x0101


	//----- nvinfo : EIATTR_VRC_CTA_INIT_COUNT
	.align		4
        /*0078*/ 	.byte	0x02, 0x4a
	.zero		1
	.zero		1


	//----- nvinfo : EIATTR_EXIT_INSTR_OFFSETS
	.align		4
        /*007c*/ 	.byte	0x04, 0x1c
        /*007e*/ 	.short	(.L_363 - .L_362)


	//   ....[0]....
.L_362:
        /*0080*/ 	.word	0x00000030


	//   ....[1]....
        /*0084*/ 	.word	0x00002ba0


	//----- nvinfo : EIATTR_MAX_THREADS
	.align		4
.L_363:
        /*0088*/ 	.byte	0x04, 0x05
        /*008a*/ 	.short	(.L_365 - .L_364)
.L_364:
        /*008c*/ 	.word	0x00000080
        /*0090*/ 	.word	0x00000001
        /*0094*/ 	.word	0x00000001


	//----- nvinfo : EIATTR_CRS_STACK_SIZE
	.align		4
.L_365:
        /*0098*/ 	.byte	0x04, 0x1e
        /*009a*/ 	.short	(.L_367 - .L_366)
.L_366:
        /*009c*/ 	.word	0x00000000


	//----- nvinfo : EIATTR_CBANK_PARAM_SIZE
	.align		4
.L_367:
        /*00a0*/ 	.byte	0x03, 0x19
        /*00a2*/ 	.short	0x001d


	//----- nvinfo : EIATTR_PARAM_CBANK
	.align		4
        /*00a4*/ 	.byte	0x04, 0x0a
        /*00a6*/ 	.short	(.L_369 - .L_368)
	.align		4
.L_368:
        /*00a8*/ 	.word	index@(.nv.constant0._ZN3cub18CUB_300001_SM_10006detail10radix_sort30DeviceRadixSortHistogramKernelINS1_5radix10policy_hubI19preprocess_vertex_tNS0_8NullTypeEjE10Policy1000ELNS0_9SortOrderE0ES6_j30preprocess_vertex_decomposer_tEEvPT2_PKT1_SC_iiT3_)
        /*00ac*/ 	.short	0x0380
        /*00ae*/ 	.short	0x001d


	//----- nvinfo : EIATTR_SW_WAR
	.align		4
.L_369:
        /*00b0*/ 	.byte	0x04, 0x36
        /*00b2*/ 	.short	(.L_371 - .L_370)
.L_370:
        /*00b4*/ 	.word	0x00000008
.L_371:


//--------------------- .nv.info._ZN3cub18CUB_300001_SM_10006detail10radix_sort31DeviceRadixSortSingleTileKernelINS1_5radix10policy_hubI19preprocess_vertex_tNS0_8NullTypeEjE10Policy1000ELNS0_9SortOrderE0ES6_S7_j30preprocess_vertex_decomposer_tEEvPKT1_PSC_PKT2_PSG_T3_iiT4_ --------------------------
	.section	.nv.info._ZN3cub18CUB_300001_SM_10006detail10radix_sort31DeviceRadixSortSingleTileKernelINS1_5radix10policy_hubI19preprocess_vertex_tNS0_8NullTypeEjE10Policy1000ELNS0_9SortOrderE0ES6_S7_j30preprocess_vertex_decomposer_tEEvPKT1_PSC_PKT2_PSG_T3_iiT4_,"",@"SHT_CUDA_INFO"
	.sectionflags	@""
	.align	4


	//----- nvinfo : EIATTR_CUDA_API_VERSION
	.align		4
        /*0000*/ 	.byte	0x04, 0x37
        /*0002*/ 	.short	(.L_373 - .L_372)
.L_372:
        /*0004*/ 	.word	0x00000082


	//----- nvinfo : EIATTR_KPARAM_INFO
	.align		4
.L_373:
        /*0008*/ 	.byte	0x04, 0x17
        /*000a*/ 	.short	(.L_375 - .L_374)
.L_374:
        /*000c*/ 	.word	0x00000000
        /*0010*/ 	.short	0x0007
        /*0012*/ 	.short	0x002c
        /*0014*/ 	.byte	0x00, 0xf0, 0x05, 0x00


	//----- nvinfo : EIATTR_KPARAM_INFO
	.align		4
.L_375:
        /*0018*/ 	.byte	0x04, 0x17
        /*001a*/ 	.short	(.L_377 - .L_376)
.L_376:
        /*001c*/ 	.word	0x00000000
        /*0020*/ 	.short	0x0006
        /*0022*/ 	.short	0x0028
        /*0024*/ 	.byte	0x00, 0xf0, 0x11, 0x00


	//----- nvinfo : EIATTR_KPARAM_INFO
	.align		4
.L_377:
        /*0028*/ 	.byte	0x04, 0x17
        /*002a*/ 	.short	(.L_379 - .L_378)
.L_378:
        /*002c*/ 	.word	0x00000000
        /*0030*/ 	.short	0x0005
        /*0032*/ 	.short	0x0024
        /*0034*/ 	.byte	0x00, 0xf0, 0x11, 0x00


	//----- nvinfo : EIATTR_KPARAM_INFO
	.align		4
.L_379:
        /*0038*/ 	.byte	0x04, 0x17
        /*003a*/ 	.short	(.L_381 - .L_380)
.L_380:
        /*003c*/ 	.word	0x00000000
        /*0040*/ 	.short	0x0004
        /*0042*/ 	.short	0x0020
        /*0044*/ 	.byte	0x00, 0xf0, 0x11, 0x00


	//----- nvinfo : EIATTR_KPARAM_INFO
	.align		4
.L_381:
        /*0048*/ 	.byte	0x04, 0x17
        /*004a*/ 	.short	(.L_383 - .L_382)
.L_382:
        /*004c*/ 	.word	0x00000000
        /*0050*/ 	.short	0x0003
        /*0052*/ 	.short	0x0018
        /*0054*/ 	.byte	0x00, 0xf5, 0x21, 0x00


	//----- nvinfo : EIATTR_KPARAM_INFO
	.align		4
.L_383:
        /*0058*/ 	.byte	0x04, 0x17
        /*005a*/ 	.short	(.L_385 - .L_384)
.L_384:
        /*005c*/ 	.word	0x00000000
        /*0060*/ 	.short	0x0002
        /*0062*/ 	.short	0x0010
        /*0064*/ 	.byte	0x00, 0xf5, 0x21, 0x00


	//----- nvinfo : EIATTR_KPARAM_INFO
	.align		4
.L_385:
        /*0068*/ 	.byte	0x04, 0x17
        /*006a*/ 	.short	(.L_387 - .L_386)
.L_386:
        /*006c*/ 	.word	0x00000000
        /*0070*/ 	.short	0x0001
        /*0072*/ 	.short	0x0008
        /*0074*/ 	.byte	0x00, 0xf5, 0x21, 0x00


	//----- nvinfo : EIATTR_KPARAM_INFO
	.align		4
.L_387:
        /*0078*/ 	.byte	0x04, 0x17
        /*007a*/ 	.short	(.L_389 - .L_388)
.L_388:
        /*007c*/ 	.word	0x00000000
        /*0080*/ 	.short	0x0000
        /*0082*/ 	.short	0x0000
        /*0084*/ 	.byte	0x00, 0xf5, 0x21, 0x00


	//----- nvinfo : EIATTR_SPARSE_MMA_MASK
	.align		4
.L_389:
        /*0088*/ 	.byte	0x03, 0x50
        /*008a*/ 	.short	0x0000


	//----- nvinfo : EIATTR_MAXREG_COUNT
	.align		4
        /*008c*/ 	.byte	0x03, 0x1b
        /*008e*/ 	.short	0x00ff


	//----- nvinfo : EIATTR_NUM_BARRIERS
	.align		4
        /*0090*/ 	.byte	0x02, 0x4c
        /*0092*/ 	.byte	0x01
	.zero		1


	//----- nvinfo : EIATTR_MERCURY_ISA_VERSION
	.align		4
        /*0094*/ 	.byte	0x03, 0x5f
        /*0096*/ 	.short	0x0101


	//----- nvinfo : EIATTR_COOP_GROUP_MASK_REGIDS
	.align		4
        /*0098*/ 	.byte	0x04, 0x29
        /*009a*/ 	.short	(.L_391 - .L_390)


	//   ....[0]....
.L_390:
        /*009c*/ 	.word	0xffffffff


	//   ....[1]....
        /*00a0*/ 	.word	0xffffffff


	//   ....[2]....
        /*00a4*/ 	.word	0xffffffff


	//   ....[3]....
        /*00a8*/ 	.word	0xffffffff


	//   ....[4]....
        /*00ac*/ 	.word	0xffffffff


	//----- nvinfo : EIATTR_COOP_GROUP_INSTR_OFFSETS
	.align		4
.L_391:
        /*00b0*/ 	.byte	0x04, 0x28
        /*00b2*/ 	.short	(.L_393 - .L_392)


	//   ....[0]....
.L_392:
        /*00b4*/ 	.word	0x00000f10


	//   ....[1]....
        /*00b8*/ 	.word	0x00000f30


	//   ....[2]....
        /*00bc*/ 	.word	0x00000f50


	//   ....[3]....
        /*00c0*/ 	.word	0x00000f70


	//   ....[4]....
        /*00c4*/ 	.word	0x00000f90


	//----- nvinfo : EIATTR_VRC_CTA_INIT_COUNT
	.align		4
.L_393:
        /*00c8*/ 	.byte	0x02, 0x4a
	.zero		1
	.zero		1


	//----- nvinfo : EIATTR_EXIT_INSTR_OFFSETS
	.align		4
        /*00cc*/ 	.byte	0x04, 0x1c
        /*00ce*/ 	.short	(.L_395 - .L_394)


	//   ....[0]....
.L_394:
        /*00d0*/ 	.word	0x00001e50


	//   ....[1]....
        /*00d4*/ 	.word	0x00001ed0


	//----- nvinfo : EIATTR_MAX_THREADS
	.align		4
.L_395:
        /*00d8*/ 	.byte	0x04, 0x05
        /*00da*/ 	.short	(.L_397 - .L_396)
.L_396:
        /*00dc*/ 	.word	0x00000100
        /*00e0*/ 	.word	0x00000001
        /*00e4*/ 	.word	0x00000001


	//----- nvinfo : EIATTR_CBANK_PARAM_SIZE
	.align		4
.L_397:
        /*00e8*/ 	.byte	0x03, 0x19
        /*00ea*/ 	.short	0x002d


	//----- nvinfo : EIATTR_PARAM_CBANK
	.align		4
        /*00ec*/ 	.byte	0x04, 0x0a
        /*00ee*/ 	.short	(.L_399 - .L_398)
	.align		4
.L_398:
        /*00f0*/ 	.word	index@(.nv.constant0._ZN3cub18CUB_300001_SM_10006detail10radix_sort31DeviceRadixSortSingleTileKernelINS1_5radix10policy_hubI19preprocess_vertex_tNS0_8NullTypeEjE10Policy1000ELNS0_9SortOrderE0ES6_S7_j30preprocess_vertex_decomposer_tEEvPKT1_PSC_PKT2_PSG_T3_iiT4_)
        /*00f4*/ 	.short	0x0380
        /*00f6*/ 	.short	0x002d


	//----- nvinfo : EIATTR_SW_WAR
	.align		4
.L_399:
        /*00f8*/ 	.byte	0x04, 0x36
        /*00fa*/ 	.short	(.L_401 - .L_400)
.L_400:
        /*00fc*/ 	.word	0x00000008
.L_401:


//--------------------- .nv.info._ZN3cub18CUB_300001_SM_10006detail10radix_sort29DeviceRadixSortOnesweepKernelINS1_5radix10policy_hubI6edge_tNS0_8NullTypeEjE10Policy1000ELNS0_9SortOrderE0ES6_S7_jii17edge_decomposer_tEEvPT5_SD_PT3_PKSE_PT1_PKSI_PT2_PKSM_T4_iiT6_ --------------------------
	.section	.nv.info._ZN3cub18CUB_300001_SM_10006detail10radix_sort29DeviceRadixSortOnesweepKernelINS1_5radix10policy_hubI6edge_tNS0_8NullTypeEjE10Policy1000ELNS0_9SortOrderE0ES6_S7_jii17edge_decomposer_tEEvPT5_SD_PT3_PKSE_PT1_PKSI_PT2_PKSM_T4_iiT6_,"",@"SHT_CUDA_INFO"
	.sectionflags	@""
	.align	4


	//----- nvinfo : EIATTR_CUDA_API_VERSION
	.align		4
        /*0000*/ 	.byte	0x04, 0x37
        /*0002*/ 	.short	(.L_403 - .L_402)
.L_402:
        /*0004*/ 	.word	0x00000082


	//----- nvinfo : EIATTR_KPARAM_INFO
	.align		4
.L_403:
        /*0008*/ 	.byte	0x04, 0x17
        /*000a*/ 	.short	(.L_405 - .L_404)
.L_404:
        /*000c*/ 	.word	0x00000000
        /*0010*/ 	.short	0x000b
        /*0012*/ 	.short	0x004c
        /*0014*/ 	.byte	0x00, 0xf0, 0x05, 0x00


	//----- nvinfo : EIATTR_KPARAM_INFO
	.align		4
.L_405:
        /*0018*/ 	.byte	0x04, 0x17
        /*001a*/ 	.short	(.L_407 - .L_406)
.L_406:
        /*001c*/ 	.word	0x00000000
        /*0020*/ 	.short	0x000a
        /*0022*/ 	.short	0x0048
        /*0024*/ 	.byte	0x00, 0xf0, 0x11, 0x00


	//----- nvinfo : EIATTR_KPARAM_INFO
	.align		4
.L_407:
        /*0028*/ 	.byte	0x04, 0x17
        /*002a*/ 	.short	(.L_409 - .L_408)
.L_408:
        /*002c*/ 	.word	0x00000000
        /*0030*/ 	.short	0x0009
        /*0032*/ 	.short	0x0044
        /*0034*/ 	.byte	0x00, 0xf0, 0x11, 0x00


	//----- nvinfo : EIATTR_KPARAM_INFO
	.align		4
.L_409:
        /*0038*/ 	.byte	0x04, 0x17
        /*003a*/ 	.short	(.L_411 - .L_410)
.L_410:
        /*003c*/ 	.word	0x00000000
        /*0040*/ 	.short	0x0008
        /*0042*/ 	.short	0x0040
        /*0044*/ 	.byte	0x00, 0xf0, 0x11, 0x00


	//----- nvinfo : EIATTR_KPARAM_INFO
	.align		4
.L_411:
        /*0048*/ 	.byte	0x04, 0x17
        /*004a*/ 	.short	(.L_413 - .L_412)
.L_412:
        /*004c*/ 	.word	0x00000000
        /*0050*/ 	.short	0x0007
        /*0052*/ 	.short	0x0038
        /*0054*/ 	.byte	0x00, 0xf5, 0x21, 0x00


	//----- nvinfo : EIATTR_KPARAM_INFO
	.align		4
.L_413:
        /*0058*/ 	.byte	0x04, 0x17
        /*005a*/ 	.short	(.L_415 - .L_414)
.L_414:
        /*005c*/ 	.word	0x00000000
        /*0060*/ 	.short	0x0006
        /*0062*/ 	.short	0x0030
        /*0064*/ 	.byte	0x00, 0xf5, 0x21, 0x00


	//----- nvinfo : EIATTR_KPARAM_INFO
	.align		4
.L_415:
        /*0068*/ 	.byte	0x04, 0x17
        /*006a*/ 	.short	(.L_417 - .L_416)
.L_416:
        /*006c*/ 	.word	0x00000000
        /*0070*/ 	.short	0x0005
        /*0072*/ 	.short	0x0028
        /*0074*/ 	.byte	0x00, 0xf5, 0x21, 0x00


	//----- nvinfo : EIATTR_KPARAM_INFO
	.align		4
.L_417:
        /*0078*/ 	.byte	0x04, 0x17
        /*007a*/ 	.short	(.L_419 - .L_418)
.L_418:
        /*007c*/ 	.word	0x00000000
        /*0080*/ 	.short	0x0004
        /*0082*/ 	.short	0x0020
        /*0084*/ 	.byte	0x00, 0xf5, 0x21, 0x00


	//----- nvinfo : EIATTR_KPARAM_INFO
	.align		4
.L_419:
        /*0088*/ 	.byte	0x04, 0x17
        /*008a*/ 	.short	(.L_421 - .L_420)
.L_420:
        /*008c*/ 	.word	0x00000000
        /*0090*/ 	.short	0x0003
        /*0092*/ 	.short	0x0018
        /*0094*/ 	.byte	0x00, 0xf5, 0x21, 0x00


	//----- nvinfo : EIATTR_KPARAM_INFO
	.align		4
.L_421:
        /*0098*/ 	.byte	0x04, 0x17
        /*009a*/ 	.short	(.L_423 - .L_422)
.L_422:
        /*009c*/ 	.word	0x00000000
        /*00a0*/ 	.short	0x0002
        /*00a2*/ 	.short	0x0010
        /*00a4*/ 	.byte	0x00, 0xf5, 0x21, 0x00


	//----- nvinfo : EIATTR_KPARAM_INFO
	.align		4
.L_423:
        /*00a8*/ 	.byte	0x04, 0x17
        /*00aa*/ 	.short	(.L_425 - .L_424)
.L_424:
        /*00ac*/ 	.word	0x00000000
        /*00b0*/ 	.short	0x0001
        /*00b2*/ 	.short	0x0008
        /*00b4*/ 	.byte	0x00, 0xf5, 0x21, 0x00


	//----- nvinfo : EIATTR_KPARAM_INFO
	.align		4
.L_425:
        /*00b8*/ 	.byte	0x04, 0x17
        /*00ba*/ 	.short	(.L_427 - .L_426)
.L_426:
        /*00bc*/ 	.word	0x00000000
        /*00c0*/ 	.short	0x0000
        /*00c2*/ 	.short	0x0000
        /*00c4*/ 	.byte	0x00, 0xf5, 0x21, 0x00


	//----- nvinfo : EIATTR_SPARSE_MMA_MASK
	.align		4
.L_427:
        /*00c8*/ 	.byte	0x03, 0x50
        /*00ca*/ 	.short	0x0000


	//----- nvinfo : EIATTR_MAXREG_COUNT
	.align		4
        /*00cc*/ 	.byte	0x03, 0x1b
        /*00ce*/ 	.short	0x00a8


	//----- nvinfo : EIATTR_NUM_BARRIERS
	.align		4
        /*00d0*/ 	.byte	0x02, 0x4c
        /*00d2*/ 	.byte	0x01
	.zero		1


	//----- nvinfo : EIATTR_MERCURY_ISA_VERSION
	.align		4
        /*00d4*/ 	.byte	0x03, 0x5f
        /*00d6*/ 	.short	0x0101


	//----- nvinfo : EIATTR_COOP_GROUP_MASK_REGIDS
	.align		4
        /*00d8*/ 	.byte	0x04, 0x29
        /*00da*/ 	.short	(.L_429 - .L_428)


	//   ....[0]....
.L_428:
        /*00dc*/ 	.word	0xffffffff


	//   ....[1]....
        /*00e0*/ 	.word	0x05000028


	//   ....[2]....
        /*00e4*/ 	.word	0xffffffff


	//   ....[3]....
        /*00e8*/ 	.word	0xffffffff


	//   ....[4]....
        /*00ec*/ 	.word	0xffffffff


	//   ....[5]....
        /*00f0*/ 	.word	0xffffffff


	//   ....[6]....
        /*00f4*/ 	.word	0xffffffff


	//   ....[7]....
        /*00f8*/ 	.word	0xffffffff


	//   ....[8]....
        /*00fc*/ 	.word	0xffffffff


	//   ....[9]....
        /*0100*/ 	.word	0xffffffff


	//   ....[10]....
        /*0104*/ 	.word	0xffffffff


	//   ....[11]....
        /*0108*/ 	.word	0xffffffff


	//   ....[12]....
        /*010c*/ 	.word	0xffffffff


	//   ....[13]....
        /*0110*/ 	.word	0xffffffff


	//   ....[14]....
        /*0114*/ 	.word	0xffffffff


	//   ....[15]....
        /*0118*/ 	.word	0xffffffff


	//   ....[16]....
        /*011c*/ 	.word	0xffffffff


	//   ....[17]....
        /*0120*/ 	.word	0xffffffff


	//   ....[18]....
        /*0124*/ 	.word	0xffffffff


	//   ....[19]....
        /*0128*/ 	.word	0xffffffff


	//   ....[20]....
        /*012c*/ 	.word	0xffffffff


	//   ....[21]....
        /*0130*/ 	.word	0xffffffff


	//   ....[22]....
        /*0134*/ 	.word	0xffffffff


	//   ....[23]....
        /*0138*/ 	.word	0xffffffff


	//   ....[24]....
        /*013c*/ 	.word	0xffffffff


	//   ....[25]....
        /*0140*/ 	.word	0xffffffff


	//   ....[26]....
        /*0144*/ 	.word	0xffffffff


	//   ....[27]....
        /*0148*/ 	.word	0xffffffff


	//   ....[28]....
        /*014c*/ 	.word	0xffffffff


	//   ....[29]....
        /*0150*/ 	.word	0xffffffff


	//   ....[30]....
        /*0154*/ 	.word	0xffffffff


	//   ....[31]....
        /*0158*/ 	.word	0xffffffff


	//   ....[32]....
        /*015c*/ 	.word	0xffffffff


	//   ....[33]....
        /*0160*/ 	.word	0xffffffff


	//   ....[34]....
        /*0164*/ 	.word	0xffffffff


	//   ....[35]....
        /*0168*/ 	.word	0xffffffff


	//   ....[36]....
        /*016c*/ 	.word	0xffffffff


	//   ....[37]....
        /*0170*/ 	.word	0xffffffff


	//   ....[38]....
        /*0174*/ 	.word	0xffffffff


	//   ....[39]....
        /*0178*/ 	.word	0xffffffff


	//   ....[40]....
        /*017c*/ 	.word	0xffffffff


	//   ....[41]....
        /*0180*/ 	.word	0xffffffff


	//   ....[42]....
        /*0184*/ 	.word	0xffffffff


	//   ....[43]....
        /*0188*/ 	.word	0xffffffff


	//   ....[44]....
        /*018c*/ 	.word	0xffffffff


	//   ....[45]....
        /*0190*/ 	.word	0xffffffff


	//   ....[46]....
        /*0194*/ 	.word	0xffffffff


	//   ....[47]....
        /*0198*/ 	.word	0xffffffff


	//   ....[48]....
        /*019c*/ 	.word	0xffffffff


	//   ....[49]....
        /*01a0*/ 	.word	0xffffffff


	//   ....[50]....
        /*01a4*/ 	.word	0xffffffff


	//   ....[51]....
        /*01a8*/ 	.word	0xffffffff


	//   ....[52]....
        /*01ac*/ 	.word	0xffffffff


	//   ....[53]....
        /*01b0*/ 	.word	0xffffffff


	//   ....[54]....
        /*01b4*/ 	.word	0xffffffff


	//   ....[55]....
        /*01b8*/ 	.word	0xffffffff


	//   ....[56]....
        /*01bc*/ 	.word	0xffffffff


	//   ....[57]....
        /*01c0*/ 	.word	0xffffffff


	//   ....[58]....
        /*01c4*/ 	.word	0xffffffff


	//   ....[59]....
        /*01c8*/ 	.word	0xffffffff


	//   ....[60]....
        /*01cc*/ 	.word	0xffffffff


	//   ....[61]....
        /*01d0*/ 	.word	0xffffffff


	//   ....[62]....
        /*01d4*/ 	.word	0xffffffff


	//   ....[63]....
        /*01d8*/ 	.word	0xffffffff


	//   ....[64]....
        /*01dc*/ 	.word	0xffffffff


	//   ....[65]....
        /*01e0*/ 	.word	0xffffffff


	//   ....[66]....
        /*01e4*/ 	.word	0xffffffff


	//   ....[67]....
        /*01e8*/ 	.word	0xffffffff


	//   ....[68]....
        /*01ec*/ 	.word	0xffffffff


	//   ....[69]....
        /*01f0*/ 	.word	0xffffffff


	//   ....[70]....
        /*01f4*/ 	.word	0xffffffff


	//   ....[71]....
        /*01f8*/ 	.word	0xffffffff


	//   ....[72]....
        /*01fc*/ 	.word	0xffffffff


	//   ....[73]....
        /*0200*/ 	.word	0xffffffff


	//   ....[74]....
        /*0204*/ 	.word	0xffffffff


	//   ....[75]....
        /*0208*/ 	.word	0xffffffff


	//   ....[76]....
        /*020c*/ 	.word	0xffffffff


	//   ....[77]....
        /*0210*/ 	.word	0xffffffff


	//   ....[78]....
        /*0214*/ 	.word	0xffffffff


	//   ....[79]....
        /*0218*/ 	.word	0xffffffff


	//   ....[80]....
        /*021c*/ 	.word	0xffffffff


	//   ....[81]....
        /*0220*/ 	.word	0xffffffff


	//   ....[82]....
        /*0224*/ 	.word	0xffffffff


	//   ....[83]....
        /*0228*/ 	.word	0xffffffff


	//   ....[84]....
        /*022c*/ 	.word	0xffffffff


	//   ....[85]....
        /*0230*/ 	.word	0xffffffff


	//   ....[86]....
        /*0234*/ 	.word	0xffffffff


	//   ....[87]....
        /*0238*/ 	.word	0xffffffff


	//   ....[88]....
        /*023c*/ 	.word	0xffffffff


	//   ....[89]....
        /*0240*/ 	.word	0xffffffff


	//   ....[90]....
        /*0244*/ 	.word	0xffffffff


	//   ....[91]....
        /*0248*/ 	.word	0xffffffff


	//   ....[92]....
        /*024c*/ 	.word	0xffffffff


	//   ....[93]....
        /*0250*/ 	.word	0xffffffff


	//   ....[94]....
        /*0254*/ 	.word	0xffffffff


	//   ....[95]....
        /*0258*/ 	.word	0xffffffff


	//   ....[96]....
        /*025c*/ 	.word	0xffffffff


	//   ....[97]....
        /*0260*/ 	.word	0xffffffff


	//   ....[98]....
        /*0264*/ 	.word	0xffffffff


	//   ....[99]....
        /*0268*/ 	.word	0xffffffff


	//   ....[100]....
        /*026c*/ 	.word	0xffffffff


	//   ....[101]....
        /*0270*/ 	.word	0xffffffff


	//   ....[102]....
        /*0274*/ 	.word	0xffffffff


	//   ....[103]....
        /*0278*/ 	.word	0xffffffff


	//   ....[104]....
        /*027c*/ 	.word	0xffffffff


	//   ....[105]....
        /*0280*/ 	.word	0xffffffff


	//   ....[106]....
        /*0284*/ 	.word	0xffffffff


	//   ....[107]....
        /*0288*/ 	.word	0xffffffff


	//   ....[108]....
        /*028c*/ 	.word	0xffffffff


	//   ....[109]....
        /*0290*/ 	.word	0xffffffff


	//   ....[110]....
        /*0294*/ 	.word	0xffffffff


	//   ....[111]....
        /*0298*/ 	.word	0xffffffff


	//   ....[112]....
        /*029c*/ 	.word	0xffffffff


	//   ....[113]....
        /*02a0*/ 	.word	0xffffffff


	//   ....[114]....
        /*02a4*/ 	.word	0xffffffff


	//   ....[115]....
        /*02a8*/ 	.word	0xffffffff


	//   ....[116]....
        /*02ac*/ 	.word	0xffffffff


	//   ....[117]....
        /*02b0*/ 	.word	0xffffffff


	//   ....[118]....
        /*02b4*/ 	.word	0xffffffff


	//   ....[119]....
        /*02b8*/ 	.word	0xffffffff


	//   ....[120]....
        /*02bc*/ 	.word	0xffffffff


	//   ....[121]....
        /*02c0*/ 	.word	0xffffffff


	//   ....[122]....
        /*02c4*/ 	.word	0xffffffff


	//   ....[123]....
        /*02c8*/ 	.word	0xffffffff


	//   ....[124]....
        /*02cc*/ 	.word	0xffffffff


	//   ....[125]....
        /*02d0*/ 	.word	0xffffffff


	//   ....[126]....
        /*02d4*/ 	.word	0xffffffff


	//   ....[127]....
        /*02d8*/ 	.word	0xffffffff


	//   ....[128]....
        /*02dc*/ 	.word	0xffffffff


	//   ....[129]....
        /*02e0*/ 	.word	0xffffffff


	//   ....[130]....
        /*02e4*/ 	.word	0xffffffff


	//   ....[131]....
        /*02e8*/ 	.word	0xffffffff


	//   ....[132]....
        /*02ec*/ 	.word	0xffffffff


	//   ....[133]....
        /*02f0*/ 	.word	0xffffffff


	//   ....[134]....
        /*02f4*/ 	.word	0xffffffff


	//   ....[135]....
        /*02f8*/ 	.word	0xffffffff


	//   ....[136]....
        /*02fc*/ 	.word	0xffffffff


	//   ....[137]....
        /*0300*/ 	.word	0xffffffff


	//   ....[138]....
        /*0304*/ 	.word	0xffffffff


	//   ....[139]....
        /*0308*/ 	.word	0xffffffff


	//   ....[140]....
        /*030c*/ 	.word	0xffffffff


	//   ....[141]....
        /*0310*/ 	.word	0xffffffff


	//   ....[142]....
        /*0314*/ 	.word	0x05000008


	//   ....[143]....
        /*0318*/ 	.word	0xffffffff


	//   ....[144]....
        /*031c*/ 	.word	0xffffffff


	//   ....[145]....
        /*0320*/ 	.word	0xffffffff


	//   ....[146]....
        /*0324*/ 	.word	0xffffffff


	//   ....[147]....
        /*0328*/ 	.word	0xffffffff


	//   ....[148]....
        /*032c*/ 	.word	0xffffffff


	//   ....[149]....
        /*0330*/ 	.word	0xffffffff


	//   ....[150]....
        /*0334*/ 	.word	0xffffffff


	//   ....[151]....
        /*0338*/ 	.word	0xffffffff


	//   ....[152]....
        /*033c*/ 	.word	0xffffffff


	//   ....[153]....
        /*0340*/ 	.word	0xffffffff


	//   ....[154]....
        /*0344*/ 	.word	0xffffffff


	//   ....[155]....
        /*0348*/ 	.word	0xffffffff


	//   ....[156]....
        /*034c*/ 	.word	0xffffffff


	//   ....[157]....
        /*0350*/ 	.word	0xffffffff


	//   ....[158]....
        /*0354*/ 	.word	0xffffffff


	//   ....[159]....
        /*0358*/ 	.word	0xffffffff


	//   ....[160]....
        /*035c*/ 	.word	0xffffffff


	//   ....[161]....
        /*0360*/ 	.word	0xffffffff


	//   ....[162]....
        /*0364*/ 	.word	0xffffffff


	//   ....[163]....
        /*0368*/ 	.word	0xffffffff


	//   ....[164]....
        /*036c*/ 	.word	0xffffffff


	//   ....[165]....
        /*0370*/ 	.word	0xffffffff


	//   ....[166]....
        /*0374*/ 	.word	0xffffffff


	//   ....[167]....
        /*0378*/ 	.word	0xffffffff


	//   ....[168]....
        /*037c*/ 	.word	0xffffffff


	//   ....[169]....
        /*0380*/ 	.word	0xffffffff


	//   ....[170]....
        /*0384*/ 	.word	0xffffffff


	//   ....[171]....
        /*0388*/ 	.word	0xffffffff


	//   ....[172]....
        /*038c*/ 	.word	0xffffffff


	//   ....[173]....
        /*0390*/ 	.word	0x0500003f


	//   ....[174]....
        /*0394*/ 	.word	0x0500003f


	//   ....[175]....
        /*0398*/ 	.word	0x0500003f


	//   ....[176]....
        /*039c*/ 	.word	0x0500003f


	//   ....[177]....
        /*03a0*/ 	.word	0x0500003f


	//----- nvinfo : EIATTR_COOP_GROUP_INSTR_OFFSETS
	.align		4
.L_429:
        /*03a4*/ 	.byte	0x04, 0x28
        /*03a6*/ 	.short	(.L_431 - .L_430)


	//   ....[0]....
.L_430:
        /*03a8*/ 	.word	0x00001020


	//   ....[1]....
        /*03ac*/ 	.word	0x00002fb0


	//   ....[2]....
        /*03b0*/ 	.word	0x00003a50


	//   ....[3]....
        /*03b4*/ 	.word	0x00003a70


	//   ....[4]....
        /*03b8*/ 	.word	0x00003a90


	//   ....[5]....
        /*03bc*/ 	.word	0x00003ab0


	//   ....[6]....
        /*03c0*/ 	.word	0x00003ad0


	//   ....[7]....
        /*03c4*/ 	.word	0x000040f0


	//   ....[8]....
        /*03c8*/ 	.word	0x00004100


	//   ....[9]....
        /*03cc*/ 	.word	0x00004120


	//   ....[10]....
        /*03d0*/ 	.word	0x00004140


	//   ....[11]....
        /*03d4*/ 	.word	0x00004190


	//   ....[12]....
        /*03d8*/ 	.word	0x000041d0


	//   ....[13]....
        /*03dc*/ 	.word	0x00004220


	//   ....[14]....
        /*03e0*/ 	.word	0x00004260


	//   ....[15]....
        /*03e4*/ 	.word	0x00004320


	//   ....[16]....
        /*03e8*/ 	.word	0x000044e0


	//   ....[17]....
        /*03ec*/ 	.word	0x000044f0


	//   ....[18]....
        /*03f0*/ 	.word	0x00004510


	//   ....[19]....
        /*03f4*/ 	.word	0x00004550


	//   ....[20]....
        /*03f8*/ 	.word	0x00004580


	//   ....[21]....
        /*03fc*/ 	.word	0x000045c0


	//   ....[22]....
        /*0400*/ 	.word	0x000045e0


	//   ....[23]....
        /*0404*/ 	.word	0x00004600


	//   ....[24]....
        /*0408*/ 	.word	0x000046e0


	//   ....[25]....
        /*040c*/ 	.word	0x00004890


	//   ....[26]....
        /*0410*/ 	.word	0x000048a0


	//   ....[27]....
        /*0414*/ 	.word	0x000048c0


	//   ....[28]....
        /*0418*/ 	.word	0x00004900


	//   ....[29]....
        /*041c*/ 	.word	0x00004930


	//   ....[30]....
        /*0420*/ 	.word	0x00004970


	//   ....[31]....
        /*0424*/ 	.word	0x00004990


	//   ....[32]....
        /*0428*/ 	.word	0x000049b0


	//   ....[33]....
        /*042c*/ 	.word	0x00004a90


	//   ....[34]....
        /*0430*/ 	.word	0x00004c40


	//   ....[35]....
        /*0434*/ 	.word	0x00004c50


	//   ....[36]....
        /*0438*/ 	.word	0x00004c70


	//   ....[37]....
        /*043c*/ 	.word	0x00004cb0


	//   ....[38]....
        /*0440*/ 	.word	0x00004ce0


	//   ....[39]....
        /*0444*/ 	.word	0x00004d20


	//   ....[40]....
        /*0448*/ 	.word	0x00004d40


	//   ....[41]....
        /*044c*/ 	.word	0x00004d60


	//   ....[42]....
        /*0450*/ 	.word	0x00004e40


	//   ....[43]....
        /*0454*/ 	.word	0x00004fd0


	//   ....[44]....
        /*0458*/ 	.word	0x00004fe0


	//   ....[45]....
        /*045c*/ 	.word	0x00005000


	//   ....[46]....
        /*0460*/ 	.word	0x00005040


	//   ....[47]....
        /*0464*/ 	.word	0x00005070


	//   ....[48]....
        /*0468*/ 	.word	0x000050b0


	//   ....[49]....
        /*046c*/ 	.word	0x000050d0


	//   ....[50]....
        /*0470*/ 	.word	0x000050f0


	//   ....[51]....
        /*0474*/ 	.word	0x000051f0


	//   ....[52]....
        /*0478*/ 	.word	0x000053a0


	//   ....[53]....
        /*047c*/ 	.word	0x000053b0


	//   ....[54]....
        /*0480*/ 	.word	0x000053d0


	//   ....[55]....
        /*0484*/ 	.word	0x00005410


	//   ....[56]....
        /*0488*/ 	.word	0x00005440


	//   ....[57]....
        /*048c*/ 	.word	0x00005480


	//   ....[58]....
        /*0490*/ 	.word	0x000054a0


	//   ....[59]....
        /*0494*/ 	.word	0x000054c0


	//   ....[60]....
        /*0498*/ 	.word	0x000055b0


	//   ....[61]....
        /*049c*/ 	.word	0x00005740


	//   ....[62]....
        /*04a0*/ 	.word	0x00005750


	//   ....[63]....
        /*04a4*/ 	.word	0x00005770


	//   ....[64]....
        /*04a8*/ 	.word	0x000057b0


	//   ....[65]....
        /*04ac*/ 	.word	0x000057e0


	//   ....[66]....
        /*04b0*/ 	.word	0x00005820


	//   ....[67]....
        /*04b4*/ 	.word	0x00005840


	//   ....[68]....
        /*04b8*/ 	.word	0x00005860


	//   ....[69]....
        /*04bc*/ 	.word	0x00005960


	//   ....[70]....
        /*04c0*/ 	.word	0x00005b10


	//   ....[71]....
        /*04c4*/ 	.word	0x00005b20


	//   ....[72]....
        /*04c8*/ 	.word	0x00005b50


	//   ....[73]....
        /*04cc*/ 	.word	0x00005b80


	//   ....[74]....
        /*04d0*/ 	.word	0x00005bd0


	//   ....[75]....
        /*04d4*/ 	.word	0x00005be0


	//   ....[76]....
        /*04d8*/ 	.word	0x00005c20


	//   ....[77]....
        /*04dc*/ 	.word	0x00005c50


	//   ....[78]....
        /*04e0*/ 	.word	0x00005d10


	//   ....[79]....
        /*04e4*/ 	.word	0x00005ee0


	//   ....[80]....
        /*04e8*/ 	.word	0x00005ef0


	//   ....[81]....
        /*04ec*/ 	.word	0x00005f40


	//   ....[82]....
        /*04f0*/ 	.word	0x00005f70


	//   ....[83]....
        /*04f4*/ 	.word	0x00005fa0


	//   ....[84]....
        /*04f8*/ 	.word	0x00005fd0


	//   ....[85]....
        /*04fc*/ 	.word	0x00006000


	//   ....[86]....
        /*0500*/ 	.word	0x00006030


	//   ....[87]....
        /*0504*/ 	.word	0x000060e0


	//   ....[88]....
        /*0508*/ 	.word	0x000062a0


	//   ....[89]....
        /*050c*/ 	.word	0x000062b0


	//   ....[90]....
        /*0510*/ 	.word	0x00006300


	//   ....[91]....
        /*0514*/ 	.word	0x00006330


	//   ....[92]....
        /*0518*/ 	.word	0x00006360


	//   ....[93]....
        /*051c*/ 	.word	0x00006390


	//   ....[94]....
        /*0520*/ 	.word	0x000063c0


	//   ....[95]....
        /*0524*/ 	.word	0x000063f0


	//   ....[96]....
        /*0528*/ 	.word	0x000064c0


	//   ....[97]....
        /*052c*/ 	.word	0x00006670


	//   ....[98]....
        /*0530*/ 	.word	0x00006680


	//   ....[99]....
        /*0534*/ 	.word	0x000066d0


	//   ....[100]....
        /*0538*/ 	.word	0x00006700


	//   ....[101]....
        /*053c*/ 	.word	0x00006730


	//   ....[102]....
        /*0540*/ 	.word	0x00006760


	//   ....[103]....
        /*0544*/ 	.word	0x00006790


	//   ....[104]....
        /*0548*/ 	.word	0x000067c0


	//   ....[105]....
        /*054c*/ 	.word	0x00006890


	//   ....[106]....
        /*0550*/ 	.word	0x00006a60


	//   ....[107]....
        /*0554*/ 	.word	0x00006a70


	//   ....[108]....
        /*0558*/ 	.word	0x00006ac0


	//   ....[109]....
        /*055c*/ 	.word	0x00006af0


	//   ....[110]....
        /*0560*/ 	.word	0x00006b20


	//   ....[111]....
        /*0564*/ 	.word	0x00006b50


	//   ....[112]....
        /*0568*/ 	.word	0x00006b80


	//   ....[113]....
        /*056c*/ 	.word	0x00006bb0


	//   ....[114]....
        /*0570*/ 	.word	0x00006c60


	//   ....[115]....
        /*0574*/ 	.word	0x00006e20


	//   ....[116]....
        /*0578*/ 	.word	0x00006e30


	//   ....[117]....
        /*057c*/ 	.word	0x00006e80


	//   ....[118]....
        /*0580*/ 	.word	0x00006eb0


	//   ....[119]....
        /*0584*/ 	.word	0x00006ee0


	//   ....[120]....
        /*0588*/ 	.word	0x00006f10


	//   ....[121]....
        /*058c*/ 	.word	0x00006f40


	//   ....[122]....
        /*0590*/ 	.word	0x00006f70


	//   ....[123]....
        /*0594*/ 	.word	0x00007040


	//   ....[124]....
        /*0598*/ 	.word	0x00007220


	//   ....[125]....
        /*059c*/ 	.word	0x00007230


	//   ....[126]....
        /*05a0*/ 	.word	0x00007280


	//   ....[127]....
        /*05a4*/ 	.word	0x000072b0


	//   ....[128]....
        /*05a8*/ 	.word	0x000072e0


	//   ....[129]....
        /*05ac*/ 	.word	0x00007310


	//   ....[130]....
        /*05b0*/ 	.word	0x00007340


	//   ....[131]....
        /*05b4*/ 	.word	0x00007370


	//   ....[132]....
        /*05b8*/ 	.word	0x00007420


	//   ....[133]....
        /*05bc*/ 	.word	0x00007610


	//   ....[134]....
        /*05c0*/ 	.word	0x00007620


	//   ....[135]....
        /*05c4*/ 	.word	0x00007670


	//   ....[136]....
        /*05c8*/ 	.word	0x000076a0


	//   ....[137]....
        /*05cc*/ 	.word	0x000076d0


	//   ....[138]....
        /*05d0*/ 	.word	0x00007700


	//   ....[139]....
        /*05d4*/ 	.word	0x00007730


	//   ....[140]....
        /*05d8*/ 	.word	0x00007760


	//   ....[141]....
        /*05dc*/ 	.word	0x000078a0


	//   ....[142]....
        /*05e0*/ 	.word	0x00007c40


	//   ....[143]....
        /*05e4*/ 	.word	0x00008080


	//   ....[144]....
        /*05e8*/ 	.word	0x00008280


	//   ....[145]....
        /*05ec*/ 	.word	0x00008490


	//   ....[146]....
        /*05f0*/ 	.word	0x000086a0


	//   ....[147]....
        /*05f4*/ 	.word	0x000088b0


	//   ....[148]....
        /*05f8*/ 	.word	0x00008ac0


	//   ....[149]....
        /*05fc*/ 	.word	0x00008cd0


	//   ....[150]....
        /*0600*/ 	.word	0x00008ee0


	//   ....[151]....
        /*0604*/ 	.word	0x000090f0


	//   ....[152]....
        /*0608*/ 	.word	0x00009300


	//   ....[153]....
        /*060c*/ 	.word	0x00009510


	//   ....[154]....
        /*0610*/ 	.word	0x00009720


	//   ....[155]....
        /*0614*/ 	.word	0x00009930


	//   ....[156]....
        /*0618*/ 	.word	0x00009b20


	//   ....[157]....
        /*061c*/ 	.word	0x00009d20


	//   ....[158]....
        /*0620*/ 	.word	0x0000a000


	//   ....[159]....
        /*0624*/ 	.word	0x0000a240


	//   ....[160]....
        /*0628*/ 	.word	0x0000a490


	//   ....[161]....
        /*062c*/ 	.word	0x0000a6e0


	//   ....[162]....
        /*0630*/ 	.word	0x0000a930


	//   ....[163]....
        /*0634*/ 	.word	0x0000ab80


	//   ....[164]....
        /*0638*/ 	.word	0x0000add0


	//   ....[165]....
        /*063c*/ 	.word	0x0000b020


	//   ....[166]....
        /*0640*/ 	.word	0x0000b270


	//   ....[167]....
        /*0644*/ 	.word	0x0000b4c0


	//   ....[168]....
        /*0648*/ 	.word	0x0000b710


	//   ....[169]....
        /*064c*/ 	.word	0x0000b960


	//   ....[170]....
        /*0650*/ 	.word	0x0000bbb0


	//   ....[171]....
        /*0654*/ 	.word	0x0000bde0


	//   ....[172]....
        /*0658*/ 	.word	0x0000c010


	//   ....[173]....
        /*065c*/ 	.word	0x0000c080


	//   ....[174]....
        /*0660*/ 	.word	0x0000c0f0


	//   ....[175]....
        /*0664*/ 	.word	0x0000c160


	//   ....[176]....
        /*0668*/ 	.word	0x0000c1d0


	//   ....[177]....
        /*066c*/ 	.word	0x0000c240


	//----- nvinfo : EIATTR_VRC_CTA_INIT_COUNT
	.align		4
.L_431:
        /*0670*/ 	.byte	0x02, 0x4a
	.zero		1
	.zero		1


	//----- nvinfo : EIATTR_EXIT_INSTR_OFFSETS
	.align		4
        /*0674*/ 	.byte	0x04, 0x1c
        /*0676*/ 	.short	(.L_433 - .L_432)


	//   ....[0]....
.L_432:
        /*0678*/ 	.word	0x000033f0


	//   ....[1]....
        /*067c*/ 	.word	0x00003830


	//   ....[2]....
        /*0680*/ 	.word	0x00003860


	//   ....[3]....
        /*0684*/ 	.word	0x00009d30


	//   ....[4]....
        /*0688*/ 	.word	0x0000c020


	//----- nvinfo : EIATTR_MAX_THREADS
	.align		4
.L_433:
        /*068c*/ 	.byte	0x04, 0x05
        /*068e*/ 	.short	(.L_435 - .L_434)
.L_434:
        /*0690*/ 	.word	0x00000180
        /*0694*/ 	.word	0x00000001
        /*0698*/ 	.word	0x00000001


	//----- nvinfo : EIATTR_CRS_STACK_SIZE
	.align		4
.L_435:
        /*069c*/ 	.byte	0x04, 0x1e
        /*069e*/ 	.short	(.L_437 - .L_436)
.L_436:
        /*06a0*/ 	.word	0x00000000


	//----- nvinfo : EIATTR_CBANK_PARAM_SIZE
	.align		4
.L_437:
        /*06a4*/ 	.byte	0x03, 0x19
        /*06a6*/ 	.short	0x004d


	//----- nvinfo : EIATTR_PARAM_CBANK
	.align		4
        /*06a8*/ 	.byte	0x04, 0x0a
        /*06aa*/ 	.short	(.L_439 - .L_438)
	.align		4
.L_438:
        /*06ac*/ 	.word	index@(.nv.constant0._ZN3cub18CUB_300001_SM_10006detail10radix_sort29DeviceRadixSortOnesweepKernelINS1_5radix10policy_hubI6edge_tNS0_8NullTypeEjE10Policy1000ELNS0_9SortOrderE0ES6_S7_jii17edge_decomposer_tEEvPT5_SD_PT3_PKSE_PT1_PKSI_PT2_PKSM_T4_iiT6_)
        /*06b0*/ 	.short	0x0380
        /*06b2*/ 	.short	0x004d


	//----- nvinfo : EIATTR_SW_WAR
	.align		4
.L_439:
        /*06b4*/ 	.byte	0x04, 0x36
        /*06b6*/ 	.short	(.L_441 - .L_440)
.L_440:
        /*06b8*/ 	.word	0x00000008
.L_441:


//--------------------- .nv.info._ZN3cub18CUB_300001_SM_10006detail10radix_sort33DeviceRadixSortExclusiveSumKernelINS1_5radix10policy_hubI6edge_tNS0_8NullTypeEjE10Policy1000EjEEvPT0_ --------------------------
	.section	.nv.info._ZN3cub18CUB_300001_SM_10006detail10radix_sort33DeviceRadixSortExclusiveSumKernelINS1_5radix10policy_hubI6edge_tNS0_8NullTypeEjE10Policy1000EjEEvPT0_,"",@"SHT_CUDA_INFO"
	.sectionflags	@""
	.align	4


	//----- nvinfo : EIATTR_CUDA_API_VERSION
	.align		4
        /*0000*/ 	.byte	0x04, 0x37
        /*0002*/ 	.short	(.L_443 - .L_442)
.L_442:
        /*0004*/ 	.word	0x00000082


	//----- nvinfo : EIATTR_KPARAM_INFO
	.align		4
.L_443:
        /*0008*/ 	.byte	0x04, 0x17
        /*000a*/ 	.short	(.L_445 - .L_444)
.L_444:
        /*000c*/ 	.word	0x00000000
        /*0010*/ 	.short	0x0000
        /*0012*/ 	.short	0x0000
        /*0014*/ 	.byte	0x00, 0xf5, 0x21, 0x00


	//----- nvinfo : EIATTR_SPARSE_MMA_MASK
	.align		4
.L_445:
        /*0018*/ 	.byte	0x03, 0x50
        /*001a*/ 	.short	0x0000


	//----- nvinfo : EIATTR_MAXREG_COUNT
	.align		4
        /*001c*/ 	.byte	0x03, 0x1b
        /*001e*/ 	.short	0x00ff


	//----- nvinfo : EIATTR_NUM_BARRIERS
	.align		4
        /*0020*/ 	.byte	0x02, 0x4c
        /*0022*/ 	.byte	0x01
	.zero		1


	//----- nvinfo : EIATTR_MERCURY_ISA_VERSION
	.align		4
        /*0024*/ 	.byte	0x03, 0x5f
        /*0026*/ 	.short	0x0101


	//----- nvinfo : EIATTR_COOP_GROUP_MASK_REGIDS
	.align		4
        /*0028*/ 	.byte	0x04, 0x29
        /*002a*/ 	.short	(.L_447 - .L_446)


	//   ....[0]....
.L_446:
        /*002c*/ 	.word	0xffffffff


	//   ....[1]....
        /*0030*/ 	.word	0xffffffff


	//   ....[2]....
        /*0034*/ 	.word	0xffffffff


	//   ....[3]....
        /*0038*/ 	.word	0xffffffff


	//   ....[4]....
        /*003c*/ 	.word	0xffffffff


	//   ....[5]....
        /*0040*/ 	.word	0x05000012


	//   ....[6]....
        /*0044*/ 	.word	0x05000012


	//   ....[7]....
        /*0048*/ 	.word	0x05000012


	//   ....[8]....
        /*004c*/ 	.word	0x05000012


	//   ....[9]....
        /*0050*/ 	.word	0x05000012


	//----- nvinfo : EIATTR_COOP_GROUP_INSTR_OFFSETS
	.align		4
.L_447:
        /*0054*/ 	.byte	0x04, 0x28
        /*0056*/ 	.short	(.L_449 - .L_448)


	//   ....[0]....
.L_448:
        /*0058*/ 	.word	0x00000210


	//   ....[1]....
        /*005c*/ 	.word	0x00000230


	//   ....[2]....
        /*0060*/ 	.word	0x00000250


	//   ....[3]....
        /*0064*/ 	.word	0x00000270


	//   ....[4]....
        /*0068*/ 	.word	0x00000290


	//   ....[5]....
        /*006c*/ 	.word	0x00000460


	//   ....[6]....
        /*0070*/ 	.word	0x000004d0


	//   ....[7]....
        /*0074*/ 	.word	0x00000540


	//   ....[8]....
        /*0078*/ 	.word	0x000005b0


	//   ....[9]....
        /*007c*/ 	.word	0x00000620


	//----- nvinfo : EIATTR_VRC_CTA_INIT_COUNT
	.align		4
.L_449:
        /*0080*/ 	.byte	0x02, 0x4a
	.zero		1
	.zero		1


	//----- nvinfo : EIATTR_EXIT_INSTR_OFFSETS
	.align		4
        /*0084*/ 	.byte	0x04, 0x1c
        /*0086*/ 	.short	(.L_451 - .L_450)


	//   ....[0]....
.L_450:
        /*0088*/ 	.word	0x000003d0


	//   ....[1]....
        /*008c*/ 	.word	0x00000400


	//----- nvinfo : EIATTR_CRS_STACK_SIZE
	.align		4
.L_451:
        /*0090*/ 	.byte	0x04, 0x1e
        /*0092*/ 	.short	(.L_453 - .L_452)
.L_452:
        /*0094*/ 	.word	0x00000000


	//----- nvinfo : EIATTR_CBANK_PARAM_SIZE
	.align		4
.L_453:
        /*0098*/ 	.byte	0x03, 0x19
        /*009a*/ 	.short	0x0008


	//----- nvinfo : EIATTR_PARAM_CBANK
	.align		4
        /*009c*/ 	.byte	0x04, 0x0a
        /*009e*/ 	.short	(.L_455 - .L_454)
	.align		4
.L_454:
        /*00a0*/ 	.word	index@(.nv.constant0._ZN3cub18CUB_300001_SM_10006detail10radix_sort33DeviceRadixSortExclusiveSumKernelINS1_5radix10policy_hubI6edge_tNS0_8NullTypeEjE10Policy1000EjEEvPT0_)
        /*00a4*/ 	.short	0x0380
        /*00a6*/ 	.short	0x0008


	//----- nvinfo : EIATTR_SW_WAR
	.align		4
.L_455:
        /*00a8*/ 	.byte	0x04, 0x36
        /*00aa*/ 	.short	(.L_457 - .L_456)
.L_456:
        /*00ac*/ 	.word	0x00000008
.L_457:


//--------------------- .nv.info._ZN3cub18CUB_300001_SM_10006detail10radix_sort30DeviceRadixSortHistogramKernelINS1_5radix10policy_hubI6edge_tNS0_8NullTypeEjE10Policy1000ELNS0_9SortOrderE0ES6_j17edge_decomposer_tEEvPT2_PKT1_SC_iiT3_ --------------------------
	.section	.nv.info._ZN3cub18CUB_300001_SM_10006detail10radix_sort30DeviceRadixSortHistogramKernelINS1_5radix10policy_hubI6edge_tNS0_8NullTypeEjE10Policy1000ELNS0_9SortOrderE0ES6_j17edge_decomposer_tEEvPT2_PKT1_SC_iiT3_,"",@"SHT_CUDA_INFO"
	.sectionflags	@""
	.align	4


	//----- nvinfo : EIATTR_CUDA_API_VERSION
	.align		4
        /*0000*/ 	.byte	0x04, 0x37
        /*0002*/ 	.short	(.L_459 - .L_458)
.L_458:
        /*0004*/ 	.word	0x00000082


	//----- nvinfo : EIATTR_KPARAM_INFO
	.align		4
.L_459:
        /*0008*/ 	.byte	0x04, 0x17
        /*000a*/ 	.short	(.L_461 - .L_460)
.L_460:
        /*000c*/ 	.word	0x00000000
        /*0010*/ 	.short	0x0005
        /*0012*/ 	.short	0x001c
        /*0014*/ 	.byte	0x00, 0xf0, 0x05, 0x00


	//----- nvinfo : EIATTR_KPARAM_INFO
	.align		4
.L_461:
        /*0018*/ 	.byte	0x04, 0x17
        /*001a*/ 	.short	(.L_463 - .L_462)
.L_462:
        /*001c*/ 	.word	0x00000000
        /*0020*/ 	.short	0x0004
        /*0022*/ 	.short	0x0018
        /*0024*/ 	.byte	0x00, 0xf0, 0x11, 0x00


	//----- nvinfo : EIATTR_KPARAM_INFO
	.align		4
.L_463:
        /*0028*/ 	.byte	0x04, 0x17
        /*002a*/ 	.short	(.L_465 - .L_464)
.L_464:
        /*002c*/ 	.word	0x00000000
        /*0030*/ 	.short	0x0003
        /*0032*/ 	.short	0x0014
        /*0034*/ 	.byte	0x00, 0xf0, 0x11, 0x00


	//----- nvinfo : EIATTR_KPARAM_INFO
	.align		4
.L_465:
        /*0038*/ 	.byte	0x04, 0x17
        /*003a*/ 	.short	(.L_467 - .L_466)
.L_466:
        /*003c*/ 	.word	0x00000000
        /*0040*/ 	.short	0x0002
        /*0042*/ 	.short	0x0010
        /*0044*/ 	.byte	0x00, 0xf0, 0x11, 0x00


	//----- nvinfo : EIATTR_KPARAM_INFO
	.align		4
.L_467:
        /*0048*/ 	.byte	0x04, 0x17
        /*004a*/ 	.short	(.L_469 - .L_468)
.L_468:
        /*004c*/ 	.word	0x00000000
        /*0050*/ 	.short	0x0001
        /*0052*/ 	.short	0x0008
        /*0054*/ 	.byte	0x00, 0xf5, 0x21, 0x00


	//----- nvinfo : EIATTR_KPARAM_INFO
	.align		4
.L_469:
        /*0058*/ 	.byte	0x04, 0x17
        /*005a*/ 	.short	(.L_471 - .L_470)
.L_470:
        /*005c*/ 	.word	0x00000000
        /*0060*/ 	.short	0x0000
        /*0062*/ 	.short	0x0000
        /*0064*/ 	.byte	0x00, 0xf5, 0x21, 0x00


	//----- nvinfo : EIATTR_SPARSE_MMA_MASK
	.align		4
.L_471:
        /*0068*/ 	.byte	0x03, 0x50
        /*006a*/ 	.short	0x0000


	//----- nvinfo : EIATTR_MAXREG_COUNT
	.align		4
        /*006c*/ 	.byte	0x03, 0x1b
        /*006e*/ 	.short	0x00ff


	//----- nvinfo : EIATTR_NUM_BARRIERS
	.align		4
        /*0070*/ 	.byte	0x02, 0x4c
        /*0072*/ 	.byte	0x01
	.zero		1


	//----- nvinfo : EIATTR_MERCURY_ISA_VERSION
	.align		4
        /*0074*/ 	.byte	0x03, 0x5f
        /*0076*/ 	.short	0x0101


	//----- nvinfo : EIATTR_VRC_CTA_INIT_COUNT
	.align		4
        /*0078*/ 	.byte	0x02, 0x4a
	.zero		1
	.zero		1


	//----- nvinfo : EIATTR_EXIT_INSTR_OFFSETS
	.align		4
        /*007c*/ 	.byte	0x04, 0x1c
        /*007e*/ 	.short	(.L_473 - .L_472)


	//   ....[0]....
.L_472:
        /*0080*/ 	.word	0x00000030


	//   ....[1]....
        /*0084*/ 	.word	0x00003de0


	//----- nvinfo : EIATTR_MAX_THREADS
	.align		4
.L_473:
        /*0088*/ 	.byte	0x04, 0x05
        /*008a*/ 	.short	(.L_475 - .L_474)
.L_474:
        /*008c*/ 	.word	0x00000080
        /*0090*/ 	.word	0x00000001
        /*0094*/ 	.word	0x00000001


	//----- nvinfo : EIATTR_CRS_STACK_SIZE
	.align		4
.L_475:
        /*0098*/ 	.byte	0x04, 0x1e
        /*009a*/ 	.short	(.L_477 - .L_476)
.L_476:
        /*009c*/ 	.word	0x00000000


	//----- nvinfo : EIATTR_CBANK_PARAM_SIZE
	.align		4
.L_477:
        /*00a0*/ 	.byte	0x03, 0x19
        /*00a2*/ 	.short	0x001d


	//----- nvinfo : EIATTR_PARAM_CBANK
	.align		4
        /*00a4*/ 	.byte	0x04, 0x0a
        /*00a6*/ 	.short	(.L_479 - .L_478)
	.align		4
.L_478:
        /*00a8*/ 	.word	index@(.nv.constant0._ZN3cub18CUB_300001_SM_10006detail10radix_sort30DeviceRadixSortHistogramKernelINS1_5radix10policy_hubI6edge_tNS0_8NullTypeEjE10Policy1000ELNS0_9SortOrderE0ES6_j17edge_decomposer_tEEvPT2_PKT1_SC_iiT3_)
        /*00ac*/ 	.short	0x0380
        /*00ae*/ 	.short	0x001d


	//----- nvinfo : EIATTR_SW_WAR
	.align		4
.L_479:
        /*00b0*/ 	.byte	0x04, 0x36
        /*00b2*/ 	.short	(.L_481 - .L_480)
.L_480:
        /*00b4*/ 	.word	0x00000008
.L_481:


//--------------------- .nv.info._ZN3cub18CUB_300001_SM_10006detail10radix_sort31DeviceRadixSortSingleTileKernelINS1_5radix10policy_hubI6edge_tNS0_8NullTypeEjE10Policy1000ELNS0_9SortOrderE0ES6_S7_j17edge_decomposer_tEEvPKT1_PSC_PKT2_PSG_T3_iiT4_ --------------------------
	.section	.nv.info._ZN3cub18CUB_300001_SM_10006detail10radix_sort31DeviceRadixSortSingleTileKernelINS1_5radix10policy_hubI6edge_tNS0_8NullTypeEjE10Policy1000ELNS0_9SortOrderE0ES6_S7_j17edge_decomposer_tEEvPKT1_PSC_PKT2_PSG_T3_iiT4_,"",@"SHT_CUDA_INFO"
	.sectionflags	@""
	.align	4


	//----- nvinfo : EIATTR_CUDA_API_VERSION
	.align		4
        /*0000*/ 	.byte	0x04, 0x37
        /*0002*/ 	.short	(.L_483 - .L_482)
.L_482:
        /*0004*/ 	.word	0x00000082


	//----- nvinfo : EIATTR_KPARAM_INFO
	.align		4
.L_483:
        /*0008*/ 	.byte	0x04, 0x17
        /*000a*/ 	.short	(.L_485 - .L_484)
.L_484:
        /*000c*/ 	.word	0x00000000
        /*0010*/ 	.short	0x0007
        /*0012*/ 	.short	0x002c
        /*0014*/ 	.byte	0x00, 0xf0, 0x05, 0x00


	//----- nvinfo : EIATTR_KPARAM_INFO
	.align		4
.L_485:
        /*0018*/ 	.byte	0x04, 0x17
        /*001a*/ 	.short	(.L_487 - .L_486)
.L_486:
        /*001c*/ 	.word	0x00000000
        /*0020*/ 	.short	0x0006
        /*0022*/ 	.short	0x0028
        /*0024*/ 	.byte	0x00, 0xf0, 0x11, 0x00


	//----- nvinfo : EIATTR_KPARAM_INFO
	.align		4
.L_487:
        /*0028*/ 	.byte	0x04, 0x17
        /*002a*/ 	.short	(.L_489 - .L_488)
.L_488:
        /*002c*/ 	.word	0x00000000
        /*0030*/ 	.short	0x0005
        /*0032*/ 	.short	0x0024
        /*0034*/ 	.byte	0x00, 0xf0, 0x11, 0x00


	//----- nvinfo : EIATTR_KPARAM_INFO
	.align		4
.L_489:
        /*0038*/ 	.byte	0x04, 0x17
        /*003a*/ 	.short	(.L_491 - .L_490)
.L_490:
        /*003c*/ 	.word	0x00000000
        /*0040*/ 	.short	0x0004
        /*0042*/ 	.short	0x0020
        /*0044*/ 	.byte	0x00, 0xf0, 0x11, 0x00


	//----- nvinfo : EIATTR_KPARAM_INFO
	.align		4
.L_491:
        /*0048*/ 	.byte	0x04, 0x17
        /*004a*/ 	.short	(.L_493 - .L_492)
.L_492:
        /*004c*/ 	.word	0x00000000
        /*0050*/ 	.short	0x0003
        /*0052*/ 	.short	0x0018
        /*0054*/ 	.byte	0x00, 0xf5, 0x21, 0x00


	//----- nvinfo : EIATTR_KPARAM_INFO
	.align		4
.L_493:
        /*0058*/ 	.byte	0x04, 0x17
        /*005a*/ 	.short	(.L_495 - .L_494)
.L_494:
        /*005c*/ 	.word	0x00000000
        /*0060*/ 	.short	0x0002
        /*0062*/ 	.short	0x0010
        /*0064*/ 	.byte	0x00, 0xf5, 0x21, 0x00


	//----- nvinfo : EIATTR_KPARAM_INFO
	.align		4
.L_495:
        /*0068*/ 	.byte	0x04, 0x17
        /*006a*/ 	.short	(.L_497 - .L_496)
.L_496:
        /*006c*/ 	.word	0x00000000
        /*0070*/ 	.short	0x0001
        /*0072*/ 	.short	0x0008
        /*0074*/ 	.byte	0x00, 0xf5, 0x21, 0x00


	//----- nvinfo : EIATTR_KPARAM_INFO
	.align		4
.L_497:
        /*0078*/ 	.byte	0x04, 0x17
        /*007a*/ 	.short	(.L_499 - .L_498)
.L_498:
        /*007c*/ 	.word	0x00000000
        /*0080*/ 	.short	0x0000
        /*0082*/ 	.short	0x0000
        /*0084*/ 	.byte	0x00, 0xf5, 0x21, 0x00


	//----- nvinfo : EIATTR_SPARSE_MMA_MASK
	.align		4
.L_499:
        /*0088*/ 	.byte	0x03, 0x50
        /*008a*/ 	.short	0x0000


	//----- nvinfo : EIATTR_MAXREG_COUNT
	.align		4
        /*008c*/ 	.byte	0x03, 0x1b
        /*008e*/ 	.short	0x00ff


	//----- nvinfo : EIATTR_NUM_BARRIERS
	.align		4
        /*0090*/ 	.byte	0x02, 0x4c
        /*0092*/ 	.byte	0x01
	.zero		1


	//----- nvinfo : EIATTR_MERCURY_ISA_VERSION
	.align		4
        /*0094*/ 	.byte	0x03, 0x5f
        /*0096*/ 	.short	0x0101


	//----- nvinfo : EIATTR_COOP_GROUP_MASK_REGIDS
	.align		4
        /*0098*/ 	.byte	0x04, 0x29
        /*009a*/ 	.short	(.L_501 - .L_500)


	//   ....[0]....
.L_500:
        /*009c*/ 	.word	0xffffffff


	//   ....[1]....
        /*00a0*/ 	.word	0xffffffff


	//   ....[2]....
        /*00a4*/ 	.word	0xffffffff


	//   ....[3]....
        /*00a8*/ 	.word	0xffffffff


	//   ....[4]....
        /*00ac*/ 	.word	0xffffffff


	//----- nvinfo : EIATTR_COOP_GROUP_INSTR_OFFSETS
	.align		4
.L_501:
        /*00b0*/ 	.byte	0x04, 0x28
        /*00b2*/ 	.short	(.L_503 - .L_502)


	//   ....[0]....
.L_502:
        /*00b4*/ 	.word	0x00001c40


	//   ....[1]....
        /*00b8*/ 	.word	0x00001c60


	//   ....[2]....
        /*00bc*/ 	.word	0x00001c80


	//   ....[3]....
        /*00c0*/ 	.word	0x00001ca0


	//   ....[4]....
        /*00c4*/ 	.word	0x00001cc0


	//----- nvinfo : EIATTR_VRC_CTA_INIT_COUNT
	.align		4
.L_503:
        /*00c8*/ 	.byte	0x02, 0x4a
	.zero		1
	.zero		1


	//----- nvinfo : EIATTR_EXIT_INSTR_OFFSETS
	.align		4
        /*00cc*/ 	.byte	0x04, 0x1c
        /*00ce*/ 	.short	(.L_505 - .L_504)


	//   ....[0]....
.L_504:
        /*00d0*/ 	.word	0x00002a70


	//   ....[1]....
        /*00d4*/ 	.word	0x00002ab0


	//----- nvinfo : EIATTR_MAX_THREADS
	.align		4
.L_505:
        /*00d8*/ 	.byte	0x04, 0x05
        /*00da*/ 	.short	(.L_507 - .L_506)
.L_506:
        /*00dc*/ 	.word	0x00000100
        /*00e0*/ 	.word	0x00000001
        /*00e4*/ 	.word	0x00000001


	//----- nvinfo : EIATTR_CBANK_PARAM_SIZE
	.align		4
.L_507:
        /*00e8*/ 	.byte	0x03, 0x19
        /*00ea*/ 	.short	0x002d


	//----- nvinfo : EIATTR_PARAM_CBANK
	.align		4
        /*00ec*/ 	.byte	0x04, 0x0a
        /*00ee*/ 	.short	(.L_509 - .L_508)
	.align		4
.L_508:
        /*00f0*/ 	.word	index@(.nv.constant0._ZN3cub18CUB_300001_SM_10006detail10radix_sort31DeviceRadixSortSingleTileKernelINS1_5radix10policy_hubI6edge_tNS0_8NullTypeEjE10Policy1000ELNS0_9SortOrderE0ES6_S7_j17edge_decomposer_tEEvPKT1_PSC_PKT2_PSG_T3_iiT4_)
        /*00f4*/ 	.short	0x0380
        /*00f6*/ 	.short	0x002d


	//----- nvinfo : EIATTR_SW_WAR
	.align		4
.L_509:
        /*00f8*/ 	.byte	0x04, 0x36
        /*00fa*/ 	.short	(.L_511 - .L_510)
.L_510:
        /*00fc*/ 	.word	0x00000008
.L_511:


//--------------------- .nv.info._ZN3cub18CUB_300001_SM_10006detail11EmptyKernelIvEEvv --------------------------
	.section	.nv.info._ZN3cub18CUB_300001_SM_10006detail11EmptyKernelIvEEvv,"",@"SHT_CUDA_INFO"
	.sectionflags	@""
	.align	4


	//----- nvinfo : EIATTR_CUDA_API_VERSION
	.align		4
        /*0000*/ 	.byte	0x04, 0x37
        /*0002*/ 	.short	(.L_513 - .L_512)
.L_512:
        /*0004*/ 	.word	0x00000082


	//----- nvinfo : EIATTR_SPARSE_MMA_MASK
	.align		4
.L_513:
        /*0008*/ 	.byte	0x03, 0x50
        /*000a*/ 	.short	0x0000


	//----- nvinfo : EIATTR_MAXREG_COUNT
	.align		4
        /*000c*/ 	.byte	0x03, 0x1b
        /*000e*/ 	.short	0x00ff


	//----- nvinfo : EIATTR_MERCURY_ISA_VERSION
	.align		4
        /*0010*/ 	.byte	0x03, 0x5f
        /*0012*/ 	.short	0x0101


	//----- nvinfo : EIATTR_VRC_CTA_INIT_COUNT
	.align		4
        /*0014*/ 	.byte	0x02, 0x4a
	.zero		1
	.zero		1


	//----- nvinfo : EIATTR_EXIT_INSTR_OFFSETS
	.align		4
        /*0018*/ 	.byte	0x04, 0x1c
        /*001a*/ 	.short	(.L_515 - .L_514)


	//   ....[0]....
.L_514:
        /*001c*/ 	.word	0x00000010


	//----- nvinfo : EIATTR_SW_WAR
	.align		4
.L_515:
        /*0020*/ 	.byte	0x04, 0x36
        /*0022*/ 	.short	(.L_517 - .L_516)
.L_516:
        /*0024*/ 	.word	0x00000008
.L_517:


//--------------------- .nv.info._Z13tc_GPU_kernelPKmPKjS0_mmjPmjS2_jm --------------------------
	.section	.nv.info._Z13tc_GPU_kernelPKmPKjS0_mmjPmjS2_jm,"",@"SHT_CUDA_INFO"
	.sectionflags	@""
	.align	4


	//----- nvinfo : EIATTR_CUDA_API_VERSION
	.align		4
        /*0000*/ 	.byte	0x04, 0x37
        /*0002*/ 	.short	(.L_519 - .L_518)
.L_518:
        /*0004*/ 	.word	0x00000082


	//----- nvinfo : EIATTR_KPARAM_INFO
	.align		4
.L_519:
        /*0008*/ 	.byte	0x04, 0x17
        /*000a*/ 	.short	(.L_521 - .L_520)
.L_520:
        /*000c*/ 	.word	0x00000000
        /*0010*/ 	.short	0x000a
        /*0012*/ 	.short	0x0050
        /*0014*/ 	.byte	0x00, 0xf0, 0x21, 0x00


	//----- nvinfo : EIATTR_KPARAM_INFO
	.align		4
.L_521:
        /*0018*/ 	.byte	0x04, 0x17
        /*001a*/ 	.short	(.L_523 - .L_522)
.L_522:
        /*001c*/ 	.word	0x00000000
        /*0020*/ 	.short	0x0009
        /*0022*/ 	.short	0x0048
        /*0024*/ 	.byte	0x00, 0xf0, 0x11, 0x00


	//----- nvinfo : EIATTR_KPARAM_INFO
	.align		4
.L_523:
        /*0028*/ 	.byte	0x04, 0x17
        /*002a*/ 	.short	(.L_525 - .L_524)
.L_524:
        /*002c*/ 	.word	0x00000000
        /*0030*/ 	.short	0x0008
        /*0032*/ 	.short	0x0040
        /*0034*/ 	.byte	0x00, 0xf5, 0x21, 0x00


	//----- nvinfo : EIATTR_KPARAM_INFO
	.align		4
.L_525:
        /*0038*/ 	.byte	0x04, 0x17
        /*003a*/ 	.short	(.L_527 - .L_526)
.L_526:
        /*003c*/ 	.word	0x00000000
        /*0040*/ 	.short	0x0007
        /*0042*/ 	.short	0x0038
        /*0044*/ 	.byte	0x00, 0xf0, 0x11, 0x00


	//----- nvinfo : EIATTR_KPARAM_INFO
	.align		4
.L_527:
        /*0048*/ 	.byte	0x04, 0x17
        /*004a*/ 	.short	(.L_529 - .L_528)
.L_528:
        /*004c*/ 	.word	0x00000000
        /*0050*/ 	.short	0x0006
        /*0052*/ 	.short	0x0030
        /*0054*/ 	.byte	0x00, 0xf5, 0x21, 0x00


	//----- nvinfo : EIATTR_KPARAM_INFO
	.align		4
.L_529:
        /*0058*/ 	.byte	0x04, 0x17
        /*005a*/ 	.short	(.L_531 - .L_530)
.L_530:
        /*005c*/ 	.word	0x00000000
        /*0060*/ 	.short	0x0005
        /*0062*/ 	.short	0x0028
        /*0064*/ 	.byte	0x00, 0xf0, 0x11, 0x00


	//----- nvinfo : EIATTR_KPARAM_INFO
	.align		4
.L_531:
        /*0068*/ 	.byte	0x04, 0x17
        /*006a*/ 	.short	(.L_533 - .L_532)
.L_532:
        /*006c*/ 	.word	0x00000000
        /*0070*/ 	.short	0x0004
        /*0072*/ 	.short	0x0020
        /*0074*/ 	.byte	0x00, 0xf0, 0x21, 0x00


	//----- nvinfo : EIATTR_KPARAM_INFO
	.align		4
.L_533:
        /*0078*/ 	.byte	0x04, 0x17
        /*007a*/ 	.short	(.L_535 - .L_534)
.L_534:
        /*007c*/ 	.word	0x00000000
        /*0080*/ 	.short	0x0003
        /*0082*/ 	.short	0x0018
        /*0084*/ 	.byte	0x00, 0xf0, 0x21, 0x00


	//----- nvinfo : EIATTR_KPARAM_INFO
	.align		4
.L_535:
        /*0088*/ 	.byte	0x04, 0x17
        /*008a*/ 	.short	(.L_537 - .L_536)
.L_536:
        /*008c*/ 	.word	0x00000000
        /*0090*/ 	.short	0x0002
        /*0092*/ 	.short	0x0010
        /*0094*/ 	.byte	0x00, 0xf5, 0x21, 0x00


	//----- nvinfo : EIATTR_KPARAM_INFO
	.align		4
.L_537:
        /*0098*/ 	.byte	0x04, 0x17
        /*009a*/ 	.short	(.L_539 - .L_538)
.L_538:
        /*009c*/ 	.word	0x00000000
        /*00a0*/ 	.short	0x0001
        /*00a2*/ 	.short	0x0008
        /*00a4*/ 	.byte	0x00, 0xf5, 0x21, 0x00


	//----- nvinfo : EIATTR_KPARAM_INFO
	.align		4
.L_539:
        /*00a8*/ 	.byte	0x04, 0x17
        /*00aa*/ 	.short	(.L_541 - .L_540)
.L_540:
        /*00ac*/ 	.word	0x00000000
        /*00b0*/ 	.short	0x0000
        /*00b2*/ 	.short	0x0000
        /*00b4*/ 	.byte	0x00, 0xf5, 0x21, 0x00


	//----- nvinfo : EIATTR_SPARSE_MMA_MASK
	.align		4
.L_541:
        /*00b8*/ 	.byte	0x03, 0x50
        /*00ba*/ 	.short	0x0000


	//----- nvinfo : EIATTR_MAXREG_COUNT
	.align		4
        /*00bc*/ 	.byte	0x03, 0x1b
        /*00be*/ 	.short	0x00ff


	//----- nvinfo : EIATTR_NUM_BARRIERS
	.align		4
        /*00c0*/ 	.byte	0x02, 0x4c
        /*00c2*/ 	.byte	0x01
	.zero		1


	//----- nvinfo : EIATTR_MERCURY_ISA_VERSION
	.align		4
        /*00c4*/ 	.byte	0x03, 0x5f
        /*00c6*/ 	.short	0x0101


	//----- nvinfo : EIATTR_VRC_CTA_INIT_COUNT
	.align		4
        /*00c8*/ 	.byte	0x02, 0x4a
	.zero		1
	.zero		1


	//----- nvinfo : EIATTR_EXIT_INSTR_OFFSETS
	.align		4
        /*00cc*/ 	.byte	0x04, 0x1c
        /*00ce*/ 	.short	(.L_543 - .L_542)


	//   ....[0]....
.L_542:
        /*00d0*/ 	.word	0x00001bb0


	//   ....[1]....
        /*00d4*/ 	.word	0x00001c00


	//----- nvinfo : EIATTR_CRS_STACK_SIZE
	.align		4
.L_543:
        /*00d8*/ 	.byte	0x04, 0x1e
        /*00da*/ 	.short	(.L_545 - .L_544)
.L_544:
        /*00dc*/ 	.word	0x00000000


	//----- nvinfo : EIATTR_CBANK_PARAM_SIZE
	.align		4
.L_545:
        /*00e0*/ 	.byte	0x03, 0x19
        /*00e2*/ 	.short	0x0058


	//----- nvinfo : EIATTR_PARAM_CBANK
	.align		4
        /*00e4*/ 	.byte	0x04, 0x0a
        /*00e6*/ 	.short	(.L_547 - .L_546)
	.align		4
.L_546:
        /*00e8*/ 	.word	index@(.nv.constant0._Z13tc_GPU_kernelPKmPKjS0_mmjPmjS2_jm)
        /*00ec*/ 	.short	0x0380
        /*00ee*/ 	.short	0x0058


	//----- nvinfo : EIATTR_SW_WAR
	.align		4
.L_547:
        /*00f0*/ 	.byte	0x04, 0x36
        /*00f2*/ 	.short	(.L_549 - .L_548)
.L_548:
        /*00f4*/ 	.word	0x00000008
.L_549:


//--------------------- .nv.callgraph             --------------------------
	.section	.nv.callgraph,"",@"SHT_CUDA_CALLGRAPH"
	.align	4
	.sectionentsize	8
	.align		4
        /*0000*/ 	.word	0x00000000
	.align		4
        /*0004*/ 	.word	0xffffffff
	.align		4
        /*0008*/ 	.word	0x00000000
	.align		4
        /*000c*/ 	.word	0xfffffffe
	.align		4
        /*0010*/ 	.word	0x00000000
	.align		4
        /*0014*/ 	.word	0xfffffffd
	.align		4
        /*0018*/ 	.word	0x00000000
	.align		4
        /*001c*/ 	.word	0xfffffffc


//--------------------- .nv.constant3             --------------------------
	.section	.nv.constant3,"a",@progbits
	.align	8
.nv.constant3:
	.type		c_binary_search_cache,@object
	.size		c_binary_search_cache,(.L_0 - c_binary_search_cache)
c_binary_search_cache:
	.zero		32760
.L_0:


//--------------------- .nv.constant4             --------------------------
	.section	.nv.constant4,"a",@progbits
	.align	8
	.align		8
.nv.constant4:
        /*0000*/ 	.dword	_ZN34_INTERNAL_fc19ba4c_4_k_cu_14a2849f4cuda3std3__45__cpo5beginE
	.align		8
        /*0008*/ 	.dword	_ZN34_INTERNAL_fc19ba4c_4_k_cu_14a2849f4cuda3std3__45__cpo3endE
	.align		8
        /*0010*/ 	.dword	_ZN34_INTERNAL_fc19ba4c_4_k_cu_14a2849f4cuda3std3__45__cpo6cbeginE
	.align		8
        /*0018*/ 	.dword	_ZN34_INTERNAL_fc19ba4c_4_k_cu_14a2849f4cuda3std3__45__cpo4cendE
	.align		8
        /*0020*/ 	.dword	_ZN34_INTERNAL_fc19ba4c_4_k_cu_14a2849f4cuda3std3__45__cpo6rbeginE
	.align		8
        /*0028*/ 	.dword	_ZN34_INTERNAL_fc19ba4c_4_k_cu_14a2849f4cuda3std3__45__cpo4rendE
	.align		8
        /*0030*/ 	.dword	_ZN34_INTERNAL_fc19ba4c_4_k_cu_14a2849f4cuda3std3__45__cpo7crbeginE
	.align		8
        /*0038*/ 	.dword	_ZN34_INTERNAL_fc19ba4c_4_k_cu_14a2849f4cuda3std3__45__cpo5crendE
	.align		8
        /*0040*/ 	.dword	_ZN34_INTERNAL_fc19ba4c_4_k_cu_14a2849f4cuda3std3__436_GLOBAL__N__fc19ba4c_4_k_cu_14a2849f6ignoreE
	.align		8
        /*0048*/ 	.dword	_ZN34_INTERNAL_fc19ba4c_4_k_cu_14a2849f4cuda3std3__419piecewise_constructE
	.align		8
        /*0050*/ 	.dword	_ZN34_INTERNAL_fc19ba4c_4_k_cu_14a2849f4cuda3std3__48in_placeE
	.align		8
        /*0058*/ 	.dword	_ZN34_INTERNAL_fc19ba4c_4_k_cu_14a2849f4cuda3std3__420unreachable_sentinelE
	.align		8
        /*0060*/ 	.dword	_ZN34_INTERNAL_fc19ba4c_4_k_cu_14a2849f4cuda3std3__47nulloptE
	.align		8
        /*0068*/ 	.dword	_ZN34_INTERNAL_fc19ba4c_4_k_cu_14a2849f4cuda3std6ranges3__45__cpo4swapE
	.align		8
        /*0070*/ 	.dword	_ZN34_INTERNAL_fc19ba4c_4_k_cu_14a2849f4cuda3std6ranges3__45__cpo9iter_moveE
	.align		8
        /*0078*/ 	.dword	_ZN34_INTERNAL_fc19ba4c_4_k_cu_14a2849f4cuda3std6ranges3__45__cpo5beginE
	.align		8
        /*0080*/ 	.dword	_ZN34_INTERNAL_fc19ba4c_4_k_cu_14a2849f4cuda3std6ranges3__45__cpo3endE
	.align		8
        /*0088*/ 	.dword	_ZN34_INTERNAL_fc19ba4c_4_k_cu_14a2849f4cuda3std6ranges3__45__cpo6cbeginE
	.align		8
        /*0090*/ 	.dword	_ZN34_INTERNAL_fc19ba4c_4_k_cu_14a2849f4cuda3std6ranges3__45__cpo4cendE
	.align		8
        /*0098*/ 	.dword	_ZN34_INTERNAL_fc19ba4c_4_k_cu_14a2849f4cuda3std6ranges3__45__cpo7advanceE
	.align		8
        /*00a0*/ 	.dword	_ZN34_INTERNAL_fc19ba4c_4_k_cu_14a2849f4cuda3std6ranges3__45__cpo9iter_swapE
	.align		8
        /*00a8*/ 	.dword	_ZN34_INTERNAL_fc19ba4c_4_k_cu_14a2849f4cuda3std6ranges3__45__cpo4nextE
	.align		8
        /*00b0*/ 	.dword	_ZN34_INTERNAL_fc19ba4c_4_k_cu_14a2849f4cuda3std6ranges3__45__cpo4prevE
	.align		8
        /*00b8*/ 	.dword	_ZN34_INTERNAL_fc19ba4c_4_k_cu_14a2849f4cuda3std6ranges3__45__cpo4dataE
	.align		8
        /*00c0*/ 	.dword	_ZN34_INTERNAL_fc19ba4c_4_k_cu_14a2849f4cuda3std6ranges3__45__cpo5cdataE
	.align		8
        /*00c8*/ 	.dword	_ZN34_INTERNAL_fc19ba4c_4_k_cu_14a2849f4cuda3std6ranges3__45__cpo4sizeE
	.align		8
        /*00d0*/ 	.dword	_ZN34_INTERNAL_fc19ba4c_4_k_cu_14a2849f4cuda3std6ranges3__45__cpo5ssizeE
	.align		8
        /*00d8*/ 	.dword	_ZN34_INTERNAL_fc19ba4c_4_k_cu_14a2849f4cuda3std6ranges3__45__cpo8distanceE
	.align		8
        /*00e0*/ 	.dword	_ZN34_INTERNAL_fc19ba4c_4_k_cu_14a2849f6thrust24THRUST_300001_SM_1000_NS6system6detail10sequential3seqE
	.align		8
        /*00e8*/ 	.dword	_ZN34_INTERNAL_fc19ba4c_4_k_cu_14a2849f6thrust24THRUST_300001_SM_1000_NS12placeholders2_1E
	.align		8
        /*00f0*/ 	.dword	_ZN34_INTERNAL_fc19ba4c_4_k_cu_14a2849f6thrust24THRUST_300001_SM_1000_NS12placeholders2_2E
	.align		8
        /*00f8*/ 	.dword	_ZN34_INTERNAL_fc19ba4c_4_k_cu_14a2849f6thrust24THRUST_300001_SM_1000_NS12placeholders2_3E
	.align		8
        /*0100*/ 	.dword	_ZN34_INTERNAL_fc19ba4c_4_k_cu_14a2849f6thrust24THRUST_300001_SM_1000_NS12placeholders2_4E
	.align		8
        /*0108*/ 	.dword	_ZN34_INTERNAL_fc19ba4c_4_k_cu_14a2849f6thrust24THRUST_300001_SM_1000_NS12placeholders2_5E
	.align		8
        /*0110*/ 	.dword	_ZN34_INTERNAL_fc19ba4c_4_k_cu_14a2849f6thrust24THRUST_300001_SM_1000_NS12placeholders2_6E
	.align		8
        /*0118*/ 	.dword	_ZN34_INTERNAL_fc19ba4c_4_k_cu_14a2849f6thrust24THRUST_300001_SM_1000_NS12placeholders2_7E
	.align		8
        /*0120*/ 	.dword	_ZN34_INTERNAL_fc19ba4c_4_k_cu_14a2849f6thrust24THRUST_300001_SM_1000_NS12placeholders2_8E
	.align		8
        /*0128*/ 	.dword	_ZN34_INTERNAL_fc19ba4c_4_k_cu_14a2849f6thrust24THRUST_300001_SM_1000_NS12placeholders2_9E
	.align		8
        /*0130*/ 	.dword	_ZN34_INTERNAL_fc19ba4c_4_k_cu_14a2849f6thrust24THRUST_300001_SM_1000_NS12placeholders3_10E


//--------------------- .text._ZN3cub18CUB_300001_SM_10006detail14segmented_sort33DeviceSegmentedSortFallbackKernelILNS0_9SortOrderE0ENS2_10policy_hubIjNS0_8NullTypeEE9Policy860EjS6_PmS9_lEEvPKT1_PSA_NS1_20device_double_bufferISA_EEPKT2_PSG_NSE_ISG_EET3_T4_ --------------------------
	.section	.text._ZN3cub18CUB_300001_SM_10006detail14segmented_sort33DeviceSegmentedSortFallbackKernelILNS0_9SortOrderE0ENS2_10policy_hubIjNS0_8NullTypeEE9Policy860EjS6_PmS9_lEEvPKT1_PSA_NS1_20device_double_bufferISA_EEPKT2_PSG_NSE_ISG_EET3_T4_,"ax",@progbits
	.align	128
        .global         _ZN3cub18CUB_300001_SM_10006detail14segmented_sort33DeviceSegmentedSortFallbackKernelILNS0_9SortOrderE0ENS2_10policy_hubIjNS0_8NullTypeEE9Policy860EjS6_PmS9_lEEvPKT1_PSA_NS1_20device_double_bufferISA_EEPKT2_PSG_NSE_ISG_EET3_T4_
        .type           _ZN3cub18CUB_300001_SM_10006detail14segmented_sort33DeviceSegmentedSortFallbackKernelILNS0_9SortOrderE0ENS2_10policy_hubIjNS0_8NullTypeEE9Policy860EjS6_PmS9_lEEvPKT1_PSA_NS1_20device_double_bufferISA_EEPKT2_PSG_NSE_ISG_EET3_T4_,@function
        .size           _ZN3cub18CUB_300001_SM_10006detail14segmented_sort33DeviceSegmentedSortFallbackKernelILNS0_9SortOrderE0ENS2_10policy_hubIjNS0_8NullTypeEE9Policy860EjS6_PmS9_lEEvPKT1_PSA_NS1_20device_double_bufferISA_EEPKT2_PSG_NSE_ISG_EET3_T4_,(.L_x_1402 - _ZN3cub18CUB_300001_SM_10006detail14segmented_sort33DeviceSegmentedSortFallbackKernelILNS0_9SortOrderE0ENS2_10policy_hubIjNS0_8NullTypeEE9Policy860EjS6_PmS9_lEEvPKT1_PSA_NS1_20device_double_bufferISA_EEPKT2_PSG_NSE_ISG_EET3_T4_)
        .other          _ZN3cub18CUB_300001_SM_10006detail14segmented_sort33DeviceSegmentedSortFallbackKernelILNS0_9SortOrderE0ENS2_10policy_hubIjNS0_8NullTypeEE9Policy860EjS6_PmS9_lEEvPKT1_PSA_NS1_20device_double_bufferISA_EEPKT2_PSG_NSE_ISG_EET3_T4_,@"STO_CUDA_ENTRY STV_DEFAULT"
_ZN3cub18CUB_300001_SM_10006detail14segmented_sort33DeviceSegmentedSortFallbackKernelILNS0_9SortOrderE0ENS2_10policy_hubIjNS0_8NullTypeEE9Policy860EjS6_PmS9_lEEvPKT1_PSA_NS1_20device_double_bufferISA_EEPKT2_PSG_NSE_ISG_EET3_T4_:
.text._ZN3cub18CUB_300001_SM_10006detail14segmented_sort33DeviceSegmentedSortFallbackKernelILNS0_9SortOrderE0ENS2_10policy_hubIjNS0_8NullTypeEE9Policy860EjS6_PmS9_lEEvPKT1_PSA_NS1_20device_double_bufferISA_EEPKT2_PSG_NSE_ISG_EET3_T4_:
[----:B------:R-:W-:Y:S01]  /*0000*/  LDC R1, c[0x0][0x37c] ;  /* 0x0000df00ff017b82 */ /* 0x000fe20000000800 */
[----:B------:R-:W0:Y:S07]  /*0010*/  S2R R3, SR_CTAID.X ;  /* 0x0000000000037919 */ /* 0x000e2e0000002500 */
[----:B------:R-:W0:Y:S01]  /*0020*/  LDC.64 R4, c[0x0][0x3c0] ;  /* 0x0000f000ff047b82 */ /* 0x000e220000000a00 */
[----:B------:R-:W1:Y:S07]  /*0030*/  LDCU.64 UR8, c[0x0][0x358] ;  /* 0x00006b00ff0877ac */ /* 0x000e6e0008000a00 */
[----:B------:R-:W2:Y:S01]  /*0040*/  LDC.64 R6, c[0x0][0x3c8] ;  /* 0x0000f200ff067b82 */ /* 0x000ea20000000a00 */
[----:B0-----:R-:W-:-:S04]  /*0050*/  IMAD.WIDE.U32 R4, R3, 0x8, R4 ;  /* 0x0000000803047825 */ /* 0x001fc800078e0004 */
[----:B--2---:R-:W-:Y:S02]  /*0060*/  IMAD.WIDE.U32 R6, R3, 0x8, R6 ;  /* 0x0000000803067825 */ /* 0x004fe400078e0006 */
[----:B-1----:R-:W2:Y:S04]  /*0070*/  LDG.E.64 R4, desc[UR8][R4.64] ;  /* 0x0000000804047981 */ /* 0x002ea8000c1e1b00 */
[----:B------:R-:W2:Y:S02]  /*0080*/  LDG.E.64 R6, desc[UR8][R6.64] ;  /* 0x0000000806067981 */ /* 0x000ea4000c1e1b00 */
[----:B--2---:R-:W-:-:S05]  /*0090*/  IADD3 R3, P0, PT, -R4, R6, RZ ;  /* 0x0000000604037210 */ /* 0x004fca0007f1e1ff */
[----:B------:R-:W-:Y:S01]  /*00a0*/  IMAD.X R0, R7, 0x1, ~R5, P0 ;  /* 0x0000000107007824 */ /* 0x000fe200000e0e05 */
[----:B------:R-:W-:-:S04]  /*00b0*/  ISETP.GE.U32.AND P0, PT, R3, 0x1, PT ;  /* 0x000000010300780c */ /* 0x000fc80003f06070 */
[----:B------:R-:W-:-:S13]  /*00c0*/  ISETP.GE.AND.EX P0, PT, R0, RZ, PT, P0 ;  /* 0x000000ff0000720c */ /* 0x000fda0003f06300 */
[----:B------:R-:W-:Y:S05]  /*00d0*/  @!P0 EXIT ;  /* 0x000000000000894d */ /* 0x000fea0003800000 */
[----:B------:R-:W0:Y:S01]  /*00e0*/  LDCU.64 UR4, c[0x0][0x388] ;  /* 0x00007100ff0477ac */ /* 0x000e220008000a00 */
[----:B------:R-:W-:Y:S01]  /*00f0*/  ISETP.GT.U32.AND P0, PT, R3, 0x70, PT ;  /* 0x000000700300780c */ /* 0x000fe20003f04070 */
[C---:B------:R-:W-:Y:S01]  /*0100*/  IMAD.SHL.U32 R9, R4.reuse, 0x4, RZ ;  /* 0x0000000404097824 */ /* 0x040fe200078e00ff */
[----:B------:R-:W-:Y:S02]  /*0110*/  SHF.L.U64.HI R6, R4, 0x2, R5 ;  /* 0x0000000204067819 */ /* 0x000fe40000010205 */
[----:B------:R-:W-:Y:S02]  /*0120*/  ISETP.GT.U32.AND.EX P0, PT, R0, RZ, PT, P0 ;  /* 0x000000ff0000720c */ /* 0x000fe40003f04100 */
[----:B0-----:R-:W-:-:S04]  /*0130*/  IADD3 R12, P1, PT, R9, UR4, RZ ;  /* 0x00000004090c7c10 */ /* 0x001fc8000ff3e0ff */
[----:B------:R-:W-:-:S07]  /*0140*/  IADD3.X R13, PT, PT, R6, UR5, RZ, P1, !PT ;  /* 0x00000005060d7c10 */ /* 0x000fce0008ffe4ff */
[----:B------:R-:W-:Y:S05]  /*0150*/  @P0 BRA `(.L_x_0) ;  /* 0x0000001400100947 */ /* 0x000fea0003800000 */
[----:B------:R-:W0:Y:S02]  /*0160*/  S2R R2, SR_TID.X ;  /* 0x0000000000027919 */ /* 0x000e240000002100 */
[----:B0-----:R-:W-:-:S13]  /*0170*/  ISETP.GT.U32.AND P0, PT, R2, 0xf, PT ;  /* 0x0000000f0200780c */ /* 0x001fda0003f04070 */
[----:B------:R-:W-:Y:S05]  /*0180*/  @P0 EXIT ;  /* 0x000000000000094d */ /* 0x000fea0003800000 */
[----:B------:R-:W0:Y:S01]  /*0190*/  S2R R27, SR_LANEID ;  /* 0x00000000001b7919 */ /* 0x000e220000000000 */
[----:B------:R-:W1:Y:S01]  /*01a0*/  LDC.64 R10, c[0x0][0x380] ;  /* 0x0000e000ff0a7b82 */ /* 0x000e620000000a00 */
[----:B------:R-:W-:Y:S01]  /*01b0*/  ISETP.GT.U32.AND P0, PT, R3, 0x2, PT ;  /* 0x000000020300780c */ /* 0x000fe20003f04070 */
[----:B------:R-:W-:-:S03]  /*01c0*/  IMAD.MOV.U32 R7, RZ, RZ, 0xffff ;  /* 0x0000ffffff077424 */ /* 0x000fc600078e00ff */
[----:B------:R-:W-:Y:S02]  /*01d0*/  ISETP.GT.U32.AND.EX P0, PT, R0, RZ, PT, P0 ;  /* 0x000000ff0000720c */ /* 0x000fe40003f04100 */
[----:B-1----:R-:W-:-:S05]  /*01e0*/  IADD3 R4, P1, PT, R9, R10, RZ ;  /* 0x0000000a09047210 */ /* 0x002fca0007f3e0ff */
[----:B------:R-:W-:Y:S01]  /*01f0*/  IMAD.X R5, R6, 0x1, R11, P1 ;  /* 0x0000000106057824 */ /* 0x000fe200008e060b */
[----:B0-----:R-:W-:-:S04]  /*0200*/  LOP3.LUT R2, R27, 0xfffffff0, RZ, 0xc0, !PT ;  /* 0xfffffff01b027812 */ /* 0x001fc800078ec0ff */
[----:B------:R-:W-:Y:S02]  /*0210*/  SHF.L.U32 R6, R7, R2, RZ ;  /* 0x0000000207067219 */ /* 0x000fe400000006ff */
[----:B------:R-:W-:Y:S01]  /*0220*/  LOP3.LUT R2, R27, 0xf, RZ, 0xc0, !PT ;  /* 0x0000000f1b027812 */ /* 0x000fe200078ec0ff */
[----:B------:R-:W-:Y:S06]  /*0230*/  @P0 BRA `(.L_x_1) ;  /* 0x0000000000540947 */ /* 0x000fec0003800000 */
[----:B------:R-:W-:-:S04]  /*0240*/  ISETP.NE.U32.AND P0, PT, R3, 0x1, PT ;  /* 0x000000010300780c */ /* 0x000fc80003f05070 */
[----:B------:R-:W-:-:S13]  /*0250*/  ISETP.NE.AND.EX P0, PT, R0, RZ, PT, P0 ;  /* 0x000000ff0000720c */ /* 0x000fda0003f05300 */
[----:B------:R-:W-:Y:S05]  /*0260*/  @P0 BRA `(.L_x_2) ;  /* 0x00000000001c0947 */ /* 0x000fea0003800000 */
[----:B------:R-:W-:Y:S02]  /*0270*/  ISETP.NE.AND P0, PT, R2, RZ, PT ;  /* 0x000000ff0200720c */ /* 0x000fe40003f05270 */
[----:B------:R-:W-:-:S04]  /*0280*/  ISETP.EQ.U32.AND P1, PT, R10, UR4, PT ;  /* 0x000000040a007c0c */ /* 0x000fc8000bf22070 */
[----:B------:R-:W-:-:S13]  /*0290*/  ISETP.EQ.OR.EX P0, PT, R11, UR5, P0, P1 ;  /* 0x000000050b007c0c */ /* 0x000fda0008702710 */
[----:B------:R-:W-:Y:S05]  /*02a0*/  @P0 EXIT ;  /* 0x000000000000094d */ /* 0x000fea0003800000 */
[----:B------:R-:W2:Y:S04]  /*02b0*/  LDG.E.CONSTANT R5, desc[UR8][R4.64] ;  /* 0x0000000804057981 */ /* 0x000ea8000c1e9900 */
[----:B--2---:R-:W-:Y:S01]  /*02c0*/  STG.E desc[UR8][R12.64], R5 ;  /* 0x000000050c007986 */ /* 0x004fe2000c101908 */
[----:B------:R-:W-:Y:S05]  /*02d0*/  EXIT ;  /* 0x000000000000794d */ /* 0x000fea0003800000 */
.L_x_2:
[----:B------:R-:W-:-:S13]  /*02e0*/  ISETP.NE.AND P0, PT, R2, RZ, PT ;  /* 0x000000ff0200720c */ /* 0x000fda0003f05270 */
[----:B------:R-:W-:Y:S05]  /*02f0*/  @P0 EXIT ;  /* 0x000000000000094d */ /* 0x000fea0003800000 */
[----:B------:R-:W2:Y:S04]  /*0300*/  LDG.E.CONSTANT R7, desc[UR8][R4.64] ;  /* 0x0000000804077981 */ /* 0x000ea8000c1e9900 */
[----:B------:R-:W2:Y:S02]  /*0310*/  LDG.E.CONSTANT R3, desc[UR8][R4.64+0x4] ;  /* 0x0000040804037981 */ /* 0x000ea4000c1e9900 */
[----:B--2---:R-:W-:-:S13]  /*0320*/  ISETP.GT.U32.AND P0, PT, R7, R3, PT ;  /* 0x000000030700720c */ /* 0x004fda0003f04070 */
[----:B------:R0:W-:Y:S04]  /*0330*/  @!P0 STG.E desc[UR8][R12.64], R7 ;  /* 0x000000070c008986 */ /* 0x0001e8000c101908 */
[----:B------:R0:W-:Y:S01]  /*0340*/  @!P0 STG.E desc[UR8][R12.64+0x4], R3 ;  /* 0x000004030c008986 */ /* 0x0001e2000c101908 */
[----:B------:R-:W-:Y:S05]  /*0350*/  @!P0 EXIT ;  /* 0x000000000000894d */ /* 0x000fea0003800000 */
[----:B------:R-:W-:Y:S04]  /*0360*/  STG.E desc[UR8][R12.64], R3 ;  /* 0x000000030c007986 */ /* 0x000fe8000c101908 */
[----:B------:R-:W-:Y:S01]  /*0370*/  STG.E desc[UR8][R12.64+0x4], R7 ;  /* 0x000004070c007986 */ /* 0x000fe2000c101908 */
[----:B------:R-:W-:Y:S05]  /*0380*/  EXIT ;  /* 0x000000000000794d */ /* 0x000fea0003800000 */
.L_x_1:
[C---:B------:R-:W-:Y:S01]  /*0390*/  LOP3.LUT R0, R2.reuse, 0x10, RZ, 0xfc, !PT ;  /* 0x0000001002007812 */ /* 0x040fe200078efcff */
[----:B------:R-:W-:Y:S01]  /*03a0*/  IMAD.MOV.U32 R7, RZ, RZ, -0x1 ;  /* 0xffffffffff077424 */ /* 0x000fe200078e00ff */
[----:B------:R-:W-:Y:S01]  /*03b0*/  LOP3.LUT R8, R2, 0x20, RZ, 0xfc, !PT ;  /* 0x0000002002087812 */ /* 0x000fe200078efcff */
[----:B------:R-:W-:Y:S01]  /*03c0*/  IMAD.MOV.U32 R9, RZ, RZ, -0x1 ;  /* 0xffffffffff097424 */ /* 0x000fe200078e00ff */
[-C--:B------:R-:W-:Y:S01]  /*03d0*/  ISETP.GE.U32.AND P1, PT, R0, R3.reuse, PT ;  /* 0x000000030000720c */ /* 0x080fe20003f26070 */
[----:B------:R-:W-:Y:S01]  /*03e0*/  IMAD.MOV.U32 R11, RZ, RZ, -0x1 ;  /* 0xffffffffff0b7424 */ /* 0x000fe200078e00ff */
[----:B------:R-:W-:Y:S01]  /*03f0*/  ISETP.GE.U32.AND P2, PT, R8, R3, PT ;  /* 0x000000030800720c */ /* 0x000fe20003f46070 */
[C---:B------:R-:W-:Y:S01]  /*0400*/  IMAD.WIDE.U32 R4, R2.reuse, 0x4, R4 ;  /* 0x0000000402047825 */ /* 0x040fe200078e0004 */
[C---:B------:R-:W-:Y:S02]  /*0410*/  LOP3.LUT R0, R2.reuse, 0x30, RZ, 0xfc, !PT ;  /* 0x0000003002007812 */ /* 0x040fe400078efcff */
[----:B------:R-:W-:-:S02]  /*0420*/  LOP3.LUT R8, R2, 0x40, RZ, 0xfc, !PT ;  /* 0x0000004002087812 */ /* 0x000fc400078efcff */
[C---:B------:R-:W-:Y:S02]  /*0430*/  LOP3.LUT R10, R2.reuse, 0x50, RZ, 0xfc, !PT ;  /* 0x00000050020a7812 */ /* 0x040fe400078efcff */
[C---:B------:R-:W-:Y:S02]  /*0440*/  LOP3.LUT R14, R2.reuse, 0x60, RZ, 0xfc, !PT ;  /* 0x00000060020e7812 */ /* 0x040fe400078efcff */
[-C--:B------:R-:W-:Y:S01]  /*0450*/  ISETP.GE.U32.AND P0, PT, R2, R3.reuse, PT ;  /* 0x000000030200720c */ /* 0x080fe20003f06070 */
[----:B------:R-:W2:Y:S01]  /*0460*/  @!P1 LDG.E.CONSTANT R7, desc[UR8][R4.64+0x40] ;  /* 0x0000400804079981 */ /* 0x000ea2000c1e9900 */
[-C--:B------:R-:W-:Y:S01]  /*0470*/  ISETP.GE.U32.AND P3, PT, R0, R3.reuse, PT ;  /* 0x000000030000720c */ /* 0x080fe20003f66070 */
[----:B------:R-:W-:Y:S01]  /*0480*/  IMAD.MOV.U32 R0, RZ, RZ, -0x1 ;  /* 0xffffffffff007424 */ /* 0x000fe200078e00ff */
[-C--:B------:R-:W-:Y:S01]  /*0490*/  ISETP.GE.U32.AND P4, PT, R8, R3.reuse, PT ;  /* 0x000000030800720c */ /* 0x080fe20003f86070 */
[----:B------:R-:W-:Y:S01]  /*04a0*/  IMAD.MOV.U32 R8, RZ, RZ, -0x1 ;  /* 0xffffffffff087424 */ /* 0x000fe200078e00ff */
[-C--:B------:R-:W-:Y:S01]  /*04b0*/  ISETP.GE.U32.AND P5, PT, R10, R3.reuse, PT ;  /* 0x000000030a00720c */ /* 0x080fe20003fa6070 */
[----:B------:R-:W-:Y:S01]  /*04c0*/  IMAD.MOV.U32 R10, RZ, RZ, -0x1 ;  /* 0xffffffffff0a7424 */ /* 0x000fe200078e00ff */
[----:B------:R-:W-:Y:S01]  /*04d0*/  ISETP.GE.U32.AND P6, PT, R14, R3, PT ;  /* 0x000000030e00720c */ /* 0x000fe20003fc6070 */
[----:B------:R-:W-:-:S02]  /*04e0*/  IMAD.MOV.U32 R14, RZ, RZ, -0x1 ;  /* 0xffffffffff0e7424 */ /* 0x000fc400078e00ff */
[----:B------:R-:W3:Y:S04]  /*04f0*/  @!P2 LDG.E.CONSTANT R8, desc[UR8][R4.64+0x80] ;  /* 0x000080080408a981 */ /* 0x000ee8000c1e9900 */
[----:B------:R-:W4:Y:S04]  /*0500*/  @!P0 LDG.E.CONSTANT R0, desc[UR8][R4.64] ;  /* 0x0000000804008981 */ /* 0x000f28000c1e9900 */
[----:B------:R-:W5:Y:S04]  /*0510*/  @!P3 LDG.E.CONSTANT R9, desc[UR8][R4.64+0xc0] ;  /* 0x0000c0080409b981 */ /* 0x000f68000c1e9900 */
[----:B------:R-:W5:Y:S04]  /*0520*/  @!P4 LDG.E.CONSTANT R10, desc[UR8][R4.64+0x100] ;  /* 0x00010008040ac981 */ /* 0x000f68000c1e9900 */
[----:B------:R-:W5:Y:S04]  /*0530*/  @!P5 LDG.E.CONSTANT R11, desc[UR8][R4.64+0x140] ;  /* 0x00014008040bd981 */ /* 0x000f68000c1e9900 */
[----:B------:R0:W5:Y:S01]  /*0540*/  @!P6 LDG.E.CONSTANT R14, desc[UR8][R4.64+0x180] ;  /* 0x00018008040ee981 */ /* 0x000162000c1e9900 */
[----:B------:R-:W1:Y:S01]  /*0550*/  S2R R16, SR_CgaCtaId ;  /* 0x0000000000107919 */ /* 0x000e620000008800 */
[----:B------:R-:W-:-:S04]  /*0560*/  MOV R15, 0x400 ;  /* 0x00000400000f7802 */ /* 0x000fc80000000f00 */
[----:B-1----:R-:W-:-:S05]  /*0570*/  LEA R15, R16, R15, 0x18 ;  /* 0x0000000f100f7211 */ /* 0x002fca00078ec0ff */
[----:B------:R-:W-:-:S04]  /*0580*/  IMAD R17, R2, 0x4, R15 ;  /* 0x0000000402117824 */ /* 0x000fc800078e020f */
[C---:B0-----:R-:W-:Y:S02]  /*0590*/  IMAD R4, R2.reuse, 0x18, R17 ;  /* 0x0000001802047824 */ /* 0x041fe400078e0211 */
[----:B------:R-:W-:-:S04]  /*05a0*/  IMAD R2, R2, 0x7, RZ ;  /* 0x0000000702027824 */ /* 0x000fc800078e02ff */
[C---:B------:R-:W-:Y:S02]  /*05b0*/  VIADD R20, R2.reuse, 0x5 ;  /* 0x0000000502147836 */ /* 0x040fe40000000000 */
[----:B------:R-:W-:Y:S01]  /*05c0*/  VIADD R22, R2, 0x6 ;  /* 0x0000000602167836 */ /* 0x000fe20000000000 */
[----:B--2---:R-:W-:Y:S04]  /*05d0*/  STS [R17+0x40], R7 ;  /* 0x0000400711007388 */ /* 0x004fe80000000800 */
[----:B---3--:R-:W-:Y:S04]  /*05e0*/  STS [R17+0x80], R8 ;  /* 0x0000800811007388 */ /* 0x008fe80000000800 */
[----:B----4-:R-:W-:Y:S04]  /*05f0*/  STS [R17], R0 ;  /* 0x0000000011007388 */ /* 0x010fe80000000800 */
[----:B-----5:R-:W-:Y:S04]  /*0600*/  STS [R17+0xc0], R9 ;  /* 0x0000c00911007388 */ /* 0x020fe80000000800 */
[----:B------:R-:W-:Y:S04]  /*0610*/  STS [R17+0x100], R10 ;  /* 0x0001000a11007388 */ /* 0x000fe80000000800 */
[----:B------:R0:W-:Y:S04]  /*0620*/  STS [R17+0x140], R11 ;  /* 0x0001400b11007388 */ /* 0x0001e80000000800 */
[----:B------:R1:W-:Y:S01]  /*0630*/  STS [R17+0x180], R14 ;  /* 0x0001800e11007388 */ /* 0x0003e20000000800 */
[----:B------:R-:W-:Y:S05]  /*0640*/  WARPSYNC R6 ;  /* 0x0000000006007348 */ /* 0x000fea0003800000 */
[----:B0-----:R-:W0:Y:S01]  /*0650*/  MATCH.ANY R11, R6 ;  /* 0x00000000060b73a1 */ /* 0x001e2200000e8000 */
[----:B------:R2:W3:Y:S04]  /*0660*/  LDS R21, [R4] ;  /* 0x0000000004157984 */ /* 0x0004e80000000800 */
[----:B------:R2:W4:Y:S04]  /*0670*/  LDS R5, [R4+0x4] ;  /* 0x0000040004057984 */ /* 0x0005280000000800 */
[----:B------:R2:W2:Y:S04]  /*0680*/  LDS R16, [R4+0x8] ;  /* 0x0000080004107984 */ /* 0x0004a80000000800 */
[----:B------:R0:W2:Y:S04]  /*0690*/  LDS R7, [R4+0xc] ;  /* 0x00000c0004077984 */ /* 0x0000a80000000800 */
[----:B------:R0:W2:Y:S04]  /*06a0*/  LDS R18, [R4+0x10] ;  /* 0x0000100004127984 */ /* 0x0000a80000000800 */
[----:B------:R0:W2:Y:S04]  /*06b0*/  LDS R9, [R4+0x14] ;  /* 0x0000140004097984 */ /* 0x0000a80000000800 */
[----:B------:R1:W2:Y:S01]  /*06c0*/  LDS R19, [R4+0x18] ;  /* 0x0000180004137984 */ /* 0x0002a20000000800 */
[----:B------:R-:W5:Y:S01]  /*06d0*/  REDUX.OR UR6, R6 ;  /* 0x00000000060673c4 */ /* 0x000f620000004000 */
[----:B------:R-:W-:-:S02]  /*06e0*/  VOTEU.ANY UR7, UPT, PT ;  /* 0x0000000000077886 */ /* 0x000fc400038e0100 */
[----:B0-----:R-:W-:Y:S01]  /*06f0*/  LOP3.LUT P0, RZ, R6, UR7, R11, 0x40, !PT ;  /* 0x0000000706ff7c12 */ /* 0x001fe2000f80400b */
[C---:B------:R-:W-:Y:S02]  /*0700*/  VIADD R0, R2.reuse, 0x1 ;  /* 0x0000000102007836 */ /* 0x040fe40000000000 */
[C---:B------:R-:W-:Y:S02]  /*0710*/  VIADD R8, R2.reuse, 0x2 ;  /* 0x0000000202087836 */ /* 0x040fe40000000000 */
[C---:B------:R-:W-:Y:S02]  /*0720*/  VIADD R10, R2.reuse, 0x3 ;  /* 0x00000003020a7836 */ /* 0x040fe40000000000 */
[----:B-1----:R-:W-:-:S06]  /*0730*/  VIADD R14, R2, 0x4 ;  /* 0x00000004020e7836 */ /* 0x002fcc0000000000 */
[----:B---345:R-:W-:Y:S05]  /*0740*/  @!P0 BRA.DIV UR6, `(.L_x_3) ;  /* 0x000001f6061c8947 */ /* 0x038fea000b800000 */
[----:B------:R-:W-:Y:S01]  /*0750*/  NOP ;  /* 0x0000000000007918 */ /* 0x000fe20000000000 */
.L_x_171:
[-C--:B------:R-:W-:Y:S01]  /*0760*/  ISETP.GE.U32.AND P6, PT, R2, R3.reuse, PT ;  /* 0x000000030200720c */ /* 0x080fe20003fc6070 */
[----:B------:R-:W-:Y:S01]  /*0770*/  BSSY.RECONVERGENT B0, `(.L_x_4) ;  /* 0x000003b000007945 */ /* 0x000fe20003800200 */
[-C--:B------:R-:W-:Y:S02]  /*0780*/  ISETP.GE.U32.AND P0, PT, R0, R3.reuse, PT ;  /* 0x000000030000720c */ /* 0x080fe40003f06070 */
[-C--:B------:R-:W-:Y:S02]  /*0790*/  ISETP.GE.U32.AND P1, PT, R8, R3.reuse, PT ;  /* 0x000000030800720c */ /* 0x080fe40003f26070 */
[-C--:B------:R-:W-:Y:S02]  /*07a0*/  ISETP.GE.U32.AND P2, PT, R10, R3.reuse, PT ;  /* 0x000000030a00720c */ /* 0x080fe40003f46070 */
[-C--:B------:R-:W-:Y:S02]  /*07b0*/  ISETP.GE.U32.AND P3, PT, R14, R3.reuse, PT ;  /* 0x000000030e00720c */ /* 0x080fe40003f66070 */
[----:B------:R-:W-:-:S02]  /*07c0*/  ISETP.GE.U32.AND P4, PT, R20, R3, PT ;  /* 0x000000031400720c */ /* 0x000fc40003f86070 */
[----:B------:R-:W-:Y:S02]  /*07d0*/  ISETP.GE.U32.AND P5, PT, R22, R3, PT ;  /* 0x000000031600720c */ /* 0x000fe40003fa6070 */
[----:B------:R-:W-:Y:S02]  /*07e0*/  SEL R5, R5, 0xffffffff, !P0 ;  /* 0xffffffff05057807 */ /* 0x000fe40004000000 */
[----:B--2---:R-:W-:Y:S02]  /*07f0*/  SEL R11, R16, 0xffffffff, !P1 ;  /* 0xffffffff100b7807 */ /* 0x004fe40004800000 */
[----:B------:R-:W-:Y:S02]  /*0800*/  SEL R7, R7, 0xffffffff, !P2 ;  /* 0xffffffff07077807 */ /* 0x000fe40005000000 */
[----:B------:R-:W-:Y:S02]  /*0810*/  SEL R17, R18, 0xffffffff, !P3 ;  /* 0xffffffff12117807 */ /* 0x000fe40005800000 */
[----:B------:R-:W-:-:S02]  /*0820*/  SEL R9, R9, 0xffffffff, !P4 ;  /* 0xffffffff09097807 */ /* 0x000fc40006000000 */
[----:B------:R-:W-:Y:S01]  /*0830*/  SEL R19, R19, 0xffffffff, !P5 ;  /* 0xffffffff13137807 */ /* 0x000fe20006800000 */
[----:B------:R-:W-:Y:S06]  /*0840*/  @P6 BRA `(.L_x_5) ;  /* 0x0000000000b46947 */ /* 0x000fec0003800000 */
[CC--:B------:R-:W-:Y:S02]  /*0850*/  VIMNMX.U32 R16, PT, PT, R21.reuse, R5.reuse, PT ;  /* 0x0000000515107248 */ /* 0x0c0fe40003fe0000 */
[----:B------:R-:W-:Y:S02]  /*0860*/  VIMNMX.U32 R5, PT, PT, R21, R5, !PT ;  /* 0x0000000515057248 */ /* 0x000fe40007fe0000 */
[CC--:B------:R-:W-:Y:S02]  /*0870*/  VIMNMX.U32 R18, PT, PT, R11.reuse, R7.reuse, PT ;  /* 0x000000070b127248 */ /* 0x0c0fe40003fe0000 */
[----:B------:R-:W-:Y:S02]  /*0880*/  VIMNMX.U32 R7, PT, PT, R11, R7, !PT ;  /* 0x000000070b077248 */ /* 0x000fe40007fe0000 */
[CC--:B------:R-:W-:Y:S02]  /*0890*/  VIMNMX.U32 R26, PT, PT, R17.reuse, R9.reuse, PT ;  /* 0x00000009111a7248 */ /* 0x0c0fe40003fe0000 */
[----:B------:R-:W-:-:S02]  /*08a0*/  VIMNMX.U32 R24, PT, PT, R17, R9, !PT ;  /* 0x0000000911187248 */ /* 0x000fc40007fe0000 */
[CC--:B------:R-:W-:Y:S02]  /*08b0*/  VIMNMX.U32 R9, PT, PT, R5.reuse, R18.reuse, !PT ;  /* 0x0000001205097248 */ /* 0x0c0fe40007fe0000 */
[----:B------:R-:W-:Y:S02]  /*08c0*/  VIMNMX.U32 R5, PT, PT, R5, R18, PT ;  /* 0x0000001205057248 */ /* 0x000fe40003fe0000 */
[----:B------:R-:W-:Y:S02]  /*08d0*/  ISETP.GE.U32.AND P0, PT, R18, R16, PT ;  /* 0x000000101200720c */ /* 0x000fe40003f06070 */
[CC--:B------:R-:W-:Y:S02]  /*08e0*/  VIMNMX.U32 R11, PT, PT, R7.reuse, R26.reuse, !PT ;  /* 0x0000001a070b7248 */ /* 0x0c0fe40007fe0000 */
[----:B------:R-:W-:Y:S02]  /*08f0*/  VIMNMX.U32 R26, PT, PT, R7, R26, PT ;  /* 0x0000001a071a7248 */ /* 0x000fe40003fe0000 */
[----:B------:R-:W-:-:S02]  /*0900*/  VIMNMX.U32 R18, PT, PT, R19, R24, !PT ;  /* 0x0000001813127248 */ /* 0x000fc40007fe0000 */
[----:B------:R-:W-:Y:S02]  /*0910*/  SEL R7, R16, R5, !P0 ;  /* 0x0000000510077207 */ /* 0x000fe40004000000 */
[----:B------:R-:W-:Y:S02]  /*0920*/  VIMNMX.U32 R24, PT, PT, R19, R24, PT ;  /* 0x0000001813187248 */ /* 0x000fe40003fe0000 */
[----:B------:R-:W-:Y:S02]  /*0930*/  SEL R5, R5, R16, !P0 ;  /* 0x0000001005057207 */ /* 0x000fe40004000000 */
[CC--:B------:R-:W-:Y:S02]  /*0940*/  VIMNMX.U32 R16, PT, PT, R9.reuse, R26.reuse, !PT ;  /* 0x0000001a09107248 */ /* 0x0c0fe40007fe0000 */
[----:B------:R-:W-:Y:S02]  /*0950*/  VIMNMX.U32 R26, PT, PT, R9, R26, PT ;  /* 0x0000001a091a7248 */ /* 0x000fe40003fe0000 */
[----:B------:R-:W-:-:S02]  /*0960*/  VIMNMX.U32 R17, PT, PT, R11, R24, PT ;  /* 0x000000180b117248 */ /* 0x000fc40003fe0000 */
[C---:B------:R-:W-:Y:S02]  /*0970*/  VIMNMX.U32 R9, PT, PT, R11.reuse, R24, !PT ;  /* 0x000000180b097248 */ /* 0x040fe40007fe0000 */
[----:B------:R-:W-:Y:S02]  /*0980*/  ISETP.GT.U32.AND P0, PT, R11, R18, PT ;  /* 0x000000120b00720c */ /* 0x000fe40003f04070 */
[CC--:B------:R-:W-:Y:S02]  /*0990*/  VIMNMX.U32 R11, PT, PT, R7.reuse, R26.reuse, !PT ;  /* 0x0000001a070b7248 */ /* 0x0c0fe40007fe0000 */
[----:B------:R-:W-:Y:S02]  /*09a0*/  VIMNMX.U32 R26, PT, PT, R7, R26, PT ;  /* 0x0000001a071a7248 */ /* 0x000fe40003fe0000 */
[CC--:B------:R-:W-:Y:S02]  /*09b0*/  VIMNMX.U32 R7, PT, PT, R16.reuse, R17.reuse, !PT ;  /* 0x0000001110077248 */ /* 0x0c0fe40007fe0000 */
[----:B------:R-:W-:-:S02]  /*09c0*/  VIMNMX.U32 R16, PT, PT, R16, R17, PT ;  /* 0x0000001110107248 */ /* 0x000fc40003fe0000 */
[----:B------:R-:W-:Y:S02]  /*09d0*/  SEL R17, R9, R18, P0 ;  /* 0x0000001209117207 */ /* 0x000fe40000000000 */
[----:B------:R-:W-:Y:S02]  /*09e0*/  SEL R18, R18, R9, P0 ;  /* 0x0000000912127207 */ /* 0x000fe40000000000 */
[CC--:B------:R-:W-:Y:S02]  /*09f0*/  VIMNMX.U32 R24, PT, PT, R11.reuse, R16.reuse, PT ;  /* 0x000000100b187248 */ /* 0x0c0fe40003fe0000 */
[----:B------:R-:W-:Y:S02]  /*0a00*/  VIMNMX.U32 R11, PT, PT, R11, R16, !PT ;  /* 0x000000100b0b7248 */ /* 0x000fe40007fe0000 */
[CC--:B------:R-:W-:Y:S02]  /*0a10*/  VIMNMX.U32 R9, PT, PT, R5.reuse, R26.reuse, !PT ;  /* 0x0000001a05097248 */ /* 0x0c0fe40007fe0000 */
[----:B------:R-:W-:-:S02]  /*0a20*/  VIMNMX.U32 R21, PT, PT, R5, R26, PT ;  /* 0x0000001a05157248 */ /* 0x000fc40003fe0000 */
[CC--:B------:R-:W-:Y:S02]  /*0a30*/  VIMNMX.U32 R16, PT, PT, R7.reuse, R18.reuse, !PT ;  /* 0x0000001207107248 */ /* 0x0c0fe40007fe0000 */
[----:B------:R-:W-:Y:S02]  /*0a40*/  VIMNMX.U32 R18, PT, PT, R7, R18, PT ;  /* 0x0000001207127248 */ /* 0x000fe40003fe0000 */
[CC--:B------:R-:W-:Y:S02]  /*0a50*/  VIMNMX.U32 R23, PT, PT, R9.reuse, R24.reuse, !PT ;  /* 0x0000001809177248 */ /* 0x0c0fe40007fe0000 */
[----:B------:R-:W-:Y:S02]  /*0a60*/  VIMNMX.U32 R26, PT, PT, R9, R24, PT ;  /* 0x00000018091a7248 */ /* 0x000fe40003fe0000 */
[----:B------:R-:W-:Y:S02]  /*0a70*/  ISETP.GE.U32.AND P0, PT, R24, R21, PT ;  /* 0x000000151800720c */ /* 0x000fe40003f06070 */
[----:B------:R-:W-:-:S02]  /*0a80*/  VIMNMX.U32 R19, PT, PT, R17, R16, !PT ;  /* 0x0000001011137248 */ /* 0x000fc40007fe0000 */
[----:B------:R-:W-:Y:S02]  /*0a90*/  VIMNMX.U32 R24, PT, PT, R11, R18, !PT ;  /* 0x000000120b187248 */ /* 0x000fe40007fe0000 */
[----:B------:R-:W-:Y:S02]  /*0aa0*/  VIMNMX.U32 R17, PT, PT, R17, R16, PT ;  /* 0x0000001011117248 */ /* 0x000fe40003fe0000 */
[----:B------:R-:W-:Y:S02]  /*0ab0*/  VIMNMX.U32 R18, PT, PT, R11, R18, PT ;  /* 0x000000120b127248 */ /* 0x000fe40003fe0000 */
[----:B------:R-:W-:Y:S02]  /*0ac0*/  SEL R5, R21, R26, !P0 ;  /* 0x0000001a15057207 */ /* 0x000fe40004000000 */
[----:B------:R-:W-:Y:S02]  /*0ad0*/  VIMNMX.U32 R9, PT, PT, R24, R17, !PT ;  /* 0x0000001118097248 */ /* 0x000fe40007fe0000 */
[----:B------:R-:W-:-:S02]  /*0ae0*/  SEL R21, R26, R21, !P0 ;  /* 0x000000151a157207 */ /* 0x000fc40004000000 */
[CC--:B------:R-:W-:Y:S02]  /*0af0*/  VIMNMX.U32 R7, PT, PT, R23.reuse, R18.reuse, !PT ;  /* 0x0000001217077248 */ /* 0x0c0fe40007fe0000 */
[----:B------:R-:W-:Y:S02]  /*0b00*/  VIMNMX.U32 R11, PT, PT, R23, R18, PT ;  /* 0x00000012170b7248 */ /* 0x000fe40003fe0000 */
[----:B------:R-:W-:-:S07]  /*0b10*/  VIMNMX.U32 R17, PT, PT, R24, R17, PT ;  /* 0x0000001118117248 */ /* 0x000fce0003fe0000 */
.L_x_5:
[----:B------:R-:W-:Y:S05]  /*0b20*/  BSYNC.RECONVERGENT B0 ;  /* 0x0000000000007941 */ /* 0x000fea0003800200 */
.L_x_4:
[----:B------:R-:W-:Y:S01]  /*0b30*/  BSSY B0, `(.L_x_6) ;  /* 0x000008f000007945 */ /* 0x000fe20003800000 */
[----:B------:R-:W-:-:S07]  /*0b40*/  IMAD.MOV.U32 R16, RZ, RZ, 0x2 ;  /* 0x00000002ff107424 */ /* 0x000fce00078e00ff */
.L_x_11:
[----:B------:R-:W0:Y:S08]  /*0b50*/  MATCH.ANY R23, R6 ;  /* 0x00000000061773a1 */ /* 0x000e3000000e8000 */
[----:B------:R-:W1:Y:S01]  /*0b60*/  REDUX.OR UR6, R6 ;  /* 0x00000000060673c4 */ /* 0x000e620000004000 */
[----:B------:R-:W-:Y:S02]  /*0b70*/  VOTEU.ANY UR7, UPT, PT ;  /* 0x0000000000077886 */ /* 0x000fe400038e0100 */
[----:B0-----:R-:W-:-:S13]  /*0b80*/  LOP3.LUT P0, RZ, R6, UR7, R23, 0x40, !PT ;  /* 0x0000000706ff7c12 */ /* 0x001fda000f804017 */
[----:B-1----:R-:W-:Y:S05]  /*0b90*/  @!P0 BRA.DIV UR6, `(.L_x_7) ;  /* 0x000001f206248947 */ /* 0x002fea000b800000 */
[----:B------:R-:W-:Y:S01]  /*0ba0*/  NOP ;  /* 0x0000000000007918 */ /* 0x000fe20000000000 */
[----:B------:R0:W-:Y:S01]  /*0bb0*/  STS [R4], R21 ;  /* 0x0000001504007388 */ /* 0x0001e20000000800 */
[----:B------:R-:W-:Y:S01]  /*0bc0*/  VIADD R18, R16, 0xffffffff ;  /* 0xffffffff10127836 */ /* 0x000fe20000000000 */
[----:B------:R-:W-:Y:S02]  /*0bd0*/  SHF.R.U32.HI R23, RZ, 0x1, R16 ;  /* 0x00000001ff177819 */ /* 0x000fe40000011610 */
[----:B------:R0:W-:Y:S04]  /*0be0*/  STS [R4+0x4], R5 ;  /* 0x0000040504007388 */ /* 0x0001e80000000800 */
[----:B------:R0:W-:Y:S04]  /*0bf0*/  STS [R4+0x8], R11 ;  /* 0x0000080b04007388 */ /* 0x0001e80000000800 */
[----:B------:R0:W-:Y:S04]  /*0c00*/  STS [R4+0xc], R7 ;  /* 0x00000c0704007388 */ /* 0x0001e80000000800 */
[----:B------:R0:W-:Y:S04]  /*0c10*/  STS [R4+0x10], R17 ;  /* 0x0000101104007388 */ /* 0x0001e80000000800 */
[----:B------:R0:W-:Y:S04]  /*0c20*/  STS [R4+0x14], R9 ;  /* 0x0000140904007388 */ /* 0x0001e80000000800 */
[----:B------:R0:W-:Y:S01]  /*0c30*/  STS [R4+0x18], R19 ;  /* 0x0000181304007388 */ /* 0x0001e20000000800 */
[----:B------:R-:W-:Y:S01]  /*0c40*/  NOP ;  /* 0x0000000000007918 */ /* 0x000fe20000000000 */
.L_x_176:
[----:B------:R-:W-:Y:S01]  /*0c50*/  IMAD.MOV R24, RZ, RZ, -R16 ;  /* 0x000000ffff187224 */ /* 0x000fe200078e0a10 */
[--C-:B------:R-:W-:Y:S01]  /*0c60*/  LOP3.LUT R18, R18, 0xf, R27.reuse, 0x80, !PT ;  /* 0x0000000f12127812 */ /* 0x100fe200078e801b */
[----:B------:R-:W-:Y:S03]  /*0c70*/  BSSY.RECONVERGENT B1, `(.L_x_8) ;  /* 0x0000021000017945 */ /* 0x000fe60003800200 */
[----:B0-----:R-:W-:Y:S01]  /*0c80*/  LOP3.LUT R5, R24, 0xf, R27, 0x80, !PT ;  /* 0x0000000f18057812 */ /* 0x001fe200078e801b */
[----:B------:R-:W-:-:S04]  /*0c90*/  IMAD R18, R18, 0x7, RZ ;  /* 0x0000000712127824 */ /* 0x000fc800078e02ff */
[----:B------:R-:W-:Y:S01]  /*0ca0*/  IMAD R24, R5, 0x7, RZ ;  /* 0x0000000705187824 */ /* 0x000fe200078e02ff */
[----:B------:R-:W-:-:S04]  /*0cb0*/  VIMNMX R30, PT, PT, R18, R3, PT ;  /* 0x00000003121e7248 */ /* 0x000fc80003fe0100 */
[----:B------:R-:W-:-:S05]  /*0cc0*/  VIMNMX R9, PT, PT, R24, R3, PT ;  /* 0x0000000318097248 */ /* 0x000fca0003fe0100 */
[----:B------:R-:W-:-:S05]  /*0cd0*/  IMAD R24, R23, 0x7, R9 ;  /* 0x0000000717187824 */ /* 0x000fca00078e0209 */
[----:B------:R-:W-:-:S04]  /*0ce0*/  VIMNMX R29, PT, PT, R24, R3, PT ;  /* 0x00000003181d7248 */ /* 0x000fc80003fe0100 */
[----:B------:R-:W-:Y:S01]  /*0cf0*/  VIADDMNMX R7, R29, -R9, R30, PT ;  /* 0x800000091d077246 */ /* 0x000fe2000380011e */
[----:B------:R-:W-:-:S05]  /*0d00*/  IMAD R24, R23, 0x7, R29 ;  /* 0x0000000717187824 */ /* 0x000fca00078e021d */
[----:B------:R-:W-:-:S05]  /*0d10*/  VIMNMX R31, PT, PT, R24, R3, PT ;  /* 0x00000003181f7248 */ /* 0x000fca0003fe0100 */
[----:B------:R-:W-:-:S05]  /*0d20*/  IMAD.IADD R5, R31, 0x1, -R29 ;  /* 0x000000011f057824 */ /* 0x000fca00078e0a1d */
[C---:B------:R-:W-:Y:S01]  /*0d30*/  ISETP.GE.AND P0, PT, R30.reuse, R5, PT ;  /* 0x000000051e00720c */ /* 0x040fe20003f06270 */
[----:B------:R-:W-:-:S05]  /*0d40*/  IMAD.IADD R5, R30, 0x1, -R5 ;  /* 0x000000011e057824 */ /* 0x000fca00078e0a05 */
[----:B------:R-:W-:-:S04]  /*0d50*/  SEL R18, R5, RZ, P0 ;  /* 0x000000ff05127207 */ /* 0x000fc80000000000 */
[----:B------:R-:W-:-:S13]  /*0d60*/  ISETP.GE.AND P0, PT, R18, R7, PT ;  /* 0x000000071200720c */ /* 0x000fda0003f06270 */
[----:B------:R-:W-:Y:S05]  /*0d70*/  @P0 BRA `(.L_x_9) ;  /* 0x0000000000400947 */ /* 0x000fea0003800000 */
[----:B------:R-:W-:-:S07]  /*0d80*/  IMAD.IADD R32, R30, 0x1, R29 ;  /* 0x000000011e207824 */ /* 0x000fce00078e021d */
.L_x_10:
[----:B------:R-:W-:-:S05]  /*0d90*/  IMAD.IADD R5, R7, 0x1, -R18 ;  /* 0x0000000107057824 */ /* 0x000fca00078e0a12 */
[----:B------:R-:W-:-:S04]  /*0da0*/  LEA.HI R5, R5, R5, RZ, 0x1 ;  /* 0x0000000505057211 */ /* 0x000fc800078f08ff */
[----:B------:R-:W-:-:S04]  /*0db0*/  LEA.HI.SX32 R24, R5, R18, 0x1f ;  /* 0x0000001205187211 */ /* 0x000fc800078ffaff */
[----:B------:R-:W-:Y:S01]  /*0dc0*/  LOP3.LUT R5, RZ, R24, RZ, 0x33, !PT ;  /* 0x00000018ff057212 */ /* 0x000fe200078e33ff */
[----:B------:R-:W-:-:S04]  /*0dd0*/  IMAD.IADD R26, R9, 0x1, R24 ;  /* 0x00000001091a7824 */ /* 0x000fc800078e0218 */
[----:B------:R-:W-:Y:S02]  /*0de0*/  IMAD.IADD R28, R32, 0x1, R5 ;  /* 0x00000001201c7824 */ /* 0x000fe400078e0205 */
[--C-:B------:R-:W-:Y:S02]  /*0df0*/  IMAD R26, R26, 0x4, R15.reuse ;  /* 0x000000041a1a7824 */ /* 0x100fe400078e020f */
[----:B------:R-:W-:-:S04]  /*0e00*/  IMAD R28, R28, 0x4, R15 ;  /* 0x000000041c1c7824 */ /* 0x000fc800078e020f */
[----:B------:R-:W-:Y:S04]  /*0e10*/  LDS R26, [R26] ;  /* 0x000000001a1a7984 */ /* 0x000fe80000000800 */
[----:B------:R-:W0:Y:S02]  /*0e20*/  LDS R5, [R28] ;  /* 0x000000001c057984 */ /* 0x000e240000000800 */
[----:B0-----:R-:W-:-:S04]  /*0e30*/  ISETP.GE.U32.AND P0, PT, R5, R26, PT ;  /* 0x0000001a0500720c */ /* 0x001fc80003f06070 */
[----:B------:R-:W-:-:S09]  /*0e40*/  SEL R7, R24, R7, !P0 ;  /* 0x0000000718077207 */ /* 0x000fd20004000000 */
[----:B------:R-:W-:-:S05]  /*0e50*/  @P0 VIADD R18, R24, 0x1 ;  /* 0x0000000118120836 */ /* 0x000fca0000000000 */
[----:B------:R-:W-:-:S13]  /*0e60*/  ISETP.GE.AND P0, PT, R18, R7, PT ;  /* 0x000000071200720c */ /* 0x000fda0003f06270 */
[----:B------:R-:W-:Y:S05]  /*0e70*/  @!P0 BRA `(.L_x_10) ;  /* 0xfffffffc00c48947 */ /* 0x000fea000383ffff */
.L_x_9:
[----:B------:R-:W-:Y:S05]  /*0e80*/  BSYNC.RECONVERGENT B1 ;  /* 0x0000000000017941 */ /* 0x000fea0003800200 */
.L_x_8:
[----:B------:R-:W-:Y:S01]  /*0e90*/  IADD3 R30, PT, PT, -R18, R29, R30 ;  /* 0x0000001d121e7210 */ /* 0x000fe20007ffe11e */
[----:B------:R-:W-:Y:S01]  /*0ea0*/  IMAD.IADD R24, R9, 0x1, R18 ;  /* 0x0000000109187824 */ /* 0x000fe200078e0212 */
[----:B------:R-:W-:Y:S02]  /*0eb0*/  PLOP3.LUT P0, PT, PT, PT, PT, 0x8, 0x80 ;  /* 0x000000000080781c */ /* 0x000fe40003f0e170 */
[----:B------:R-:W-:Y:S01]  /*0ec0*/  ISETP.GE.AND P1, PT, R30, R31, PT ;  /* 0x0000001f1e00720c */ /* 0x000fe20003f26270 */
[--C-:B------:R-:W-:Y:S02]  /*0ed0*/  IMAD R9, R24, 0x4, R15.reuse ;  /* 0x0000000418097824 */ /* 0x100fe400078e020f */
[C---:B------:R-:W-:Y:S02]  /*0ee0*/  IMAD R11, R30.reuse, 0x4, R15 ;  /* 0x000000041e0b7824 */ /* 0x040fe400078e020f */
[----:B------:R-:W-:Y:S01]  /*0ef0*/  VIADD R5, R30, 0x1 ;  /* 0x000000011e057836 */ /* 0x000fe20000000000 */
[----:B------:R-:W-:Y:S01]  /*0f00*/  LDS R19, [R9] ;  /* 0x0000000009137984 */ /* 0x000fe20000000800 */
[----:B------:R-:W-:-:S03]  /*0f10*/  VIADD R7, R24, 0x1 ;  /* 0x0000000118077836 */ /* 0x000fc60000000000 */
[----:B------:R-:W0:Y:S03]  /*0f20*/  LDS R18, [R11] ;  /* 0x000000000b127984 */ /* 0x000e260000000800 */
[----:B0-----:R-:W-:-:S04]  /*0f30*/  @!P1 ISETP.GE.U32.AND P2, PT, R18, R19, PT ;  /* 0x000000131200920c */ /* 0x001fc80003f46070 */
[----:B------:R-:W-:-:S04]  /*0f40*/  @!P1 ISETP.GE.OR P0, PT, R24, R29, !P2 ;  /* 0x0000001d1800920c */ /* 0x000fc80005706670 */
[----:B------:R-:W-:-:S09]  /*0f50*/  SEL R21, R18, R19, P0 ;  /* 0x0000001312157207 */ /* 0x000fd20000000000 */
[----:B------:R-:W-:Y:S01]  /*0f60*/  @P0 LDS R18, [R11+0x4] ;  /* 0x000004000b120984 */ /* 0x000fe20000000800 */
[----:B------:R-:W-:Y:S02]  /*0f70*/  @!P0 IMAD.MOV R5, RZ, RZ, R30 ;  /* 0x000000ffff058224 */ /* 0x000fe400078e021e */
[----:B------:R-:W-:Y:S01]  /*0f80*/  @P0 IMAD.MOV R7, RZ, RZ, R24 ;  /* 0x000000ffff070224 */ /* 0x000fe200078e0218 */
[----:B------:R-:W0:Y:S01]  /*0f90*/  @!P0 LDS R19, [R9+0x4] ;  /* 0x0000040009138984 */ /* 0x000e220000000800 */
[----:B------:R-:W-:Y:S01]  /*0fa0*/  PLOP3.LUT P0, PT, PT, PT, PT, 0x8, 0x80 ;  /* 0x000000000080781c */ /* 0x000fe20003f0e170 */
[C---:B------:R-:W-:Y:S01]  /*0fb0*/  VIADD R24, R5.reuse, 0x1 ;  /* 0x0000000105187836 */ /* 0x040fe20000000000 */
[----:B------:R-:W-:Y:S01]  /*0fc0*/  ISETP.GE.AND P1, PT, R5, R31, PT ;  /* 0x0000001f0500720c */ /* 0x000fe20003f26270 */
[----:B------:R-:W-:-:S12]  /*0fd0*/  VIADD R26, R7, 0x1 ;  /* 0x00000001071a7836 */ /* 0x000fd80000000000 */
[----:B0-----:R-:W-:-:S04]  /*0fe0*/  @!P1 ISETP.GE.U32.AND P2, PT, R18, R19, PT ;  /* 0x000000131200920c */ /* 0x001fc80003f46070 */
[----:B------:R-:W-:-:S13]  /*0ff0*/  @!P1 ISETP.GE.OR P0, PT, R7, R29, !P2 ;  /* 0x0000001d0700920c */ /* 0x000fda0005706670 */
[----:B------:R-:W-:Y:S02]  /*1000*/  @P0 IMAD.MOV R26, RZ, RZ, R7 ;  /* 0x000000ffff1a0224 */ /* 0x000fe400078e0207 */
[----:B------:R-:W-:Y:S01]  /*1010*/  @!P0 IMAD.MOV R24, RZ, RZ, R5 ;  /* 0x000000ffff188224 */ /* 0x000fe200078e0205 */
[----:B------:R-:W-:Y:S01]  /*1020*/  SEL R5, R18, R19, P0 ;  /* 0x0000001312057207 */ /* 0x000fe20000000000 */
[--C-:B------:R-:W-:Y:S02]  /*1030*/  @!P0 IMAD R7, R26, 0x4, R15.reuse ;  /* 0x000000041a078824 */ /* 0x100fe400078e020f */
[C---:B------:R-:W-:Y:S01]  /*1040*/  @P0 IMAD R9, R24.reuse, 0x4, R15 ;  /* 0x0000000418090824 */ /* 0x040fe200078e020f */
[----:B------:R-:W-:Y:S01]  /*1050*/  ISETP.GE.AND P1, PT, R24, R31, PT ;  /* 0x0000001f1800720c */ /* 0x000fe20003f26270 */
[----:B------:R-:W-:Y:S01]  /*1060*/  VIADD R30, R26, 0x1 ;  /* 0x000000011a1e7836 */ /* 0x000fe20000000000 */
[----:B------:R-:W-:Y:S01]  /*1070*/  @!P0 LDS R19, [R7] ;  /* 0x0000000007138984 */ /* 0x000fe20000000800 */
[----:B------:R-:W-:-:S03]  /*1080*/  VIADD R28, R24, 0x1 ;  /* 0x00000001181c7836 */ /* 0x000fc60000000000 */
[----:B------:R-:W0:Y:S01]  /*1090*/  @P0 LDS R18, [R9] ;  /* 0x0000000009120984 */ /* 0x000e220000000800 */
[----:B------:R-:W-:-:S06]  /*10a0*/  PLOP3.LUT P0, PT, PT, PT, PT, 0x8, 0x80 ;  /* 0x000000000080781c */ /* 0x000fcc0003f0e170 */
[----:B0-----:R-:W-:-:S04]  /*10b0*/  @!P1 ISETP.GE.U32.AND P2, PT, R18, R19, PT ;  /* 0x000000131200920c */ /* 0x001fc80003f46070 */
[----:B------:R-:W-:-:S04]  /*10c0*/  @!P1 ISETP.GE.OR P0, PT, R26, R29, !P2 ;  /* 0x0000001d1a00920c */ /* 0x000fc80005706670 */
[----:B------:R-:W-:-:S09]  /*10d0*/  SEL R11, R18, R19, P0 ;  /* 0x00000013120b7207 */ /* 0x000fd20000000000 */
[----:B------:R-:W-:Y:S02]  /*10e0*/  @P0 IMAD.MOV R30, RZ, RZ, R26 ;  /* 0x000000ffff1e0224 */ /* 0x000fe400078e021a */
[----:B------:R-:W-:Y:S02]  /*10f0*/  @!P0 IMAD.MOV R28, RZ, RZ, R24 ;  /* 0x000000ffff1c8224 */ /* 0x000fe400078e0218 */
        /* <DEDUP_REMOVED lines=28> */
[C---:B------:R-:W-:Y:S01]  /*12c0*/  ISETP.GE.AND P1, PT, R28.reuse, R31, PT ;  /* 0x0000001f1c00720c */ /* 0x040fe20003f26270 */
[----:B------:R-:W-:Y:S01]  /*12d0*/  VIADD R26, R28, 0x1 ;  /* 0x000000011c1a7836 */ /* 0x000fe20000000000 */
[----:B------:R-:W-:Y:S01]  /*12e0*/  @!P0 LDS R19, [R23] ;  /* 0x0000000017138984 */ /* 0x000fe20000000800 */
[----:B------:R-:W-:-:S03]  /*12f0*/  VIADD R32, R30, 0x1 ;  /* 0x000000011e207836 */ /* 0x000fc60000000000 */
[----:B------:R-:W0:Y:S01]  /*1300*/  @P0 LDS R18, [R24] ;  /* 0x0000000018120984 */ /* 0x000e220000000800 */
[----:B------:R-:W-:-:S06]  /*1310*/  PLOP3.LUT P0, PT, PT, PT, PT, 0x8, 0x80 ;  /* 0x000000000080781c */ /* 0x000fcc0003f0e170 */
[----:B0-----:R-:W-:-:S04]  /*1320*/  @!P1 ISETP.GE.U32.AND P2, PT, R18, R19, PT ;  /* 0x000000131200920c */ /* 0x001fc80003f46070 */
[----:B------:R-:W-:Y:S02]  /*1330*/  @!P1 ISETP.GE.OR P0, PT, R30, R29, !P2 ;  /* 0x0000001d1e00920c */ /* 0x000fe40005706670 */
[C---:B------:R-:W-:Y:S01]  /*1340*/  ISETP.GE.U32.AND P2, PT, R16.reuse, 0x9, PT ;  /* 0x000000091000780c */ /* 0x040fe20003f46070 */
[----:B------:R-:W-:Y:S01]  /*1350*/  IMAD.SHL.U32 R16, R16, 0x2, RZ ;  /* 0x0000000210107824 */ /* 0x000fe200078e00ff */
[----:B------:R-:W-:-:S09]  /*1360*/  SEL R9, R18, R19, P0 ;  /* 0x0000001312097207 */ /* 0x000fd20000000000 */
[----:B------:R-:W-:Y:S02]  /*1370*/  @!P0 IMAD.MOV R26, RZ, RZ, R28 ;  /* 0x000000ffff1a8224 */ /* 0x000fe400078e021c */
[----:B------:R-:W-:Y:S02]  /*1380*/  @P0 IMAD.MOV R32, RZ, RZ, R30 ;  /* 0x000000ffff200224 */ /* 0x000fe400078e021e */
[--C-:B------:R-:W-:Y:S02]  /*1390*/  @P0 IMAD R25, R26, 0x4, R15.reuse ;  /* 0x000000041a190824 */ /* 0x100fe400078e020f */
[C---:B------:R-:W-:Y:S01]  /*13a0*/  @!P0 IMAD R23, R32.reuse, 0x4, R15 ;  /* 0x0000000420178824 */ /* 0x040fe200078e020f */
[----:B------:R-:W-:Y:S02]  /*13b0*/  ISETP.GE.AND P1, PT, R32, R29, PT ;  /* 0x0000001d2000720c */ /* 0x000fe40003f26270 */
[----:B------:R-:W-:Y:S04]  /*13c0*/  @P0 LDS R18, [R25] ;  /* 0x0000000019120984 */ /* 0x000fe80000000800 */
[----:B------:R-:W0:Y:S01]  /*13d0*/  @!P0 LDS R19, [R23] ;  /* 0x0000000017138984 */ /* 0x000e220000000800 */
[----:B------:R-:W-:-:S06]  /*13e0*/  ISETP.GE.AND P0, PT, R26, R31, PT ;  /* 0x0000001f1a00720c */ /* 0x000fcc0003f06270 */
[----:B0-----:R-:W-:-:S04]  /*13f0*/  @!P1 VIMNMX.U32 R18, PT, PT, R18, R19, PT ;  /* 0x0000001312129248 */ /* 0x001fc80003fe0000 */
[----:B------:R-:W-:Y:S01]  /*1400*/  SEL R19, R18, R19, !P0 ;  /* 0x0000001312137207 */ /* 0x000fe20004000000 */
[----:B------:R-:W-:Y:S06]  /*1410*/  @!P2 BRA `(.L_x_11) ;  /* 0xfffffff400cca947 */ /* 0x000fec000383ffff */
[----:B------:R-:W-:Y:S05]  /*1420*/  BSYNC B0 ;  /* 0x0000000000007941 */ /* 0x000fea0003800000 */
.L_x_6:
[----:B------:R-:W0:Y:S08]  /*1430*/  MATCH.ANY R15, R6 ;  /* 0x00000000060f73a1 */ /* 0x000e3000000e8000 */
[----:B------:R-:W1:Y:S01]  /*1440*/  REDUX.OR UR6, R6 ;  /* 0x00000000060673c4 */ /* 0x000e620000004000 */
[----:B------:R-:W-:Y:S02]  /*1450*/  VOTEU.ANY UR7, UPT, PT ;  /* 0x0000000000077886 */ /* 0x000fe400038e0100 */
[----:B0-----:R-:W-:-:S13]  /*1460*/  LOP3.LUT P0, RZ, R6, UR7, R15, 0x40, !PT ;  /* 0x0000000706ff7c12 */ /* 0x001fda000f80400f */
[----:B-1----:R-:W-:Y:S05]  /*1470*/  @!P0 BRA.DIV UR6, `(.L_x_12) ;  /* 0x000001ea06448947 */ /* 0x002fea000b800000 */
[----:B------:R-:W-:Y:S01]  /*1480*/  NOP ;  /* 0x0000000000007918 */ /* 0x000fe20000000000 */
.L_x_179:
[CC--:B------:R-:W-:Y:S01]  /*1490*/  ISETP.GE.AND P0, PT, R2.reuse, R3.reuse, PT ;  /* 0x000000030200720c */ /* 0x0c0fe20003f06270 */
[----:B------:R-:W-:Y:S01]  /*14a0*/  IMAD.WIDE.U32 R12, R2, 0x4, R12 ;  /* 0x00000004020c7825 */ /* 0x000fe200078e000c */
[-C--:B------:R-:W-:Y:S02]  /*14b0*/  ISETP.GE.AND P1, PT, R0, R3.reuse, PT ;  /* 0x000000030000720c */ /* 0x080fe40003f26270 */
[-C--:B------:R-:W-:Y:S02]  /*14c0*/  ISETP.GE.AND P2, PT, R8, R3.reuse, PT ;  /* 0x000000030800720c */ /* 0x080fe40003f46270 */
[-C--:B------:R-:W-:Y:S02]  /*14d0*/  ISETP.GE.AND P3, PT, R10, R3.reuse, PT ;  /* 0x000000030a00720c */ /* 0x080fe40003f66270 */
[-C--:B------:R-:W-:Y:S02]  /*14e0*/  ISETP.GE.AND P4, PT, R14, R3.reuse, PT ;  /* 0x000000030e00720c */ /* 0x080fe40003f86270 */
[----:B------:R-:W-:-:S02]  /*14f0*/  ISETP.GE.AND P5, PT, R20, R3, PT ;  /* 0x000000031400720c */ /* 0x000fc40003fa6270 */
[----:B------:R-:W-:Y:S01]  /*1500*/  ISETP.GE.AND P6, PT, R22, R3, PT ;  /* 0x000000031600720c */ /* 0x000fe20003fc6270 */
[----:B------:R0:W-:Y:S04]  /*1510*/  @!P0 STG.E desc[UR8][R12.64], R21 ;  /* 0x000000150c008986 */ /* 0x0001e8000c101908 */
[----:B------:R0:W-:Y:S04]  /*1520*/  @!P1 STG.E desc[UR8][R12.64+0x4], R5 ;  /* 0x000004050c009986 */ /* 0x0001e8000c101908 */
[----:B------:R0:W-:Y:S04]  /*1530*/  @!P2 STG.E desc[UR8][R12.64+0x8], R11 ;  /* 0x0000080b0c00a986 */ /* 0x0001e8000c101908 */
[----:B------:R0:W-:Y:S04]  /*1540*/  @!P3 STG.E desc[UR8][R12.64+0xc], R7 ;  /* 0x00000c070c00b986 */ /* 0x0001e8000c101908 */
[----:B------:R0:W-:Y:S04]  /*1550*/  @!P4 STG.E desc[UR8][R12.64+0x10], R17 ;  /* 0x000010110c00c986 */ /* 0x0001e8000c101908 */
[----:B------:R0:W-:Y:S01]  /*1560*/  @!P5 STG.E desc[UR8][R12.64+0x14], R9 ;  /* 0x000014090c00d986 */ /* 0x0001e2000c101908 */
[----:B------:R-:W-:Y:S05]  /*1570*/  @P6 EXIT ;  /* 0x000000000000694d */ /* 0x000fea0003800000 */
[----:B------:R-:W-:Y:S01]  /*1580*/  STG.E desc[UR8][R12.64+0x18], R19 ;  /* 0x000018130c007986 */ /* 0x000fe2000c101908 */
[----:B------:R-:W-:Y:S05]  /*1590*/  EXIT ;  /* 0x000000000000794d */ /* 0x000fea0003800000 */
.L_x_0:
[----:B------:R-:W0:Y:S01]  /*15a0*/  LDCU.64 UR4, c[0x0][0x380] ;  /* 0x00007000ff0477ac */ /* 0x000e220008000a00 */
[----:B------:R-:W-:-:S04]  /*15b0*/  ISETP.GT.U32.AND P0, PT, R3, 0x16ff, PT ;  /* 0x000016ff0300780c */ /* 0x000fc80003f04070 */
[----:B------:R-:W-:Y:S02]  /*15c0*/  ISETP.GT.U32.AND.EX P0, PT, R0, RZ, PT, P0 ;  /* 0x000000ff0000720c */ /* 0x000fe40003f04100 */
[----:B0-----:R-:W-:-:S04]  /*15d0*/  IADD3 R19, P1, PT, R9, UR4, RZ ;  /* 0x0000000409137c10 */ /* 0x001fc8000ff3e0ff */
[----:B------:R-:W-:-:S07]  /*15e0*/  IADD3.X R18, PT, PT, R6, UR5, RZ, P1, !PT ;  /* 0x0000000506127c10 */ /* 0x000fce0008ffe4ff */
[----:B------:R-:W-:Y:S05]  /*15f0*/  @P0 BRA `(.L_x_13) ;  /* 0x0000003400b40947 */ /* 0x000fea0003800000 */
[----:B------:R-:W0:Y:S01]  /*1600*/  S2R R0, SR_TID.X ;  /* 0x0000000000007919 */ /* 0x000e220000002100 */
[----:B------:R-:W-:Y:S02]  /*1610*/  IMAD.MOV.U32 R7, RZ, RZ, -0x1 ;  /* 0xffffffffff077424 */ /* 0x000fe400078e00ff */
[----:B------:R-:W-:Y:S02]  /*1620*/  IMAD.MOV.U32 R9, RZ, RZ, -0x1 ;  /* 0xffffffffff097424 */ /* 0x000fe400078e00ff */
[----:B------:R-:W-:Y:S02]  /*1630*/  IMAD.MOV.U32 R15, RZ, RZ, -0x1 ;  /* 0xffffffffff0f7424 */ /* 0x000fe400078e00ff */
[C---:B0-----:R-:W-:Y:S01]  /*1640*/  VIADD R2, R0.reuse, 0x100 ;  /* 0x0000010000027836 */ /* 0x041fe20000000000 */
[CC--:B------:R-:W-:Y:S01]  /*1650*/  ISETP.GE.U32.AND P6, PT, R0.reuse, R3.reuse, PT ;  /* 0x000000030000720c */ /* 0x0c0fe20003fc6070 */
[C---:B------:R-:W-:Y:S01]  /*1660*/  VIADD R4, R0.reuse, 0x200 ;  /* 0x0000020000047836 */ /* 0x040fe20000000000 */
[C---:B------:R-:W-:Y:S01]  /*1670*/  LOP3.LUT R8, R0.reuse, 0x400, RZ, 0xfc, !PT ;  /* 0x0000040000087812 */ /* 0x040fe200078efcff */
[----:B------:R-:W-:Y:S01]  /*1680*/  IMAD.SHL.U32 R6, R0, 0x4, RZ ;  /* 0x0000000400067824 */ /* 0x000fe200078e00ff */
[-C--:B------:R-:W-:Y:S01]  /*1690*/  ISETP.GE.U32.AND P0, PT, R2, R3.reuse, PT ;  /* 0x000000030200720c */ /* 0x080fe20003f06070 */
[----:B------:R-:W-:Y:S01]  /*16a0*/  VIADD R2, R0, 0x300 ;  /* 0x0000030000027836 */ /* 0x000fe20000000000 */
[----:B------:R-:W-:-:S02]  /*16b0*/  ISETP.GE.U32.AND P1, PT, R4, R3, PT ;  /* 0x000000030400720c */ /* 0x000fc40003f26070 */
[----:B------:R-:W-:Y:S02]  /*16c0*/  IADD3 R4, P4, PT, R6, R19, RZ ;  /* 0x0000001306047210 */ /* 0x000fe40007f9e0ff */
[-C--:B------:R-:W-:Y:S01]  /*16d0*/  ISETP.GE.U32.AND P2, PT, R2, R3.reuse, PT ;  /* 0x000000030200720c */ /* 0x080fe20003f46070 */
[----:B------:R-:W-:Y:S01]  /*16e0*/  VIADD R2, R0, 0x500 ;  /* 0x0000050000027836 */ /* 0x000fe20000000000 */
[-C--:B------:R-:W-:Y:S01]  /*16f0*/  ISETP.GE.U32.AND P3, PT, R8, R3.reuse, PT ;  /* 0x000000030800720c */ /* 0x080fe20003f66070 */
[----:B------:R-:W-:Y:S02]  /*1700*/  IMAD.X R5, RZ, RZ, R18, P4 ;  /* 0x000000ffff057224 */ /* 0x000fe400020e0612 */
[----:B------:R-:W-:Y:S01]  /*1710*/  VIADD R8, R0, 0x600 ;  /* 0x0000060000087836 */ /* 0x000fe20000000000 */
[-C--:B------:R-:W-:Y:S01]  /*1720*/  ISETP.GE.U32.AND P4, PT, R2, R3.reuse, PT ;  /* 0x000000030200720c */ /* 0x080fe20003f86070 */
[----:B------:R-:W-:Y:S01]  /*1730*/  VIADD R2, R0, 0x700 ;  /* 0x0000070000027836 */ /* 0x000fe20000000000 */
[----:B------:R-:W2:Y:S01]  /*1740*/  @!P6 LDG.E R7, desc[UR8][R4.64] ;  /* 0x000000080407e981 */ /* 0x000ea2000c1e1900 */
[----:B------:R-:W-:Y:S01]  /*1750*/  IMAD.MOV.U32 R17, RZ, RZ, -0x1 ;  /* 0xffffffffff117424 */ /* 0x000fe200078e00ff */
[----:B------:R-:W-:-:S02]  /*1760*/  ISETP.GE.U32.AND P5, PT, R8, R3, PT ;  /* 0x000000030800720c */ /* 0x000fc40003fa6070 */
[----:B------:R-:W-:Y:S01]  /*1770*/  ISETP.GE.U32.AND P6, PT, R2, R3, PT ;  /* 0x000000030200720c */ /* 0x000fe20003fc6070 */
[----:B------:R-:W3:Y:S01]  /*1780*/  @!P0 LDG.E R9, desc[UR8][R4.64+0x400] ;  /* 0x0004000804098981 */ /* 0x000ee2000c1e1900 */
[----:B------:R-:W-:-:S03]  /*1790*/  LOP3.LUT R2, R0, 0x800, RZ, 0xfc, !PT ;  /* 0x0000080000027812 */ /* 0x000fc600078efcff */
[----:B------:R-:W4:Y:S01]  /*17a0*/  @!P2 LDG.E R15, desc[UR8][R4.64+0xc00] ;  /* 0x000c0008040fa981 */ /* 0x000f22000c1e1900 */
[-C--:B------:R-:W-:Y:S01]  /*17b0*/  ISETP.GE.U32.AND P0, PT, R2, R3.reuse, PT ;  /* 0x000000030200720c */ /* 0x080fe20003f06070 */
[----:B------:R-:W-:Y:S02]  /*17c0*/  VIADD R2, R0, 0xa00 ;  /* 0x00000a0000027836 */ /* 0x000fe40000000000 */
[----:B------:R-:W-:Y:S01]  /*17d0*/  IMAD.MOV.U32 R11, RZ, RZ, -0x1 ;  /* 0xffffffffff0b7424 */ /* 0x000fe200078e00ff */
[----:B------:R-:W5:Y:S02]  /*17e0*/  @!P3 LDG.E R17, desc[UR8][R4.64+0x1000] ;  /* 0x001000080411b981 */ /* 0x000f64000c1e1900 */
[-C--:B------:R-:W-:Y:S01]  /*17f0*/  ISETP.GE.U32.AND P2, PT, R2, R3.reuse, PT ;  /* 0x000000030200720c */ /* 0x080fe20003f46070 */
[C---:B------:R-:W-:Y:S02]  /*1800*/  VIADD R2, R0.reuse, 0xb00 ;  /* 0x00000b0000027836 */ /* 0x040fe40000000000 */
[----:B------:R-:W-:Y:S01]  /*1810*/  VIADD R8, R0, 0x900 ;  /* 0x0000090000087836 */ /* 0x000fe20000000000 */
[----:B------:R-:W5:Y:S01]  /*1820*/  @!P1 LDG.E R11, desc[UR8][R4.64+0x800] ;  /* 0x00080008040b9981 */ /* 0x000f62000c1e1900 */
[----:B------:R-:W-:Y:S01]  /*1830*/  IMAD.MOV.U32 R21, RZ, RZ, -0x1 ;  /* 0xffffffffff157424 */ /* 0x000fe200078e00ff */
[-C--:B------:R-:W-:Y:S01]  /*1840*/  ISETP.GE.U32.AND P3, PT, R2, R3.reuse, PT ;  /* 0x000000030200720c */ /* 0x080fe20003f66070 */
[----:B------:R-:W-:Y:S01]  /*1850*/  VIADD R2, R0, 0xd00 ;  /* 0x00000d0000027836 */ /* 0x000fe20000000000 */
[----:B------:R-:W-:Y:S01]  /*1860*/  ISETP.GE.U32.AND P1, PT, R8, R3, PT ;  /* 0x000000030800720c */ /* 0x000fe20003f26070 */
[----:B------:R-:W-:-:S02]  /*1870*/  IMAD.MOV.U32 R23, RZ, RZ, -0x1 ;  /* 0xffffffffff177424 */ /* 0x000fc400078e00ff */
[----:B------:R-:W5:Y:S01]  /*1880*/  @!P5 LDG.E R21, desc[UR8][R4.64+0x1800] ;  /* 0x001800080415d981 */ /* 0x000f62000c1e1900 */
[-C--:B------:R-:W-:Y:S01]  /*1890*/  ISETP.GE.U32.AND P5, PT, R2, R3.reuse, PT ;  /* 0x000000030200720c */ /* 0x080fe20003fa6070 */
[C---:B------:R-:W-:Y:S02]  /*18a0*/  VIADD R2, R0.reuse, 0xe00 ;  /* 0x00000e0000027836 */ /* 0x040fe40000000000 */
[----:B------:R-:W-:Y:S01]  /*18b0*/  IMAD.MOV.U32 R19, RZ, RZ, -0x1 ;  /* 0xffffffffff137424 */ /* 0x000fe200078e00ff */
[----:B------:R-:W-:Y:S01]  /*18c0*/  LOP3.LUT R8, R0, 0xc00, RZ, 0xfc, !PT ;  /* 0x00000c0000087812 */ /* 0x000fe200078efcff */
[----:B------:R-:W-:Y:S01]  /*18d0*/  IMAD.MOV.U32 R27, RZ, RZ, -0x1 ;  /* 0xffffffffff1b7424 */ /* 0x000fe200078e00ff */
[----:B------:R-:W5:Y:S01]  /*18e0*/  @!P6 LDG.E R23, desc[UR8][R4.64+0x1c00] ;  /* 0x001c00080417e981 */ /* 0x000f62000c1e1900 */
[-C--:B------:R-:W-:Y:S02]  /*18f0*/  ISETP.GE.U32.AND P6, PT, R2, R3.reuse, PT ;  /* 0x000000030200720c */ /* 0x080fe40003fc6070 */
[----:B------:R-:W-:Y:S01]  /*1900*/  LOP3.LUT R2, R0, 0x1000, RZ, 0xfc, !PT ;  /* 0x0000100000027812 */ /* 0x000fe200078efcff */
[----:B------:R-:W5:Y:S01]  /*1910*/  @!P4 LDG.E R19, desc[UR8][R4.64+0x1400] ;  /* 0x001400080413c981 */ /* 0x000f62000c1e1900 */
[----:B------:R-:W-:Y:S01]  /*1920*/  ISETP.GE.U32.AND P4, PT, R8, R3, PT ;  /* 0x000000030800720c */ /* 0x000fe20003f86070 */
[----:B------:R-:W-:-:S02]  /*1930*/  IMAD.MOV.U32 R29, RZ, RZ, -0x1 ;  /* 0xffffffffff1d7424 */ /* 0x000fc400078e00ff */
[----:B------:R-:W5:Y:S01]  /*1940*/  @!P1 LDG.E R27, desc[UR8][R4.64+0x2400] ;  /* 0x00240008041b9981 */ /* 0x000f62000c1e1900 */
[-C--:B------:R-:W-:Y:S01]  /*1950*/  ISETP.GE.U32.AND P1, PT, R2, R3.reuse, PT ;  /* 0x000000030200720c */ /* 0x080fe20003f26070 */
[C---:B------:R-:W-:Y:S02]  /*1960*/  VIADD R2, R0.reuse, 0x1100 ;  /* 0x0000110000027836 */ /* 0x040fe40000000000 */
[----:B------:R-:W-:Y:S01]  /*1970*/  IMAD.MOV.U32 R25, RZ, RZ, -0x1 ;  /* 0xffffffffff197424 */ /* 0x000fe200078e00ff */
[----:B------:R-:W5:Y:S01]  /*1980*/  @!P2 LDG.E R29, desc[UR8][R4.64+0x2800] ;  /* 0x00280008041da981 */ /* 0x000f62000c1e1900 */
[----:B------:R-:W-:Y:S01]  /*1990*/  VIADD R8, R0, 0xf00 ;  /* 0x00000f0000087836 */ /* 0x000fe20000000000 */
[-C--:B------:R-:W-:Y:S01]  /*19a0*/  ISETP.GE.U32.AND P2, PT, R2, R3.reuse, PT ;  /* 0x000000030200720c */ /* 0x080fe20003f46070 */
[----:B------:R-:W-:Y:S02]  /*19b0*/  IMAD.MOV.U32 R33, RZ, RZ, -0x1 ;  /* 0xffffffffff217424 */ /* 0x000fe400078e00ff */
[----:B------:R-:W-:Y:S01]  /*19c0*/  VIADD R2, R0, 0x1300 ;  /* 0x0000130000027836 */ /* 0x000fe20000000000 */
[----:B------:R-:W5:Y:S01]  /*19d0*/  @!P0 LDG.E R25, desc[UR8][R4.64+0x2000] ;  /* 0x0020000804198981 */ /* 0x000f62000c1e1900 */
[----:B------:R-:W-:Y:S01]  /*19e0*/  ISETP.GE.U32.AND P0, PT, R8, R3, PT ;  /* 0x000000030800720c */ /* 0x000fe20003f06070 */
[----:B------:R-:W-:-:S02]  /*19f0*/  IMAD.MOV.U32 R31, RZ, RZ, -0x1 ;  /* 0xffffffffff1f7424 */ /* 0x000fc400078e00ff */
[----:B------:R-:W-:Y:S01]  /*1a00*/  IMAD.MOV.U32 R35, RZ, RZ, -0x1 ;  /* 0xffffffffff237424 */ /* 0x000fe200078e00ff */
[----:B------:R-:W5:Y:S01]  /*1a10*/  @!P4 LDG.E R33, desc[UR8][R4.64+0x3000] ;  /* 0x003000080421c981 */ /* 0x000f62000c1e1900 */
[----:B------:R-:W-:Y:S01]  /*1a20*/  VIADD R8, R0, 0x1200 ;  /* 0x0000120000087836 */ /* 0x000fe20000000000 */
[-C--:B------:R-:W-:Y:S02]  /*1a30*/  ISETP.GE.U32.AND P4, PT, R2, R3.reuse, PT ;  /* 0x000000030200720c */ /* 0x080fe40003f86070 */
[----:B------:R-:W-:Y:S01]  /*1a40*/  LOP3.LUT R2, R0, 0x1400, RZ, 0xfc, !PT ;  /* 0x0000140000027812 */ /* 0x000fe200078efcff */
[----:B------:R-:W5:Y:S01]  /*1a50*/  @!P3 LDG.E R31, desc[UR8][R4.64+0x2c00] ;  /* 0x002c0008041fb981 */ /* 0x000f62000c1e1900 */
[----:B------:R-:W-:Y:S01]  /*1a60*/  IMAD.MOV.U32 R37, RZ, RZ, -0x1 ;  /* 0xffffffffff257424 */ /* 0x000fe200078e00ff */
[-C--:B------:R-:W-:Y:S01]  /*1a70*/  ISETP.GE.U32.AND P3, PT, R8, R3.reuse, PT ;  /* 0x000000030800720c */ /* 0x080fe20003f66070 */
[----:B------:R-:W-:Y:S01]  /*1a80*/  IMAD.MOV.U32 R39, RZ, RZ, -0x1 ;  /* 0xffffffffff277424 */ /* 0x000fe200078e00ff */
[----:B------:R-:W5:Y:S01]  /*1a90*/  @!P5 LDG.E R35, desc[UR8][R4.64+0x3400] ;  /* 0x003400080423d981 */ /* 0x000f62000c1e1900 */
[----:B------:R-:W-:Y:S01]  /*1aa0*/  ISETP.GE.U32.AND P5, PT, R2, R3, PT ;  /* 0x000000030200720c */ /* 0x000fe20003fa6070 */
[----:B------:R-:W-:-:S02]  /*1ab0*/  VIADD R8, R0, 0x1500 ;  /* 0x0000150000087836 */ /* 0x000fc40000000000 */
[----:B------:R-:W-:Y:S01]  /*1ac0*/  VIADD R2, R0, 0x1600 ;  /* 0x0000160000027836 */ /* 0x000fe20000000000 */
[----:B------:R-:W5:Y:S02]  /*1ad0*/  @!P6 LDG.E R37, desc[UR8][R4.64+0x3800] ;  /* 0x003800080425e981 */ /* 0x000f64000c1e1900 */
[-C--:B------:R-:W-:Y:S02]  /*1ae0*/  ISETP.GE.U32.AND P6, PT, R8, R3.reuse, PT ;  /* 0x000000030800720c */ /* 0x080fe40003fc6070 */
[----:B------:R-:W5:Y:S01]  /*1af0*/  @!P0 LDG.E R39, desc[UR8][R4.64+0x3c00] ;  /* 0x003c000804278981 */ /* 0x000f62000c1e1900 */
[----:B------:R-:W-:Y:S01]  /*1b00*/  ISETP.GE.U32.AND P0, PT, R2, R3, PT ;  /* 0x000000030200720c */ /* 0x000fe20003f06070 */
[----:B------:R-:W-:Y:S02]  /*1b10*/  IMAD.MOV.U32 R41, RZ, RZ, -0x1 ;  /* 0xffffffffff297424 */ /* 0x000fe400078e00ff */
[----:B------:R-:W-:Y:S02]  /*1b20*/  IMAD.MOV.U32 R43, RZ, RZ, -0x1 ;  /* 0xffffffffff2b7424 */ /* 0x000fe400078e00ff */
[----:B------:R-:W-:-:S02]  /*1b30*/  IMAD.MOV.U32 R45, RZ, RZ, -0x1 ;  /* 0xffffffffff2d7424 */ /* 0x000fc400078e00ff */
[----:B------:R-:W-:Y:S01]  /*1b40*/  IMAD.MOV.U32 R47, RZ, RZ, -0x1 ;  /* 0xffffffffff2f7424 */ /* 0x000fe200078e00ff */
[----:B------:R-:W5:Y:S01]  /*1b50*/  @!P1 LDG.E R41, desc[UR8][R4.64+0x4000] ;  /* 0x0040000804299981 */ /* 0x000f62000c1e1900 */
[----:B------:R-:W-:Y:S02]  /*1b60*/  IMAD.MOV.U32 R49, RZ, RZ, -0x1 ;  /* 0xffffffffff317424 */ /* 0x000fe400078e00ff */
[----:B------:R-:W-:Y:S01]  /*1b70*/  IMAD.MOV.U32 R51, RZ, RZ, -0x1 ;  /* 0xffffffffff337424 */ /* 0x000fe200078e00ff */
[----:B------:R-:W5:Y:S01]  /*1b80*/  @!P2 LDG.E R43, desc[UR8][R4.64+0x4400] ;  /* 0x00440008042ba981 */ /* 0x000f62000c1e1900 */
[----:B------:R-:W-:-:S03]  /*1b90*/  IMAD.MOV.U32 R53, RZ, RZ, -0x1 ;  /* 0xffffffffff357424 */ /* 0x000fc600078e00ff */
[----:B------:R-:W5:Y:S04]  /*1ba0*/  @!P3 LDG.E R45, desc[UR8][R4.64+0x4800] ;  /* 0x00480008042db981 */ /* 0x000f68000c1e1900 */
[----:B------:R-:W5:Y:S04]  /*1bb0*/  @!P4 LDG.E R47, desc[UR8][R4.64+0x4c00] ;  /* 0x004c0008042fc981 */ /* 0x000f68000c1e1900 */
[----:B------:R-:W5:Y:S04]  /*1bc0*/  @!P5 LDG.E R49, desc[UR8][R4.64+0x5000] ;  /* 0x005000080431d981 */ /* 0x000f68000c1e1900 */
[----:B------:R-:W5:Y:S04]  /*1bd0*/  @!P6 LDG.E R51, desc[UR8][R4.64+0x5400] ;  /* 0x005400080433e981 */ /* 0x000f68000c1e1900 */
[----:B------:R0:W5:Y:S01]  /*1be0*/  @!P0 LDG.E R53, desc[UR8][R4.64+0x5800] ;  /* 0x0058000804358981 */ /* 0x000162000c1e1900 */
[----:B------:R-:W1:Y:S01]  /*1bf0*/  S2UR UR5, SR_CgaCtaId ;  /* 0x00000000000579c3 */ /* 0x000e620000008800 */
[----:B------:R-:W-:-:S02]  /*1c00*/  UMOV UR4, 0x400 ;  /* 0x0000040000047882 */ /* 0x000fc40000000000 */
[----:B-1----:R-:W-:-:S06]  /*1c10*/  ULEA UR5, UR5, UR4, 0x18 ;  /* 0x0000000405057291 */ /* 0x002fcc000f8ec0ff */
[----:B0-----:R-:W-:Y:S01]  /*1c20*/  VIADD R5, R6, UR5 ;  /* 0x0000000506057c36 */ /* 0x001fe20008000000 */
[----:B------:R-:W0:Y:S01]  /*1c30*/  S2R R36, SR_LANEID ;  /* 0x0000000000247919 */ /* 0x000e220000000000 */
[----:B------:R-:W-:Y:S01]  /*1c40*/  IMAD.MOV.U32 R38, RZ, RZ, RZ ;  /* 0x000000ffff267224 */ /* 0x000fe200078e00ff */
[----:B------:R-:W-:Y:S01]  /*1c50*/  UMOV UR4, URZ ;  /* 0x000000ff00047c82 */ /* 0x000fe20008000000 */
[----:B--2---:R1:W-:Y:S04]  /*1c60*/  STS [R6+UR5], R7 ;  /* 0x0000000706007988 */ /* 0x0043e80008000805 */
[----:B---3--:R2:W-:Y:S04]  /*1c70*/  STS [R6+UR5+0x400], R9 ;  /* 0x0004000906007988 */ /* 0x0085e80008000805 */
[----:B----4-:R2:W-:Y:S04]  /*1c80*/  STS [R6+UR5+0xc00], R15 ;  /* 0x000c000f06007988 */ /* 0x0105e80008000805 */
[----:B-----5:R2:W-:Y:S04]  /*1c90*/  STS [R6+UR5+0x1000], R17 ;  /* 0x0010001106007988 */ /* 0x0205e80008000805 */
[----:B------:R2:W-:Y:S04]  /*1ca0*/  STS [R6+UR5+0x800], R11 ;  /* 0x0008000b06007988 */ /* 0x0005e80008000805 */
        /* <DEDUP_REMOVED lines=17> */
[----:B------:R2:W-:Y:S01]  /*1dc0*/  STS [R6+UR5+0x5800], R53 ;  /* 0x0058003506007988 */ /* 0x0005e20008000805 */
[C---:B-1----:R-:W-:Y:S01]  /*1dd0*/  IMAD R7, R0.reuse, 0x58, R5 ;  /* 0x0000005800077824 */ /* 0x042fe200078e0205 */
[----:B------:R-:W-:Y:S01]  /*1de0*/  BAR.SYNC.DEFER_BLOCKING 0x0 ;  /* 0x0000000000007b1d */ /* 0x000fe20000010000 */
[----:B------:R-:W-:-:S05]  /*1df0*/  LEA R5, R0, UR5, 0x2 ;  /* 0x0000000500057c11 */ /* 0x000fca000f8e10ff */
[C---:B------:R-:W-:Y:S01]  /*1e00*/  IMAD R5, R0.reuse, 0x58, R5 ;  /* 0x0000005800057824 */ /* 0x040fe200078e0205 */
[----:B------:R2:W1:Y:S04]  /*1e10*/  LDS R2, [R7] ;  /* 0x0000000007027984 */ /* 0x0004680000000800 */
[----:B------:R2:W3:Y:S04]  /*1e20*/  LDS R14, [R7+0x4] ;  /* 0x00000400070e7984 */ /* 0x0004e80000000800 */
[----:B------:R2:W4:Y:S04]  /*1e30*/  LDS R15, [R7+0x8] ;  /* 0x00000800070f7984 */ /* 0x0005280000000800 */
[----:B------:R2:W0:Y:S04]  /*1e40*/  LDS R16, [R7+0xc] ;  /* 0x00000c0007107984 */ /* 0x0004280000000800 */
        /* <DEDUP_REMOVED lines=18> */
[----:B------:R2:W0:Y:S01]  /*1f70*/  LDS R35, [R7+0x58] ;  /* 0x0000580007237984 */ /* 0x0004220000000800 */
[----:B------:R-:W-:-:S04]  /*1f80*/  IMAD R5, R0, -0x58, R5 ;  /* 0xffffffa800057824 */ /* 0x000fc800078e0205 */
[----:B------:R-:W-:Y:S01]  /*1f90*/  IMAD R4, R0, 0x80, R5 ;  /* 0x0000008000047824 */ /* 0x000fe200078e0205 */
[----:B-1-34-:R-:W-:Y:S06]  /*1fa0*/  BAR.SYNC.DEFER_BLOCKING 0x0 ;  /* 0x0000000000007b1d */ /* 0x01afec0000010000 */
.L_x_15:
[----:B--23--:R-:W-:Y:S01]  /*1fb0*/  IMAD.MOV.U32 R7, RZ, RZ, 0x20 ;  /* 0x00000020ff077424 */ /* 0x00cfe200078e00ff */
[----:B------:R-:W-:Y:S01]  /*1fc0*/  STS [R5], RZ ;  /* 0x000000ff05007388 */ /* 0x000fe20000000800 */
[----:B0-----:R-:W-:Y:S01]  /*1fd0*/  SHF.R.U32.HI R9, RZ, UR4, R15 ;  /* 0x00000004ff097c19 */ /* 0x001fe2000801160f */
[----:B------:R-:W1:Y:S01]  /*1fe0*/  S2UR UR7, SR_CgaCtaId ;  /* 0x00000000000779c3 */ /* 0x000e620000008800 */
[----:B0-----:R-:W-:Y:S01]  /*1ff0*/  ISETP.NE.AND P1, PT, R36, 0x1f, PT ;  /* 0x0000001f2400780c */ /* 0x001fe20003f25270 */
[----:B------:R-:W-:Y:S01]  /*2000*/  STS [R5+0x400], RZ ;  /* 0x000400ff05007388 */ /* 0x000fe20000000800 */
[----:B------:R-:W-:Y:S01]  /*2010*/  VIADDMNMX.U32 R6, R38, R7, 0x6, PT ;  /* 0x0000000626067446 */ /* 0x000fe20003800007 */
[----:B------:R-:W-:Y:S01]  /*2020*/  UMOV UR6, 0x400 ;  /* 0x0000040000067882 */ /* 0x000fe20000000000 */
[----:B------:R-:W-:Y:S01]  /*2030*/  SHF.R.U32.HI R7, RZ, UR4, R2 ;  /* 0x00000004ff077c19 */ /* 0x000fe20008011602 */
[----:B------:R-:W-:Y:S01]  /*2040*/  STS [R5+0x800], RZ ;  /* 0x000800ff05007388 */ /* 0x000fe20000000800 */
[----:B------:R-:W-:Y:S01]  /*2050*/  BMSK R6, RZ, R6 ;  /* 0x00000006ff06721b */ /* 0x000fe20000000000 */
[----:B------:R-:W-:-:S02]  /*2060*/  UISETP.GE.U32.AND UP0, UPT, UR4, 0x1a, UPT ;  /* 0x0000001a0400788c */ /* 0x000fc4000bf06070 */
[----:B------:R-:W-:Y:S01]  /*2070*/  STS [R5+0xc00], RZ ;  /* 0x000c00ff05007388 */ /* 0x000fe20000000800 */
[C---:B------:R-:W-:Y:S02]  /*2080*/  LOP3.LUT R7, R6.reuse, R7, RZ, 0xc0, !PT ;  /* 0x0000000706077212 */ /* 0x040fe400078ec0ff */
[----:B------:R-:W-:Y:S01]  /*2090*/  LOP3.LUT R9, R6, R9, RZ, 0xc0, !PT ;  /* 0x0000000906097212 */ /* 0x000fe200078ec0ff */
[----:B------:R-:W-:Y:S01]  /*20a0*/  STS [R5+0x1000], RZ ;  /* 0x001000ff05007388 */ /* 0x000fe20000000800 */
[----:B------:R-:W-:Y:S01]  /*20b0*/  @!P1 SHF.R.U32.HI R0, RZ, 0x3, R0 ;  /* 0x00000003ff009819 */ /* 0x000fe20000011600 */
[----:B------:R-:W-:Y:S01]  /*20c0*/  IMAD.SHL.U32 R8, R7, 0x400, RZ ;  /* 0x0000040007087824 */ /* 0x000fe200078e00ff */
[----:B------:R-:W-:Y:S01]  /*20d0*/  SHF.R.U32.HI R7, RZ, 0x4, R7 ;  /* 0x00000004ff077819 */ /* 0x000fe20000011607 */
[----:B------:R-:W-:Y:S01]  /*20e0*/  STS [R5+0x1400], RZ ;  /* 0x001400ff05007388 */ /* 0x000fe20000000800 */
[----:B------:R-:W-:Y:S02]  /*20f0*/  @!P1 LOP3.LUT R113, R0, 0x7c, RZ, 0xc0, !PT ;  /* 0x0000007c00719812 */ /* 0x000fe400078ec0ff */
[----:B------:R-:W-:Y:S01]  /*2100*/  LOP3.LUT R8, R8, 0x7c00, RZ, 0xc0, !PT ;  /* 0x00007c0008087812 */ /* 0x000fe200078ec0ff */
[----:B------:R-:W-:Y:S01]  /*2110*/  STS [R5+0x1800], RZ ;  /* 0x001800ff05007388 */ /* 0x000fe20000000800 */
[----:B------:R-:W-:-:S03]  /*2120*/  LOP3.LUT R7, R7, 0xffffffe, RZ, 0xc0, !PT ;  /* 0x0ffffffe07077812 */ /* 0x000fc600078ec0ff */
[----:B------:R-:W-:Y:S01]  /*2130*/  STS [R5+0x1c00], RZ ;  /* 0x001c00ff05007388 */ /* 0x000fe20000000800 */
[----:B------:R-:W-:Y:S02]  /*2140*/  IADD3 R40, PT, PT, R7, R5, R8 ;  /* 0x0000000507287210 */ /* 0x000fe40007ffe008 */
[----:B------:R-:W-:Y:S01]  /*2150*/  SHF.R.U32.HI R7, RZ, UR4, R14 ;  /* 0x00000004ff077c19 */ /* 0x000fe2000801160e */
[----:B------:R-:W-:Y:S03]  /*2160*/  STS [R5+0x2000], RZ ;  /* 0x002000ff05007388 */ /* 0x000fe60000000800 */
[----:B------:R-:W-:Y:S01]  /*2170*/  LOP3.LUT R7, R6, R7, RZ, 0xc0, !PT ;  /* 0x0000000706077212 */ /* 0x000fe200078ec0ff */
[----:B------:R-:W-:Y:S04]  /*2180*/  STS [R5+0x2400], RZ ;  /* 0x002400ff05007388 */ /* 0x000fe80000000800 */
[----:B------:R-:W-:Y:S01]  /*2190*/  STS [R5+0x2800], RZ ;  /* 0x002800ff05007388 */ /* 0x000fe20000000800 */
[----:B------:R-:W-:Y:S01]  /*21a0*/  IMAD.SHL.U32 R8, R7, 0x400, RZ ;  /* 0x0000040007087824 */ /* 0x000fe200078e00ff */
[----:B------:R-:W-:-:S02]  /*21b0*/  SHF.R.U32.HI R7, RZ, 0x4, R7 ;  /* 0x00000004ff077819 */ /* 0x000fc40000011607 */
[----:B------:R-:W-:Y:S02]  /*21c0*/  STS [R5+0x2c00], RZ ;  /* 0x002c00ff05007388 */ /* 0x000fe40000000800 */
[----:B------:R-:W-:Y:S02]  /*21d0*/  LOP3.LUT R8, R8, 0x7c00, RZ, 0xc0, !PT ;  /* 0x00007c0008087812 */ /* 0x000fe400078ec0ff */
[----:B------:R-:W-:Y:S01]  /*21e0*/  STS [R5+0x3000], RZ ;  /* 0x003000ff05007388 */ /* 0x000fe20000000800 */
[----:B------:R-:W-:-:S03]  /*21f0*/  LOP3.LUT R41, R7, 0xffffffe, RZ, 0xc0, !PT ;  /* 0x0ffffffe07297812 */ /* 0x000fc600078ec0ff */
[----:B------:R-:W-:Y:S01]  /*2200*/  STS [R5+0x3400], RZ ;  /* 0x003400ff05007388 */ /* 0x000fe20000000800 */
[----:B------:R-:W-:Y:S01]  /*2210*/  IADD3 R41, PT, PT, R41, R5, R8 ;  /* 0x0000000529297210 */ /* 0x000fe20007ffe008 */
[----:B------:R-:W-:Y:S01]  /*2220*/  IMAD.SHL.U32 R8, R9, 0x400, RZ ;  /* 0x0000040009087824 */ /* 0x000fe200078e00ff */
[----:B------:R-:W-:Y:S01]  /*2230*/  SHF.R.U32.HI R9, RZ, 0x4, R9 ;  /* 0x00000004ff097819 */ /* 0x000fe20000011609 */
[----:B------:R-:W-:Y:S03]  /*2240*/  STS [R5+0x3800], RZ ;  /* 0x003800ff05007388 */ /* 0x000fe60000000800 */
[----:B------:R-:W-:Y:S01]  /*2250*/  LOP3.LUT R10, R8, 0x7c00, RZ, 0xc0, !PT ;  /* 0x00007c00080a7812 */ /* 0x000fe200078ec0ff */
[----:B------:R-:W-:Y:S01]  /*2260*/  STS [R5+0x3c00], RZ ;  /* 0x003c00ff05007388 */ /* 0x000fe20000000800 */
[----:B------:R-:W-:-:S03]  /*2270*/  LOP3.LUT R9, R9, 0xffffffe, RZ, 0xc0, !PT ;  /* 0x0ffffffe09097812 */ /* 0x000fc600078ec0ff */
[----:B------:R-:W-:Y:S01]  /*2280*/  STS [R5+0x4000], RZ ;  /* 0x004000ff05007388 */ /* 0x000fe20000000800 */
[----:B------:R-:W-:-:S03]  /*2290*/  IADD3 R43, PT, PT, R9, R5, R10 ;  /* 0x00000005092b7210 */ /* 0x000fc60007ffe00a */
[----:B------:R-:W-:Y:S04]  /*22a0*/  STS [R5+0x4400], RZ ;  /* 0x004400ff05007388 */ /* 0x000fe80000000800 */
        /* <DEDUP_REMOVED lines=15> */
[----:B------:R-:W0:Y:S01]  /*23a0*/  LDS.U16 R39, [R40] ;  /* 0x0000000028277984 */ /* 0x000e220000000400 */
[----:B------:R-:W2:Y:S02]  /*23b0*/  S2R R0, SR_TID.X ;  /* 0x0000000000007919 */ /* 0x000ea40000002100 */
[----:B--2---:R-:W-:Y:S01]  /*23c0*/  SHF.R.U32.HI R115, RZ, 0x5, R0 ;  /* 0x00000005ff737819 */ /* 0x004fe20000011600 */
[----:B0-----:R-:W-:-:S03]  /*23d0*/  VIADD R7, R39, 0x1 ;  /* 0x0000000127077836 */ /* 0x001fc60000000000 */
[C---:B------:R-:W-:Y:S02]  /*23e0*/  ISETP.NE.AND P4, PT, R115.reuse, 0x6, PT ;  /* 0x000000067300780c */ /* 0x040fe40003f85270 */
[----:B------:R-:W-:Y:S01]  /*23f0*/  ISETP.NE.AND P3, PT, R115, 0x7, PT ;  /* 0x000000077300780c */ /* 0x000fe20003f65270 */
[----:B------:R0:W-:Y:S04]  /*2400*/  STS.U16 [R40], R7 ;  /* 0x0000000728007388 */ /* 0x0001e80000000400 */
[----:B------:R-:W2:Y:S01]  /*2410*/  LDS.U16 R42, [R41] ;  /* 0x00000000292a7984 */ /* 0x000ea20000000400 */
[----:B0-----:R-:W-:-:S04]  /*2420*/  SHF.R.U32.HI R7, RZ, UR4, R16 ;  /* 0x00000004ff077c19 */ /* 0x001fc80008011610 */
[----:B------:R-:W-:-:S05]  /*2430*/  LOP3.LUT R7, R6, R7, RZ, 0xc0, !PT ;  /* 0x0000000706077212 */ /* 0x000fca00078ec0ff */
[----:B------:R-:W-:Y:S01]  /*2440*/  IMAD.SHL.U32 R9, R7, 0x400, RZ ;  /* 0x0000040007097824 */ /* 0x000fe200078e00ff */
[----:B------:R-:W-:-:S04]  /*2450*/  SHF.R.U32.HI R7, RZ, 0x4, R7 ;  /* 0x00000004ff077819 */ /* 0x000fc80000011607 */
[----:B------:R-:W-:Y:S02]  /*2460*/  LOP3.LUT R46, R9, 0x7c00, RZ, 0xc0, !PT ;  /* 0x00007c00092e7812 */ /* 0x000fe400078ec0ff */
[----:B------:R-:W-:-:S04]  /*2470*/  LOP3.LUT R7, R7, 0xffffffe, RZ, 0xc0, !PT ;  /* 0x0ffffffe07077812 */ /* 0x000fc800078ec0ff */
[----:B------:R-:W-:Y:S02]  /*2480*/  IADD3 R45, PT, PT, R7, R5, R46 ;  /* 0x00000005072d7210 */ /* 0x000fe40007ffe02e */
[----:B------:R-:W-:-:S04]  /*2490*/  SHF.R.U32.HI R7, RZ, UR4, R17 ;  /* 0x00000004ff077c19 */ /* 0x000fc80008011611 */
[----:B------:R-:W-:Y:S01]  /*24a0*/  LOP3.LUT R7, R6, R7, RZ, 0xc0, !PT ;  /* 0x0000000706077212 */ /* 0x000fe200078ec0ff */
[----:B--2---:R-:W-:-:S05]  /*24b0*/  VIADD R8, R42, 0x1 ;  /* 0x000000012a087836 */ /* 0x004fca0000000000 */
[----:B------:R0:W-:Y:S04]  /*24c0*/  STS.U16 [R41], R8 ;  /* 0x0000000829007388 */ /* 0x0001e80000000400 */
[----:B------:R-:W2:Y:S01]  /*24d0*/  LDS.U16 R44, [R43] ;  /* 0x000000002b2c7984 */ /* 0x000ea20000000400 */
[----:B0-----:R-:W-:Y:S01]  /*24e0*/  IMAD.SHL.U32 R8, R7, 0x400, RZ ;  /* 0x0000040007087824 */ /* 0x001fe200078e00ff */
[----:B------:R-:W-:-:S04]  /*24f0*/  SHF.R.U32.HI R7, RZ, 0x4, R7 ;  /* 0x00000004ff077819 */ /* 0x000fc80000011607 */
[----:B------:R-:W-:Y:S02]  /*2500*/  LOP3.LUT R48, R8, 0x7c00, RZ, 0xc0, !PT ;  /* 0x00007c0008307812 */ /* 0x000fe400078ec0ff */
[----:B------:R-:W-:-:S04]  /*2510*/  LOP3.LUT R7, R7, 0xffffffe, RZ, 0xc0, !PT ;  /* 0x0ffffffe07077812 */ /* 0x000fc800078ec0ff */
[----:B------:R-:W-:Y:S02]  /*2520*/  IADD3 R47, PT, PT, R7, R5, R48 ;  /* 0x00000005072f7210 */ /* 0x000fe40007ffe030 */
[----:B------:R-:W-:-:S04]  /*2530*/  SHF.R.U32.HI R7, RZ, UR4, R18 ;  /* 0x00000004ff077c19 */ /* 0x000fc80008011612 */
[----:B------:R-:W-:-:S05]  /*2540*/  LOP3.LUT R7, R6, R7, RZ, 0xc0, !PT ;  /* 0x0000000706077212 */ /* 0x000fca00078ec0ff */
[----:B------:R-:W-:Y:S01]  /*2550*/  IMAD.SHL.U32 R9, R7, 0x400, RZ ;  /* 0x0000040007097824 */ /* 0x000fe200078e00ff */
[----:B------:R-:W-:-:S04]  /*2560*/  SHF.R.U32.HI R7, RZ, 0x4, R7 ;  /* 0x00000004ff077819 */ /* 0x000fc80000011607 */
[----:B------:R-:W-:Y:S02]  /*2570*/  LOP3.LUT R50, R9, 0x7c00, RZ, 0xc0, !PT ;  /* 0x00007c0009327812 */ /* 0x000fe400078ec0ff */
[----:B------:R-:W-:-:S04]  /*2580*/  LOP3.LUT R7, R7, 0xffffffe, RZ, 0xc0, !PT ;  /* 0x0ffffffe07077812 */ /* 0x000fc800078ec0ff */
[----:B------:R-:W-:Y:S01]  /*2590*/  IADD3 R49, PT, PT, R7, R5, R50 ;  /* 0x0000000507317210 */ /* 0x000fe20007ffe032 */
[----:B--2---:R-:W-:Y:S01]  /*25a0*/  VIADD R10, R44, 0x1 ;  /* 0x000000012c0a7836 */ /* 0x004fe20000000000 */
[----:B------:R-:W-:-:S04]  /*25b0*/  SHF.R.U32.HI R7, RZ, UR4, R19 ;  /* 0x00000004ff077c19 */ /* 0x000fc80008011613 */
[----:B------:R-:W-:Y:S01]  /*25c0*/  STS.U16 [R43], R10 ;  /* 0x0000000a2b007388 */ /* 0x000fe20000000400 */
[----:B------:R-:W-:-:S03]  /*25d0*/  LOP3.LUT R7, R6, R7, RZ, 0xc0, !PT ;  /* 0x0000000706077212 */ /* 0x000fc600078ec0ff */
[----:B------:R-:W0:Y:S02]  /*25e0*/  LDS.U16 R46, [R45] ;  /* 0x000000002d2e7984 */ /* 0x000e240000000400 */
[----:B0-----:R-:W-:-:S05]  /*25f0*/  VIADD R8, R46, 0x1 ;  /* 0x000000012e087836 */ /* 0x001fca0000000000 */
        /* <DEDUP_REMOVED lines=151> */
[----:B------:R-:W-:Y:S01]  /*2f70*/  LOP3.LUT R9, R9, 0xffffffe, RZ, 0xc0, !PT ;  /* 0x0ffffffe09097812 */ /* 0x000fe200078ec0ff */
[----:B--2---:R-:W-:-:S05]  /*2f80*/  VIADD R10, R76, 0x1 ;  /* 0x000000014c0a7836 */ /* 0x004fca0000000000 */
[----:B------:R0:W-:Y:S04]  /*2f90*/  STS.U16 [R75], R10 ;  /* 0x0000000a4b007388 */ /* 0x0001e80000000400 */
[----:B------:R-:W2:Y:S01]  /*2fa0*/  LDS.U16 R77, [R78] ;  /* 0x000000004e4d7984 */ /* 0x000ea20000000400 */
[----:B0-----:R-:W-:-:S04]  /*2fb0*/  LOP3.LUT R10, R8, 0x7c00, RZ, 0xc0, !PT ;  /* 0x00007c00080a7812 */ /* 0x001fc800078ec0ff */
[----:B------:R-:W-:Y:S01]  /*2fc0*/  IADD3 R147, PT, PT, R9, R5, R10 ;  /* 0x0000000509937210 */ /* 0x000fe20007ffe00a */
[----:B--2---:R-:W-:-:S05]  /*2fd0*/  VIADD R7, R77, 0x1 ;  /* 0x000000014d077836 */ /* 0x004fca0000000000 */
        /* <DEDUP_REMOVED lines=8> */
[----:B------:R-:W-:Y:S01]  /*3060*/  IADD3 R120, PT, PT, R7, R5, R10 ;  /* 0x0000000507787210 */ /* 0x000fe20007ffe00a */
[----:B--2---:R-:W-:-:S05]  /*3070*/  VIADD R8, R79, 0x1 ;  /* 0x000000014f087836 */ /* 0x004fca0000000000 */
[----:B------:R-:W-:Y:S04]  /*3080*/  STS.U16 [R145], R8 ;  /* 0x0000000891007388 */ /* 0x000fe80000000400 */
[----:B------:R-:W0:Y:S02]  /*3090*/  LDS.U16 R80, [R147] ;  /* 0x0000000093507984 */ /* 0x000e240000000400 */
[----:B0-----:R-:W-:-:S05]  /*30a0*/  VIADD R6, R80, 0x1 ;  /* 0x0000000150067836 */ /* 0x001fca0000000000 */
[----:B------:R-:W-:Y:S04]  /*30b0*/  STS.U16 [R147], R6 ;  /* 0x0000000693007388 */ /* 0x000fe80000000400 */
[----:B------:R-:W0:Y:S02]  /*30c0*/  LDS.U16 R81, [R120] ;  /* 0x0000000078517984 */ /* 0x000e240000000400 */
[----:B0-----:R-:W-:-:S05]  /*30d0*/  VIADD R5, R81, 0x1 ;  /* 0x0000000151057836 */ /* 0x001fca0000000000 */
[----:B------:R-:W-:Y:S01]  /*30e0*/  STS.U16 [R120], R5 ;  /* 0x0000000578007388 */ /* 0x000fe20000000400 */
[----:B------:R-:W-:Y:S06]  /*30f0*/  BAR.SYNC.DEFER_BLOCKING 0x0 ;  /* 0x0000000000007b1d */ /* 0x000fec0000010000 */
[----:B------:R-:W-:Y:S04]  /*3100*/  LDS R82, [R4] ;  /* 0x0000000004527984 */ /* 0x000fe80000000800 */
[----:B------:R-:W0:Y:S04]  /*3110*/  LDS R7, [R4+0x4] ;  /* 0x0000040004077984 */ /* 0x000e280000000800 */
[----:B------:R-:W2:Y:S04]  /*3120*/  LDS R8, [R4+0x8] ;  /* 0x0000080004087984 */ /* 0x000ea80000000800 */
[----:B------:R-:W3:Y:S04]  /*3130*/  LDS R9, [R4+0xc] ;  /* 0x00000c0004097984 */ /* 0x000ee80000000800 */
[----:B------:R-:W4:Y:S04]  /*3140*/  LDS R10, [R4+0x10] ;  /* 0x00001000040a7984 */ /* 0x000f280000000800 */
[----:B------:R-:W5:Y:S04]  /*3150*/  LDS R11, [R4+0x14] ;  /* 0x00001400040b7984 */ /* 0x000f680000000800 */
[----:B------:R-:W1:Y:S04]  /*3160*/  LDS R6, [R4+0x18] ;  /* 0x0000180004067984 */ /* 0x000e680000000800 */
[----:B------:R-:W1:Y:S04]  /*3170*/  LDS R83, [R4+0x1c] ;  /* 0x00001c0004537984 */ /* 0x000e680000000800 */
[----:B------:R-:W1:Y:S04]  /*3180*/  LDS R84, [R4+0x20] ;  /* 0x0000200004547984 */ /* 0x000e680000000800 */
[----:B------:R-:W1:Y:S04]  /*3190*/  LDS R5, [R4+0x24] ;  /* 0x0000240004057984 */ /* 0x000e680000000800 */
[----:B------:R-:W1:Y:S04]  /*31a0*/  LDS R85, [R4+0x28] ;  /* 0x0000280004557984 */ /* 0x000e680000000800 */
[----:B------:R-:W1:Y:S01]  /*31b0*/  LDS R86, [R4+0x2c] ;  /* 0x00002c0004567984 */ /* 0x000e620000000800 */
[----:B0-----:R-:W-:-:S03]  /*31c0*/  IMAD.IADD R87, R82, 0x1, R7 ;  /* 0x0000000152577824 */ /* 0x001fc600078e0207 */
[----:B------:R-:W0:Y:S01]  /*31d0*/  LDS R7, [R4+0x30] ;  /* 0x0000300004077984 */ /* 0x000e220000000800 */
[----:B--2---:R-:W-:-:S03]  /*31e0*/  IMAD.IADD R88, R8, 0x1, R87 ;  /* 0x0000000108587824 */ /* 0x004fc600078e0257 */
[----:B------:R-:W2:Y:S01]  /*31f0*/  LDS R8, [R4+0x34] ;  /* 0x0000340004087984 */ /* 0x000ea20000000800 */
[----:B---3--:R-:W-:-:S03]  /*3200*/  IMAD.IADD R89, R9, 0x1, R88 ;  /* 0x0000000109597824 */ /* 0x008fc600078e0258 */
[----:B------:R-:W3:Y:S01]  /*3210*/  LDS R9, [R4+0x38] ;  /* 0x0000380004097984 */ /* 0x000ee20000000800 */
[----:B----4-:R-:W-:-:S03]  /*3220*/  IMAD.IADD R90, R10, 0x1, R89 ;  /* 0x000000010a5a7824 */ /* 0x010fc600078e0259 */
[----:B------:R-:W4:Y:S01]  /*3230*/  LDS R10, [R4+0x3c] ;  /* 0x00003c00040a7984 */ /* 0x000f220000000800 */
[----:B-----5:R-:W-:-:S03]  /*3240*/  IMAD.IADD R91, R11, 0x1, R90 ;  /* 0x000000010b5b7824 */ /* 0x020fc600078e025a */
[----:B------:R-:W5:Y:S01]  /*3250*/  LDS R11, [R4+0x40] ;  /* 0x00004000040b7984 */ /* 0x000f620000000800 */
[----:B-1----:R-:W-:-:S03]  /*3260*/  IMAD.IADD R92, R6, 0x1, R91 ;  /* 0x00000001065c7824 */ /* 0x002fc600078e025b */
[----:B------:R-:W1:Y:S01]  /*3270*/  LDS R6, [R4+0x44] ;  /* 0x0000440004067984 */ /* 0x000e620000000800 */
[----:B------:R-:W-:-:S03]  /*3280*/  IMAD.IADD R93, R83, 0x1, R92 ;  /* 0x00000001535d7824 */ /* 0x000fc600078e025c */
        /* <DEDUP_REMOVED lines=29> */
[----:B------:R-:W-:-:S04]  /*3460*/  IMAD.IADD R86, R86, 0x1, R105 ;  /* 0x0000000156567824 */ /* 0x000fc800078e0269 */
[----:B0-----:R-:W-:-:S04]  /*3470*/  IMAD.IADD R107, R7, 0x1, R86 ;  /* 0x00000001076b7824 */ /* 0x001fc800078e0256 */
[----:B--2---:R-:W-:-:S04]  /*3480*/  IMAD.IADD R110, R8, 0x1, R107 ;  /* 0x00000001086e7824 */ /* 0x004fc800078e026b */
[----:B---3--:R-:W-:-:S04]  /*3490*/  IMAD.IADD R109, R9, 0x1, R110 ;  /* 0x00000001096d7824 */ /* 0x008fc800078e026e */
[----:B----4-:R-:W-:-:S04]  /*34a0*/  IMAD.IADD R112, R10, 0x1, R109 ;  /* 0x000000010a707824 */ /* 0x010fc800078e026d */
[----:B-----5:R-:W-:-:S04]  /*34b0*/  IMAD.IADD R111, R11, 0x1, R112 ;  /* 0x000000010b6f7824 */ /* 0x020fc800078e0270 */
[----:B-1----:R-:W-:-:S04]  /*34c0*/  IMAD.IADD R114, R6, 0x1, R111 ;  /* 0x0000000106727824 */ /* 0x002fc800078e026f */
[----:B------:R-:W-:-:S04]  /*34d0*/  IMAD.IADD R83, R83, 0x1, R114 ;  /* 0x0000000153537824 */ /* 0x000fc800078e0272 */
[----:B------:R-:W-:-:S04]  /*34e0*/  IMAD.IADD R84, R84, 0x1, R83 ;  /* 0x0000000154547824 */ /* 0x000fc800078e0253 */
[----:B------:R-:W-:-:S04]  /*34f0*/  IMAD.IADD R116, R5, 0x1, R84 ;  /* 0x0000000105747824 */ /* 0x000fc800078e0254 */
[----:B------:R-:W-:-:S05]  /*3500*/  IMAD.IADD R85, R85, 0x1, R116 ;  /* 0x0000000155557824 */ /* 0x000fca00078e0274 */
[----:B------:R-:W0:Y:S02]  /*3510*/  SHFL.UP P0, R4, R85, 0x1, RZ ;  /* 0x0420000055047989 */ /* 0x000e2400000000ff */
[----:B0-----:R-:W-:-:S05]  /*3520*/  @P0 IMAD.IADD R4, R85, 0x1, R4 ;  /* 0x0000000155040824 */ /* 0x001fca00078e0204 */
[----:B------:R-:W0:Y:S02]  /*3530*/  SHFL.UP P0, R5, R4, 0x2, RZ ;  /* 0x0440000004057989 */ /* 0x000e2400000000ff */
[----:B0-----:R-:W-:-:S05]  /*3540*/  @P0 IMAD.IADD R5, R4, 0x1, R5 ;  /* 0x0000000104050824 */ /* 0x001fca00078e0205 */
[----:B------:R-:W0:Y:S02]  /*3550*/  SHFL.UP P0, R6, R5, 0x4, RZ ;  /* 0x0480000005067989 */ /* 0x000e2400000000ff */
[----:B0-----:R-:W-:-:S05]  /*3560*/  @P0 IMAD.IADD R6, R5, 0x1, R6 ;  /* 0x0000000105060824 */ /* 0x001fca00078e0206 */
[----:B------:R-:W0:Y:S02]  /*3570*/  SHFL.UP P0, R7, R6, 0x8, RZ ;  /* 0x0500000006077989 */ /* 0x000e2400000000ff */
[----:B0-----:R-:W-:-:S05]  /*3580*/  @P0 IMAD.IADD R7, R6, 0x1, R7 ;  /* 0x0000000106070824 */ /* 0x001fca00078e0207 */
[----:B------:R-:W0:Y:S02]  /*3590*/  SHFL.UP P0, R118, R7, 0x10, RZ ;  /* 0x0600000007767989 */ /* 0x000e2400000000ff */
[----:B0-----:R-:W-:Y:S01]  /*35a0*/  @P0 IMAD.IADD R118, R7, 0x1, R118 ;  /* 0x0000000107760824 */ /* 0x001fe200078e0276 */
[----:B------:R-:W-:-:S03]  /*35b0*/  ISETP.NE.AND P0, PT, R115, 0x1, PT ;  /* 0x000000017300780c */ /* 0x000fc60003f05270 */
[----:B------:R-:W-:Y:S01]  /*35c0*/  IMAD.IADD R85, R118, 0x1, -R85 ;  /* 0x0000000176557824 */ /* 0x000fe200078e0a55 */
[----:B------:R-:W-:Y:S01]  /*35d0*/  @!P1 STS [R113+UR5+0x8400], R118 ;  /* 0x0084007671009988 */ /* 0x000fe20008000805 */
[----:B------:R-:W-:Y:S01]  /*35e0*/  ULEA UR5, UR7, UR6, 0x18 ;  /* 0x0000000607057291 */ /* 0x000fe2000f8ec0ff */
[----:B------:R-:W-:Y:S01]  /*35f0*/  BAR.SYNC.DEFER_BLOCKING 0x0 ;  /* 0x0000000000007b1d */ /* 0x000fe20000010000 */
[----:B------:R-:W-:-:S07]  /*3600*/  ISETP.NE.AND P1, PT, R115, 0x5, PT ;  /* 0x000000057300780c */ /* 0x000fce0003f25270 */
[----:B------:R-:W0:Y:S04]  /*3610*/  LDS.128 R4, [UR5+0x8400] ;  /* 0x00840005ff047984 */ /* 0x000e280008000c00 */
[----:B------:R-:W1:Y:S01]  /*3620*/  LDS.128 R8, [UR5+0x8410] ;  /* 0x00841005ff087984 */ /* 0x000e620008000c00 */
[C---:B0-----:R-:W-:Y:S01]  /*3630*/  SEL R37, R4.reuse, R37, !P0 ;  /* 0x0000002504257207 */ /* 0x041fe20004000000 */
[----:B------:R-:W-:Y:S01]  /*3640*/  IMAD.IADD R5, R4, 0x1, R5 ;  /* 0x0000000104057824 */ /* 0x000fe200078e0205 */
[----:B------:R-:W-:-:S03]  /*3650*/  ISETP.NE.AND P0, PT, R115, 0x2, PT ;  /* 0x000000027300780c */ /* 0x000fc60003f05270 */
[----:B------:R-:W-:Y:S01]  /*3660*/  IMAD.IADD R6, R6, 0x1, R5 ;  /* 0x0000000106067824 */ /* 0x000fe200078e0205 */
[----:B------:R-:W-:Y:S02]  /*3670*/  SEL R37, R5, R37, !P0 ;  /* 0x0000002505257207 */ /* 0x000fe40004000000 */
[----:B------:R-:W-:Y:S01]  /*3680*/  ISETP.NE.AND P0, PT, R115, 0x3, PT ;  /* 0x000000037300780c */ /* 0x000fe20003f05270 */
[----:B------:R-:W-:-:S03]  /*3690*/  IMAD.IADD R7, R7, 0x1, R6 ;  /* 0x0000000107077824 */ /* 0x000fc600078e0206 */
[----:B------:R-:W-:Y:S01]  /*36a0*/  SEL R37, R6, R37, !P0 ;  /* 0x0000002506257207 */ /* 0x000fe20004000000 */
[----:B-1----:R-:W-:Y:S01]  /*36b0*/  IMAD.IADD R8, R7, 0x1, R8 ;  /* 0x0000000107087824 */ /* 0x002fe200078e0208 */
[----:B------:R-:W-:-:S03]  /*36c0*/  ISETP.NE.AND P0, PT, R115, 0x4, PT ;  /* 0x000000047300780c */ /* 0x000fc60003f05270 */
[----:B------:R-:W-:Y:S01]  /*36d0*/  IMAD.IADD R9, R9, 0x1, R8 ;  /* 0x0000000109097824 */ /* 0x000fe200078e0208 */
[----:B------:R-:W-:Y:S02]  /*36e0*/  SEL R37, R7, R37, !P0 ;  /* 0x0000002507257207 */ /* 0x000fe40004000000 */
[----:B------:R-:W-:Y:S01]  /*36f0*/  ISETP.NE.AND P0, PT, R36, RZ, PT ;  /* 0x000000ff2400720c */ /* 0x000fe20003f05270 */
[----:B------:R-:W-:Y:S01]  /*3700*/  IMAD.IADD R10, R10, 0x1, R9 ;  /* 0x000000010a0a7824 */ /* 0x000fe200078e0209 */
[----:B------:R-:W-:Y:S02]  /*3710*/  SEL R37, R8, R37, !P1 ;  /* 0x0000002508257207 */ /* 0x000fe40004800000 */
[C---:B------:R-:W-:Y:S01]  /*3720*/  ISETP.GT.U32.AND P1, PT, R0.reuse, 0x1f, PT ;  /* 0x0000001f0000780c */ /* 0x040fe20003f24070 */
[----:B------:R-:W-:Y:S01]  /*3730*/  IMAD.IADD R11, R11, 0x1, R10 ;  /* 0x000000010b0b7824 */ /* 0x000fe200078e020a */
[----:B------:R-:W-:Y:S02]  /*3740*/  ISETP.GT.U32.OR P2, PT, R0, 0x1f, P0 ;  /* 0x0000001f0000780c */ /* 0x000fe40000744470 */
[----:B------:R-:W-:-:S02]  /*3750*/  SEL R37, R9, R37, !P4 ;  /* 0x0000002509257207 */ /* 0x000fc40006000000 */
[----:B------:R-:W-:Y:S02]  /*3760*/  SEL R4, R85, RZ, P0 ;  /* 0x000000ff55047207 */ /* 0x000fe40000000000 */
[----:B------:R-:W-:Y:S02]  /*3770*/  SEL R37, R10, R37, !P3 ;  /* 0x000000250a257207 */ /* 0x000fe40005800000 */
[C---:B------:R-:W-:Y:S02]  /*3780*/  LEA R7, R0.reuse, UR5, 0x2 ;  /* 0x0000000500077c11 */ /* 0x040fe4000f8e10ff */
[C---:B------:R-:W-:Y:S01]  /*3790*/  ISETP.NE.AND P0, PT, R0.reuse, RZ, PT ;  /* 0x000000ff0000720c */ /* 0x040fe20003f05270 */
[----:B------:R-:W-:Y:S02]  /*37a0*/  @P1 IMAD.IADD R85, R37, 0x1, R4 ;  /* 0x0000000125551824 */ /* 0x000fe400078e0204 */
[----:B------:R-:W-:Y:S02]  /*37b0*/  @!P2 IMAD.U32 R85, R11, 0x10000, RZ ;  /* 0x000100000b55a824 */ /* 0x000fe400078e00ff */
[----:B------:R-:W-:-:S03]  /*37c0*/  IMAD R149, R0, 0x58, R7 ;  /* 0x0000005800957824 */ /* 0x000fc600078e0207 */
[----:B------:R-:W-:Y:S01]  /*37d0*/  @!P2 STS [UR5+0x8428], R85 ;  /* 0x00842855ff00a988 */ /* 0x000fe20008000805 */
[----:B------:R-:W-:Y:S01]  /*37e0*/  IMAD R5, R0, -0x58, R149 ;  /* 0xffffffa800057824 */ /* 0x000fe200078e0295 */
[----:B------:R-:W-:Y:S06]  /*37f0*/  BAR.SYNC.DEFER_BLOCKING 0x0 ;  /* 0x0000000000007b1d */ /* 0x000fec0000010000 */
[----:B------:R-:W0:Y:S02]  /*3800*/  LDS R4, [UR5+0x8428] ;  /* 0x00842805ff047984 */ /* 0x000e240008000800 */
[----:B0-----:R-:W-:-:S05]  /*3810*/  SEL R4, R4, RZ, P0 ;  /* 0x000000ff04047207 */ /* 0x001fca0000000000 */
[----:B------:R-:W-:Y:S02]  /*3820*/  IMAD.IADD R9, R4, 0x1, R85 ;  /* 0x0000000104097824 */ /* 0x000fe400078e0255 */
[----:B------:R-:W-:Y:S02]  /*3830*/  IMAD R4, R0, 0x80, R5 ;  /* 0x0000008000047824 */ /* 0x000fe400078e0205 */
[--C-:B------:R-:W-:Y:S02]  /*3840*/  IMAD.IADD R11, R82, 0x1, R9.reuse ;  /* 0x00000001520b7824 */ /* 0x100fe400078e0209 */
[--C-:B------:R-:W-:Y:S01]  /*3850*/  IMAD.IADD R87, R87, 0x1, R9.reuse ;  /* 0x0000000157577824 */ /* 0x100fe200078e0209 */
[----:B------:R-:W-:Y:S01]  /*3860*/  STS [R4], R9 ;  /* 0x0000000904007388 */ /* 0x000fe20000000800 */
[--C-:B------:R-:W-:Y:S02]  /*3870*/  IMAD.IADD R85, R88, 0x1, R9.reuse ;  /* 0x0000000158557824 */ /* 0x100fe400078e0209 */
[--C-:B------:R-:W-:Y:S01]  /*3880*/  IMAD.IADD R89, R89, 0x1, R9.reuse ;  /* 0x0000000159597824 */ /* 0x100fe200078e0209 */
[----:B------:R-:W-:Y:S01]  /*3890*/  STS [R4+0x4], R11 ;  /* 0x0000040b04007388 */ /* 0x000fe20000000800 */
[----:B------:R-:W-:-:S02]  /*38a0*/  IMAD.IADD R113, R90, 0x1, R9 ;  /* 0x000000015a717824 */ /* 0x000fc400078e0209 */
[--C-:B------:R-:W-:Y:S01]  /*38b0*/  IMAD.IADD R91, R91, 0x1, R9.reuse ;  /* 0x000000015b5b7824 */ /* 0x100fe200078e0209 */
[----:B------:R-:W-:Y:S01]  /*38c0*/  STS [R4+0x8], R87 ;  /* 0x0000085704007388 */ /* 0x000fe20000000800 */
[--C-:B------:R-:W-:Y:S02]  /*38d0*/  IMAD.IADD R115, R92, 0x1, R9.reuse ;  /* 0x000000015c737824 */ /* 0x100fe400078e0209 */
[--C-:B------:R-:W-:Y:S01]  /*38e0*/  IMAD.IADD R93, R93, 0x1, R9.reuse ;  /* 0x000000015d5d7824 */ /* 0x100fe200078e0209 */
[----:B------:R-:W-:Y:S01]  /*38f0*/  STS [R4+0xc], R85 ;  /* 0x00000c5504007388 */ /* 0x000fe20000000800 */
        /* <DEDUP_REMOVED lines=34> */
[----:B------:R-:W-:Y:S01]  /*3b20*/  IMAD.IADD R143, R116, 0x1, R9 ;  /* 0x00000001748f7824 */ /* 0x000fe200078e0209 */
[----:B------:R-:W-:Y:S04]  /*3b30*/  STS [R4+0x3c], R99 ;  /* 0x00003c6304007388 */ /* 0x000fe80000000800 */
        /* <DEDUP_REMOVED lines=16> */
[----:B------:R-:W-:Y:S01]  /*3c40*/  STS [R4+0x80], R143 ;  /* 0x0000808f04007388 */ /* 0x000fe20000000800 */
[----:B------:R-:W-:Y:S06]  /*3c50*/  BAR.SYNC.DEFER_BLOCKING 0x0 ;  /* 0x0000000000007b1d */ /* 0x000fec0000010000 */
[----:B------:R-:W0:Y:S04]  /*3c60*/  LDS.U16 R40, [R40] ;  /* 0x0000000028287984 */ /* 0x000e280000000400 */
[----:B------:R-:W1:Y:S04]  /*3c70*/  LDS.U16 R41, [R41] ;  /* 0x0000000029297984 */ /* 0x000e680000000400 */
[----:B------:R-:W2:Y:S04]  /*3c80*/  LDS.U16 R43, [R43] ;  /* 0x000000002b2b7984 */ /* 0x000ea80000000400 */
[----:B------:R-:W3:Y:S04]  /*3c90*/  LDS.U16 R45, [R45] ;  /* 0x000000002d2d7984 */ /* 0x000ee80000000400 */
[----:B------:R-:W4:Y:S04]  /*3ca0*/  LDS.U16 R47, [R47] ;  /* 0x000000002f2f7984 */ /* 0x000f280000000400 */
[----:B------:R-:W5:Y:S04]  /*3cb0*/  LDS.U16 R49, [R49] ;  /* 0x0000000031317984 */ /* 0x000f680000000400 */
[----:B------:R-:W5:Y:S04]  /*3cc0*/  LDS.U16 R51, [R51] ;  /* 0x0000000033337984 */ /* 0x000f680000000400 */
[----:B------:R-:W5:Y:S04]  /*3cd0*/  LDS.U16 R53, [R53] ;  /* 0x0000000035357984 */ /* 0x000f680000000400 */
[----:B------:R-:W5:Y:S04]  /*3ce0*/  LDS.U16 R55, [R55] ;  /* 0x0000000037377984 */ /* 0x000f680000000400 */
[----:B------:R-:W5:Y:S04]  /*3cf0*/  LDS.U16 R57, [R57] ;  /* 0x0000000039397984 */ /* 0x000f680000000400 */
[----:B------:R-:W5:Y:S01]  /*3d00*/  LDS.U16 R59, [R59] ;  /* 0x000000003b3b7984 */ /* 0x000f620000000400 */
[----:B0-----:R-:W-:-:S03]  /*3d10*/  IMAD.IADD R40, R39, 0x1, R40 ;  /* 0x0000000127287824 */ /* 0x001fc600078e0228 */
[----:B------:R-:W0:Y:S01]  /*3d20*/  LDS.U16 R61, [R61] ;  /* 0x000000003d3d7984 */ /* 0x000e220000000400 */
[----:B-1----:R-:W-:-:S03]  /*3d30*/  IMAD.IADD R41, R42, 0x1, R41 ;  /* 0x000000012a297824 */ /* 0x002fc600078e0229 */
[----:B------:R-:W1:Y:S01]  /*3d40*/  LDS.U16 R63, [R63] ;  /* 0x000000003f3f7984 */ /* 0x000e620000000400 */
[----:B--2---:R-:W-:-:S03]  /*3d50*/  IMAD.IADD R43, R44, 0x1, R43 ;  /* 0x000000012c2b7824 */ /* 0x004fc600078e022b */
[----:B------:R-:W2:Y:S01]  /*3d60*/  LDS.U16 R65, [R65] ;  /* 0x0000000041417984 */ /* 0x000ea20000000400 */
[----:B---3--:R-:W-:-:S03]  /*3d70*/  IMAD.IADD R45, R46, 0x1, R45 ;  /* 0x000000012e2d7824 */ /* 0x008fc600078e022d */
[----:B------:R-:W3:Y:S01]  /*3d80*/  LDS.U16 R67, [R67] ;  /* 0x0000000043437984 */ /* 0x000ee20000000400 */
[----:B----4-:R-:W-:-:S03]  /*3d90*/  IMAD.IADD R47, R48, 0x1, R47 ;  /* 0x00000001302f7824 */ /* 0x010fc600078e022f */
[----:B------:R-:W4:Y:S01]  /*3da0*/  LDS.U16 R69, [R69] ;  /* 0x0000000045457984 */ /* 0x000f220000000400 */
[----:B-----5:R-:W-:-:S03]  /*3db0*/  IMAD.IADD R49, R50, 0x1, R49 ;  /* 0x0000000132317824 */ /* 0x020fc600078e0231 */
[----:B------:R-:W5:Y:S01]  /*3dc0*/  LDS.U16 R71, [R71] ;  /* 0x0000000047477984 */ /* 0x000f620000000400 */
[----:B------:R-:W-:-:S03]  /*3dd0*/  IMAD.IADD R51, R52, 0x1, R51 ;  /* 0x0000000134337824 */ /* 0x000fc600078e0233 */
        /* <DEDUP_REMOVED lines=9> */
[----:B0-----:R-:W-:-:S03]  /*3e70*/  IMAD.IADD R61, R62, 0x1, R61 ;  /* 0x000000013e3d7824 */ /* 0x001fc600078e023d */
[----:B------:R-:W0:Y:S01]  /*3e80*/  LDS.U16 R8, [R120] ;  /* 0x0000000078087984 */ /* 0x000e220000000400 */
[----:B-1----:R-:W-:Y:S02]  /*3e90*/  IMAD.IADD R63, R64, 0x1, R63 ;  /* 0x00000001403f7824 */ /* 0x002fe400078e023f */
[----:B--2---:R-:W-:Y:S02]  /*3ea0*/  IMAD.IADD R65, R66, 0x1, R65 ;  /* 0x0000000142417824 */ /* 0x004fe400078e0241 */
[----:B---3--:R-:W-:Y:S02]  /*3eb0*/  IMAD.IADD R67, R68, 0x1, R67 ;  /* 0x0000000144437824 */ /* 0x008fe400078e0243 */
[----:B----4-:R-:W-:Y:S02]  /*3ec0*/  IMAD.IADD R69, R70, 0x1, R69 ;  /* 0x0000000146457824 */ /* 0x010fe400078e0245 */
[----:B-----5:R-:W-:Y:S02]  /*3ed0*/  IMAD.IADD R71, R72, 0x1, R71 ;  /* 0x0000000148477824 */ /* 0x020fe400078e0247 */
[----:B------:R-:W-:-:S02]  /*3ee0*/  IMAD.IADD R73, R74, 0x1, R73 ;  /* 0x000000014a497824 */ /* 0x000fc400078e0249 */
[----:B------:R-:W-:Y:S02]  /*3ef0*/  IMAD.IADD R75, R76, 0x1, R75 ;  /* 0x000000014c4b7824 */ /* 0x000fe400078e024b */
[----:B------:R-:W-:Y:S02]  /*3f00*/  IMAD.IADD R78, R77, 0x1, R78 ;  /* 0x000000014d4e7824 */ /* 0x000fe400078e024e */
[----:B------:R-:W-:Y:S02]  /*3f10*/  IMAD.IADD R79, R79, 0x1, R6 ;  /* 0x000000014f4f7824 */ /* 0x000fe400078e0206 */
[----:B------:R-:W-:Y:S02]  /*3f20*/  IMAD.IADD R80, R80, 0x1, R9 ;  /* 0x0000000150507824 */ /* 0x000fe400078e0209 */
[----:B0-----:R-:W-:Y:S01]  /*3f30*/  IMAD.IADD R81, R81, 0x1, R8 ;  /* 0x0000000151517824 */ /* 0x001fe200078e0208 */
[----:B------:R-:W-:Y:S06]  /*3f40*/  BAR.SYNC.DEFER_BLOCKING 0x0 ;  /* 0x0000000000007b1d */ /* 0x000fec0000010000 */
[----:B------:R-:W-:Y:S05]  /*3f50*/  BRA.U UP0, `(.L_x_14) ;  /* 0x0000000500287547 */ /* 0x000fea000b800000 */
[----:B------:R-:W-:Y:S01]  /*3f60*/  LEA R7, R40, UR5, 0x2 ;  /* 0x0000000528077c11 */ /* 0x000fe2000f8e10ff */
[----:B------:R-:W-:Y:S01]  /*3f70*/  VIADD R38, R38, 0xfffffffa ;  /* 0xfffffffa26267836 */ /* 0x000fe20000000000 */
[----:B------:R-:W-:Y:S01]  /*3f80*/  LEA R9, R41, UR5, 0x2 ;  /* 0x0000000529097c11 */ /* 0x000fe2000f8e10ff */
[----:B------:R-:W-:Y:S01]  /*3f90*/  UIADD3 UR4, UPT, UPT, UR4, 0x6, URZ ;  /* 0x0000000604047890 */ /* 0x000fe2000fffe0ff */
[----:B------:R-:W-:Y:S01]  /*3fa0*/  LEA R6, R43, UR5, 0x2 ;  /* 0x000000052b067c11 */ /* 0x000fe2000f8e10ff */
[----:B------:R0:W-:Y:S01]  /*3fb0*/  STS [R7], R2 ;  /* 0x0000000207007388 */ /* 0x0001e20000000800 */
[----:B------:R-:W-:Y:S02]  /*3fc0*/  LEA R11, R45, UR5, 0x2 ;  /* 0x000000052d0b7c11 */ /* 0x000fe4000f8e10ff */
[----:B------:R-:W-:Y:S01]  /*3fd0*/  LEA R8, R47, UR5, 0x2 ;  /* 0x000000052f087c11 */ /* 0x000fe2000f8e10ff */
[----:B------:R1:W-:Y:S01]  /*3fe0*/  STS [R9], R14 ;  /* 0x0000000e09007388 */ /* 0x0003e20000000800 */
[----:B------:R-:W-:-:S02]  /*3ff0*/  LEA R39, R49, UR5, 0x2 ;  /* 0x0000000531277c11 */ /* 0x000fc4000f8e10ff */
[----:B------:R-:W-:Y:S01]  /*4000*/  LEA R10, R51, UR5, 0x2 ;  /* 0x00000005330a7c11 */ /* 0x000fe2000f8e10ff */
[----:B------:R2:W-:Y:S01]  /*4010*/  STS [R6], R15 ;  /* 0x0000000f06007388 */ /* 0x0005e20000000800 */
[----:B------:R-:W-:Y:S02]  /*4020*/  LEA R41, R53, UR5, 0x2 ;  /* 0x0000000535297c11 */ /* 0x000fe4000f8e10ff */
[----:B0-----:R-:W-:Y:S01]  /*4030*/  LEA R2, R55, UR5, 0x2 ;  /* 0x0000000537027c11 */ /* 0x001fe2000f8e10ff */
[----:B------:R0:W-:Y:S01]  /*4040*/  STS [R11], R16 ;  /* 0x000000100b007388 */ /* 0x0001e20000000800 */
[----:B------:R-:W-:Y:S02]  /*4050*/  LEA R7, R57, UR5, 0x2 ;  /* 0x0000000539077c11 */ /* 0x000fe4000f8e10ff */
[----:B-1----:R-:W-:Y:S01]  /*4060*/  LEA R9, R61, UR5, 0x2 ;  /* 0x000000053d097c11 */ /* 0x002fe2000f8e10ff */
[----:B------:R1:W-:Y:S01]  /*4070*/  STS [R8], R17 ;  /* 0x0000001108007388 */ /* 0x0003e20000000800 */
[----:B--2---:R-:W-:-:S03]  /*4080*/  LEA R6, R59, UR5, 0x2 ;  /* 0x000000053b067c11 */ /* 0x004fc6000f8e10ff */
[----:B------:R-:W-:Y:S01]  /*4090*/  STS [R39], R18 ;  /* 0x0000001227007388 */ /* 0x000fe20000000800 */
[----:B------:R-:W-:Y:S02]  /*40a0*/  LEA R15, R69, UR5, 0x2 ;  /* 0x00000005450f7c11 */ /* 0x000fe4000f8e10ff */
[----:B0-----:R-:W-:Y:S01]  /*40b0*/  LEA R11, R65, UR5, 0x2 ;  /* 0x00000005410b7c11 */ /* 0x001fe2000f8e10ff */
[----:B------:R0:W-:Y:S01]  /*40c0*/  STS [R10], R19 ;  /* 0x000000130a007388 */ /* 0x0001e20000000800 */
[----:B-1----:R-:W-:-:S03]  /*40d0*/  LEA R8, R63, UR5, 0x2 ;  /* 0x000000053f087c11 */ /* 0x002fc6000f8e10ff */
[----:B------:R-:W-:Y:S04]  /*40e0*/  STS [R41], R20 ;  /* 0x0000001429007388 */ /* 0x000fe80000000800 */
[----:B------:R1:W-:Y:S01]  /*40f0*/  STS [R2], R21 ;  /* 0x0000001502007388 */ /* 0x0003e20000000800 */
[----:B0-----:R-:W-:-:S03]  /*4100*/  LEA R10, R67, UR5, 0x2 ;  /* 0x00000005430a7c11 */ /* 0x001fc6000f8e10ff */
[----:B------:R0:W-:Y:S04]  /*4110*/  STS [R7], R22 ;  /* 0x0000001607007388 */ /* 0x0001e80000000800 */
[----:B------:R2:W-:Y:S01]  /*4120*/  STS [R6], R23 ;  /* 0x0000001706007388 */ /* 0x0005e20000000800 */
[----:B-1----:R-:W-:-:S03]  /*4130*/  LEA R2, R71, UR5, 0x2 ;  /* 0x0000000547027c11 */ /* 0x002fc6000f8e10ff */
[----:B------:R1:W-:Y:S01]  /*4140*/  STS [R9], R24 ;  /* 0x0000001809007388 */ /* 0x0003e20000000800 */
[----:B------:R-:W-:Y:S02]  /*4150*/  LEA R21, R80, UR5, 0x2 ;  /* 0x0000000550157c11 */ /* 0x000fe4000f8e10ff */
[----:B0-----:R-:W-:Y:S01]  /*4160*/  LEA R7, R73, UR5, 0x2 ;  /* 0x0000000549077c11 */ /* 0x001fe2000f8e10ff */
[----:B------:R0:W-:Y:S01]  /*4170*/  STS [R8], R25 ;  /* 0x0000001908007388 */ /* 0x0001e20000000800 */
[----:B------:R-:W-:Y:S02]  /*4180*/  LEA R22, R81, UR5, 0x2 ;  /* 0x0000000551167c11 */ /* 0x000fe4000f8e10ff */
[----:B--2---:R-:W-:Y:S01]  /*4190*/  LEA R6, R75, UR5, 0x2 ;  /* 0x000000054b067c11 */ /* 0x004fe2000f8e10ff */
[----:B------:R3:W-:Y:S01]  /*41a0*/  STS [R11], R26 ;  /* 0x0000001a0b007388 */ /* 0x0007e20000000800 */
[----:B-1----:R-:W-:-:S03]  /*41b0*/  LEA R9, R78, UR5, 0x2 ;  /* 0x000000054e097c11 */ /* 0x002fc6000f8e10ff */
[----:B------:R3:W-:Y:S01]  /*41c0*/  STS [R10], R27 ;  /* 0x0000001b0a007388 */ /* 0x0007e20000000800 */
[----:B0-----:R-:W-:-:S03]  /*41d0*/  LEA R8, R79, UR5, 0x2 ;  /* 0x000000054f087c11 */ /* 0x001fc6000f8e10ff */
[----:B------:R3:W-:Y:S04]  /*41e0*/  STS [R15], R28 ;  /* 0x0000001c0f007388 */ /* 0x0007e80000000800 */
[----:B------:R3:W-:Y:S04]  /*41f0*/  STS [R2], R29 ;  /* 0x0000001d02007388 */ /* 0x0007e80000000800 */
[----:B------:R3:W-:Y:S04]  /*4200*/  STS [R7], R30 ;  /* 0x0000001e07007388 */ /* 0x0007e80000000800 */
[----:B------:R3:W-:Y:S04]  /*4210*/  STS [R6], R31 ;  /* 0x0000001f06007388 */ /* 0x0007e80000000800 */
[----:B------:R3:W-:Y:S04]  /*4220*/  STS [R9], R32 ;  /* 0x0000002009007388 */ /* 0x0007e80000000800 */
[----:B------:R3:W-:Y:S04]  /*4230*/  STS [R8], R33 ;  /* 0x0000002108007388 */ /* 0x0007e80000000800 */
[----:B------:R3:W-:Y:S04]  /*4240*/  STS [R21], R34 ;  /* 0x0000002215007388 */ /* 0x0007e80000000800 */
[----:B------:R3:W-:Y:S01]  /*4250*/  STS [R22], R35 ;  /* 0x0000002316007388 */ /* 0x0007e20000000800 */
[----:B------:R-:W-:Y:S06]  /*4260*/  BAR.SYNC.DEFER_BLOCKING 0x0 ;  /* 0x0000000000007b1d */ /* 0x000fec0000010000 */
[----:B------:R3:W1:Y:S04]  /*4270*/  LDS R2, [R149] ;  /* 0x0000000095027984 */ /* 0x0006680000000800 */
[----:B------:R3:W4:Y:S04]  /*4280*/  LDS R14, [R149+0x4] ;  /* 0x00000400950e7984 */ /* 0x0007280000000800 */
[----:B------:R3:W0:Y:S04]  /*4290*/  LDS R15, [R149+0x8] ;  /* 0x00000800950f7984 */ /* 0x0006280000000800 */
[----:B------:R3:W2:Y:S04]  /*42a0*/  LDS R16, [R149+0xc] ;  /* 0x00000c0095107984 */ /* 0x0006a80000000800 */
        /* <DEDUP_REMOVED lines=19> */
[----:B------:R-:W-:Y:S06]  /*43e0*/  BAR.SYNC.DEFER_BLOCKING 0x0 ;  /* 0x0000000000007b1d */ /* 0x000fec0000010000 */
[----:B-12-4-:R-:W-:Y:S05]  /*43f0*/  BRA `(.L_x_15) ;  /* 0xffffffd800ec7947 */ /* 0x016fea000383ffff */
.L_x_14:
[----:B------:R-:W-:Y:S01]  /*4400*/  LEA R5, R40, UR5, 0x2 ;  /* 0x0000000528057c11 */ /* 0x000fe2000f8e10ff */
[----:B------:R-:W-:Y:S01]  /*4410*/  IMAD.WIDE.U32 R12, R0, 0x4, R12 ;  /* 0x00000004000c7825 */ /* 0x000fe200078e000c */
[----:B------:R-:W-:Y:S02]  /*4420*/  LEA R41, R41, UR5, 0x2 ;  /* 0x0000000529297c11 */ /* 0x000fe4000f8e10ff */
[----:B------:R-:W-:Y:S01]  /*4430*/  LEA R4, R43, UR5, 0x2 ;  /* 0x000000052b047c11 */ /* 0x000fe2000f8e10ff */
[----:B------:R0:W-:Y:S01]  /*4440*/  STS [R5], R2 ;  /* 0x0000000205007388 */ /* 0x0001e20000000800 */
[----:B------:R-:W-:Y:S02]  /*4450*/  LEA R45, R45, UR5, 0x2 ;  /* 0x000000052d2d7c11 */ /* 0x000fe4000f8e10ff */
[----:B------:R-:W-:Y:S01]  /*4460*/  LEA R6, R47, UR5, 0x2 ;  /* 0x000000052f067c11 */ /* 0x000fe2000f8e10ff */
[----:B------:R-:W-:Y:S01]  /*4470*/  STS [R41], R14 ;  /* 0x0000000e29007388 */ /* 0x000fe20000000800 */
[----:B------:R-:W-:-:S02]  /*4480*/  LEA R49, R49, UR5, 0x2 ;  /* 0x0000000531317c11 */ /* 0x000fc4000f8e10ff */
[----:B------:R-:W-:Y:S01]  /*4490*/  LEA R8, R51, UR5, 0x2 ;  /* 0x0000000533087c11 */ /* 0x000fe2000f8e10ff */
[----:B------:R1:W-:Y:S01]  /*44a0*/  STS [R4], R15 ;  /* 0x0000000f04007388 */ /* 0x0003e20000000800 */
[----:B------:R-:W-:Y:S02]  /*44b0*/  LEA R53, R53, UR5, 0x2 ;  /* 0x0000000535357c11 */ /* 0x000fe4000f8e10ff */
[----:B0-----:R-:W-:Y:S01]  /*44c0*/  LEA R2, R55, UR5, 0x2 ;  /* 0x0000000537027c11 */ /* 0x001fe2000f8e10ff */
[----:B------:R-:W-:Y:S01]  /*44d0*/  STS [R45], R16 ;  /* 0x000000102d007388 */ /* 0x000fe20000000800 */
[----:B------:R-:W-:Y:S02]  /*44e0*/  LEA R57, R57, UR5, 0x2 ;  /* 0x0000000539397c11 */ /* 0x000fe4000f8e10ff */
[----:B------:R-:W-:Y:S01]  /*44f0*/  LEA R61, R61, UR5, 0x2 ;  /* 0x000000053d3d7c11 */ /* 0x000fe2000f8e10ff */
[----:B------:R0:W-:Y:S01]  /*4500*/  STS [R6], R17 ;  /* 0x0000001106007388 */ /* 0x0001e20000000800 */
[----:B------:R-:W-:-:S02]  /*4510*/  LEA R65, R65, UR5, 0x2 ;  /* 0x0000000541417c11 */ /* 0x000fc4000f8e10ff */
[----:B-1----:R-:W-:Y:S01]  /*4520*/  LEA R4, R59, UR5, 0x2 ;  /* 0x000000053b047c11 */ /* 0x002fe2000f8e10ff */
[----:B------:R-:W-:Y:S01]  /*4530*/  STS [R49], R18 ;  /* 0x0000001231007388 */ /* 0x000fe20000000800 */
[----:B------:R-:W-:Y:S02]  /*4540*/  LEA R69, R69, UR5, 0x2 ;  /* 0x0000000545457c11 */ /* 0x000fe4000f8e10ff */
[----:B------:R-:W-:Y:S01]  /*4550*/  LEA R73, R73, UR5, 0x2 ;  /* 0x0000000549497c11 */ /* 0x000fe2000f8e10ff */
[----:B------:R1:W-:Y:S01]  /*4560*/  STS [R8], R19 ;  /* 0x0000001308007388 */ /* 0x0003e20000000800 */
[----:B------:R-:W-:Y:S02]  /*4570*/  LEA R10, R81, UR5, 0x2 ;  /* 0x00000005510a7c11 */ /* 0x000fe4000f8e10ff */
[----:B0-----:R-:W-:Y:S01]  /*4580*/  LEA R6, R63, UR5, 0x2 ;  /* 0x000000053f067c11 */ /* 0x001fe2000f8e10ff */
[----:B------:R-:W-:Y:S04]  /*4590*/  STS [R53], R20 ;  /* 0x0000001435007388 */ /* 0x000fe80000000800 */
[----:B------:R0:W-:Y:S01]  /*45a0*/  STS [R2], R21 ;  /* 0x0000001502007388 */ /* 0x0001e20000000800 */
[----:B-1----:R-:W-:-:S03]  /*45b0*/  LEA R8, R67, UR5, 0x2 ;  /* 0x0000000543087c11 */ /* 0x002fc6000f8e10ff */
[----:B------:R-:W-:Y:S01]  /*45c0*/  STS [R57], R22 ;  /* 0x0000001639007388 */ /* 0x000fe20000000800 */
[----:B------:R-:W-:-:S03]  /*45d0*/  LEA R19, R78, UR5, 0x2 ;  /* 0x000000054e137c11 */ /* 0x000fc6000f8e10ff */
[----:B------:R1:W-:Y:S01]  /*45e0*/  STS [R4], R23 ;  /* 0x0000001704007388 */ /* 0x0003e20000000800 */
[----:B0-----:R-:W-:-:S03]  /*45f0*/  LEA R2, R71, UR5, 0x2 ;  /* 0x0000000547027c11 */ /* 0x001fc6000f8e10ff */
[----:B------:R-:W-:Y:S01]  /*4600*/  STS [R61], R24 ;  /* 0x000000183d007388 */ /* 0x000fe20000000800 */
[----:B------:R-:W-:-:S03]  /*4610*/  LEA R21, R80, UR5, 0x2 ;  /* 0x0000000550157c11 */ /* 0x000fc6000f8e10ff */
[----:B------:R0:W-:Y:S01]  /*4620*/  STS [R6], R25 ;  /* 0x0000001906007388 */ /* 0x0001e20000000800 */
[----:B-1----:R-:W-:-:S03]  /*4630*/  LEA R4, R75, UR5, 0x2 ;  /* 0x000000054b047c11 */ /* 0x002fc6000f8e10ff */
[----:B------:R-:W-:Y:S04]  /*4640*/  STS [R65], R26 ;  /* 0x0000001a41007388 */ /* 0x000fe80000000800 */
[----:B------:R-:W-:Y:S01]  /*4650*/  STS [R8], R27 ;  /* 0x0000001b08007388 */ /* 0x000fe20000000800 */
[----:B0-----:R-:W-:-:S03]  /*4660*/  LEA R6, R79, UR5, 0x2 ;  /* 0x000000054f067c11 */ /* 0x001fc6000f8e10ff */
[----:B------:R-:W-:Y:S04]  /*4670*/  STS [R69], R28 ;  /* 0x0000001c45007388 */ /* 0x000fe80000000800 */
[----:B------:R0:W-:Y:S04]  /*4680*/  STS [R2], R29 ;  /* 0x0000001d02007388 */ /* 0x0001e80000000800 */
[----:B------:R-:W-:Y:S04]  /*4690*/  STS [R73], R30 ;  /* 0x0000001e49007388 */ /* 0x000fe80000000800 */
[----:B------:R1:W-:Y:S01]  /*46a0*/  STS [R4], R31 ;  /* 0x0000001f04007388 */ /* 0x0003e20000000800 */
[----:B0-----:R-:W-:-:S03]  /*46b0*/  VIADD R2, R0, 0x100 ;  /* 0x0000010000027836 */ /* 0x001fc60000000000 */
[----:B------:R-:W-:Y:S02]  /*46c0*/  STS [R19], R32 ;  /* 0x0000002013007388 */ /* 0x000fe40000000800 */
[-C--:B------:R-:W-:Y:S02]  /*46d0*/  ISETP.GE.U32.AND P6, PT, R2, R3.reuse, PT ;  /* 0x000000030200720c */ /* 0x080fe40003fc6070 */
[----:B------:R0:W-:Y:S01]  /*46e0*/  STS [R6], R33 ;  /* 0x0000002106007388 */ /* 0x0001e20000000800 */
[C---:B------:R-:W-:Y:S02]  /*46f0*/  VIADD R2, R0.reuse, 0x300 ;  /* 0x0000030000027836 */ /* 0x040fe40000000000 */
[----:B-1----:R-:W-:Y:S01]  /*4700*/  VIADD R4, R0, 0x200 ;  /* 0x0000020000047836 */ /* 0x002fe20000000000 */
[----:B------:R-:W-:Y:S02]  /*4710*/  STS [R21], R34 ;  /* 0x0000002215007388 */ /* 0x000fe40000000800 */
[----:B------:R-:W-:Y:S01]  /*4720*/  ISETP.GE.U32.AND P1, PT, R2, R3, PT ;  /* 0x000000030200720c */ /* 0x000fe20003f26070 */
[C---:B------:R-:W-:Y:S01]  /*4730*/  VIADD R2, R0.reuse, 0x600 ;  /* 0x0000060000027836 */ /* 0x040fe20000000000 */
[----:B------:R-:W-:Y:S01]  /*4740*/  STS [R10], R35 ;  /* 0x000000230a007388 */ /* 0x000fe20000000800 */
[----:B------:R-:W-:Y:S01]  /*4750*/  BAR.SYNC.DEFER_BLOCKING 0x0 ;  /* 0x0000000000007b1d */ /* 0x000fe20000010000 */
[----:B0-----:R-:W-:-:S02]  /*4760*/  LOP3.LUT R6, R0, 0x400, RZ, 0xfc, !PT ;  /* 0x0000040000067812 */ /* 0x001fc400078efcff */
[-C--:B------:R-:W-:Y:S01]  /*4770*/  ISETP.GE.U32.AND P0, PT, R4, R3.reuse, PT ;  /* 0x000000030400720c */ /* 0x080fe20003f06070 */
[----:B------:R-:W-:Y:S01]  /*4780*/  VIADD R4, R0, 0x500 ;  /* 0x0000050000047836 */ /* 0x000fe20000000000 */
[-C--:B------:R-:W-:Y:S02]  /*4790*/  ISETP.GE.U32.AND P2, PT, R6, R3.reuse, PT ;  /* 0x000000030600720c */ /* 0x080fe40003f46070 */
[-C--:B------:R-:W-:Y:S02]  /*47a0*/  ISETP.GE.U32.AND P4, PT, R2, R3.reuse, PT ;  /* 0x000000030200720c */ /* 0x080fe40003f86070 */
[----:B------:R-:W-:Y:S02]  /*47b0*/  LOP3.LUT R2, R0, 0x800, RZ, 0xfc, !PT ;  /* 0x0000080000027812 */ /* 0x000fe400078efcff */
[----:B------:R-:W-:Y:S01]  /*47c0*/  ISETP.GE.U32.AND P3, PT, R4, R3, PT ;  /* 0x000000030400720c */ /* 0x000fe20003f66070 */
[----:B------:R-:W-:-:S05]  /*47d0*/  VIADD R4, R0, 0x700 ;  /* 0x0000070000047836 */ /* 0x000fca0000000000 */
[-C--:B------:R-:W-:Y:S01]  /*47e0*/  ISETP.GE.U32.AND P5, PT, R4, R3.reuse, PT ;  /* 0x000000030400720c */ /* 0x080fe20003fa6070 */
[----:B------:R-:W-:Y:S01]  /*47f0*/  VIADD R4, R0, 0xa00 ;  /* 0x00000a0000047836 */ /* 0x000fe20000000000 */
[----:B------:R-:W0:Y:S04]  /*4800*/  LDS R5, [R7+0x400] ;  /* 0x0004000007057984 */ /* 0x000e280000000800 */
[----:B------:R-:W1:Y:S04]  /*4810*/  LDS R9, [R7+0x800] ;  /* 0x0008000007097984 */ /* 0x000e680000000800 */
[----:B------:R-:W2:Y:S04]  /*4820*/  LDS R15, [R7+0x1000] ;  /* 0x00100000070f7984 */ /* 0x000ea80000000800 */
[----:B------:R-:W3:Y:S04]  /*4830*/  LDS R17, [R7+0x1400] ;  /* 0x0014000007117984 */ /* 0x000ee80000000800 */
[----:B------:R-:W4:Y:S04]  /*4840*/  LDS R11, [R7+0xc00] ;  /* 0x000c0000070b7984 */ /* 0x000f280000000800 */
[----:B------:R-:W5:Y:S04]  /*4850*/  LDS R19, [R7+0x1800] ;  /* 0x0018000007137984 */ /* 0x000f680000000800 */
[----:B------:R-:W5:Y:S04]  /*4860*/  LDS R21, [R7+0x1c00] ;  /* 0x001c000007157984 */ /* 0x000f680000000800 */
[----:B------:R-:W5:Y:S04]  /*4870*/  LDS R23, [R7+0x2000] ;  /* 0x0020000007177984 */ /* 0x000f680000000800 */
[----:B------:R-:W5:Y:S04]  /*4880*/  LDS R25, [R7+0x2400] ;  /* 0x0024000007197984 */ /* 0x000f680000000800 */
[----:B------:R-:W5:Y:S04]  /*4890*/  LDS R27, [R7+0x2800] ;  /* 0x00280000071b7984 */ /* 0x000f680000000800 */
[----:B------:R-:W5:Y:S04]  /*48a0*/  LDS R29, [R7+0x2c00] ;  /* 0x002c0000071d7984 */ /* 0x000f680000000800 */
[----:B------:R-:W5:Y:S04]  /*48b0*/  LDS R31, [R7+0x3000] ;  /* 0x00300000071f7984 */ /* 0x000f680000000800 */
[----:B------:R-:W5:Y:S04]  /*48c0*/  LDS R33, [R7+0x3400] ;  /* 0x0034000007217984 */ /* 0x000f680000000800 */
[----:B0-----:R-:W-:Y:S01]  /*48d0*/  @!P6 STG.E desc[UR8][R12.64+0x400], R5 ;  /* 0x000400050c00e986 */ /* 0x001fe2000c101908 */
[----:B------:R-:W-:Y:S01]  /*48e0*/  ISETP.GE.U32.AND P6, PT, R2, R3, PT ;  /* 0x000000030200720c */ /* 0x000fe20003fc6070 */
[----:B------:R-:W-:-:S02]  /*48f0*/  VIADD R2, R0, 0x900 ;  /* 0x0000090000027836 */ /* 0x000fc40000000000 */
[----:B-1----:R-:W-:Y:S03]  /*4900*/  @!P0 STG.E desc[UR8][R12.64+0x800], R9 ;  /* 0x000800090c008986 */ /* 0x002fe6000c101908 */
[----:B------:R-:W-:Y:S01]  /*4910*/  ISETP.GE.U32.AND P0, PT, R2, R3, PT ;  /* 0x000000030200720c */ /* 0x000fe20003f06070 */
[----:B------:R-:W0:Y:S01]  /*4920*/  LDS R5, [R7+0x3800] ;  /* 0x0038000007057984 */ /* 0x000e220000000800 */
[----:B------:R-:W-:-:S03]  /*4930*/  VIADD R2, R0, 0xb00 ;  /* 0x00000b0000027836 */ /* 0x000fc60000000000 */
[----:B--2---:R-:W-:Y:S01]  /*4940*/  @!P2 STG.E desc[UR8][R12.64+0x1000], R15 ;  /* 0x0010000f0c00a986 */ /* 0x004fe2000c101908 */
[----:B------:R-:W-:-:S03]  /*4950*/  ISETP.GE.U32.AND P2, PT, R0, R3, PT ;  /* 0x000000030000720c */ /* 0x000fc60003f46070 */
[----:B------:R-:W1:Y:S04]  /*4960*/  LDS R35, [R7+0x3c00] ;  /* 0x003c000007237984 */ /* 0x000e680000000800 */
[----:B------:R-:W2:Y:S04]  /*4970*/  LDS R9, [R7+0x4000] ;  /* 0x0040000007097984 */ /* 0x000ea80000000800 */
[----:B---3--:R-:W-:Y:S01]  /*4980*/  @!P3 STG.E desc[UR8][R12.64+0x1400], R17 ;  /* 0x001400110c00b986 */ /* 0x008fe2000c101908 */
[----:B------:R-:W-:Y:S01]  /*4990*/  ISETP.GE.U32.AND P3, PT, R2, R3, PT ;  /* 0x000000030200720c */ /* 0x000fe20003f66070 */
[----:B------:R-:W-:-:S02]  /*49a0*/  VIADD R2, R0, 0xd00 ;  /* 0x00000d0000027836 */ /* 0x000fc40000000000 */
[----:B----4-:R-:W-:Y:S01]  /*49b0*/  @!P1 STG.E desc[UR8][R12.64+0xc00], R11 ;  /* 0x000c000b0c009986 */ /* 0x010fe2000c101908 */
[-C--:B------:R-:W-:Y:S02]  /*49c0*/  ISETP.GE.U32.AND P1, PT, R4, R3.reuse, PT ;  /* 0x000000030400720c */ /* 0x080fe40003f26070 */
[----:B------:R-:W-:Y:S01]  /*49d0*/  LOP3.LUT R4, R0, 0xc00, RZ, 0xfc, !PT ;  /* 0x00000c0000047812 */ /* 0x000fe200078efcff */
[----:B------:R-:W3:Y:S04]  /*49e0*/  LDS R11, [R7+0x4400] ;  /* 0x00440000070b7984 */ /* 0x000ee80000000800 */
[----:B------:R-:W4:Y:S04]  /*49f0*/  LDS R15, [R7+0x4800] ;  /* 0x00480000070f7984 */ /* 0x000f280000000800 */
[----:B------:R-:W4:Y:S04]  /*4a00*/  LDS R37, [R7+0x4c00] ;  /* 0x004c000007257984 */ /* 0x000f280000000800 */
[----:B------:R-:W4:Y:S04]  /*4a10*/  LDS R39, [R7+0x5000] ;  /* 0x0050000007277984 */ /* 0x000f280000000800 */
[----:B------:R-:W4:Y:S04]  /*4a20*/  LDS R17, [R7+0x5400] ;  /* 0x0054000007117984 */ /* 0x000f280000000800 */
[----:B------:R-:W4:Y:S04]  /*4a30*/  @!P2 LDS R41, [R7] ;  /* 0x000000000729a984 */ /* 0x000f280000000800 */
[----:B-----5:R0:W-:Y:S01]  /*4a40*/  @!P4 STG.E desc[UR8][R12.64+0x1800], R19 ;  /* 0x001800130c00c986 */ /* 0x0201e2000c101908 */
[----:B------:R-:W-:Y:S01]  /*4a50*/  ISETP.GE.U32.AND P4, PT, R4, R3, PT ;  /* 0x000000030400720c */ /* 0x000fe20003f86070 */
[----:B------:R-:W-:-:S02]  /*4a60*/  VIADD R4, R0, 0xe00 ;  /* 0x00000e0000047836 */ /* 0x000fc40000000000 */
[----:B------:R0:W-:Y:S01]  /*4a70*/  @!P5 STG.E desc[UR8][R12.64+0x1c00], R21 ;  /* 0x001c00150c00d986 */ /* 0x0001e2000c101908 */
[-C--:B------:R-:W-:Y:S01]  /*4a80*/  ISETP.GE.U32.AND P5, PT, R2, R3.reuse, PT ;  /* 0x000000030200720c */ /* 0x080fe20003fa6070 */
[----:B------:R-:W-:Y:S02]  /*4a90*/  VIADD R2, R0, 0xf00 ;  /* 0x00000f0000027836 */ /* 0x000fe40000000000 */
[----:B------:R0:W-:Y:S01]  /*4aa0*/  @!P6 STG.E desc[UR8][R12.64+0x2000], R23 ;  /* 0x002000170c00e986 */ /* 0x0001e2000c101908 */
[-C--:B------:R-:W-:Y:S02]  /*4ab0*/  ISETP.GE.U32.AND P6, PT, R4, R3.reuse, PT ;  /* 0x000000030400720c */ /* 0x080fe40003fc6070 */
[----:B------:R-:W-:Y:S01]  /*4ac0*/  LOP3.LUT R4, R0, 0x1000, RZ, 0xfc, !PT ;  /* 0x0000100000047812 */ /* 0x000fe200078efcff */
[----:B------:R0:W-:Y:S01]  /*4ad0*/  @!P0 STG.E desc[UR8][R12.64+0x2400], R25 ;  /* 0x002400190c008986 */ /* 0x0001e2000c101908 */
[----:B------:R-:W-:Y:S01]  /*4ae0*/  ISETP.GE.U32.AND P0, PT, R2, R3, PT ;  /* 0x000000030200720c */ /* 0x000fe20003f06070 */
[----:B------:R-:W-:-:S02]  /*4af0*/  VIADD R2, R0, 0x1100 ;  /* 0x0000110000027836 */ /* 0x000fc40000000000 */
[----:B------:R0:W-:Y:S01]  /*4b00*/  @!P1 STG.E desc[UR8][R12.64+0x2800], R27 ;  /* 0x0028001b0c009986 */ /* 0x0001e2000c101908 */
[-C--:B------:R-:W-:Y:S01]  /*4b10*/  ISETP.GE.U32.AND P1, PT, R4, R3.reuse, PT ;  /* 0x000000030400720c */ /* 0x080fe20003f26070 */
[----:B------:R-:W-:Y:S02]  /*4b20*/  VIADD R4, R0, 0x1200 ;  /* 0x0000120000047836 */ /* 0x000fe40000000000 */
        /* <DEDUP_REMOVED lines=9> */
[----:B------:R-:W-:Y:S01]  /*4bc0*/  VIADD R0, R0, 0x1600 ;  /* 0x0000160000007836 */ /* 0x000fe20000000000 */
[----:B0-----:R0:W-:Y:S01]  /*4bd0*/  @!P6 STG.E desc[UR8][R12.64+0x3800], R5 ;  /* 0x003800050c00e986 */ /* 0x0011e2000c101908 */
[----:B------:R-:W-:-:S03]  /*4be0*/  ISETP.GE.U32.AND P6, PT, R4, R3, PT ;  /* 0x000000030400720c */ /* 0x000fc60003fc6070 */
[----:B-1----:R0:W-:Y:S01]  /*4bf0*/  @!P0 STG.E desc[UR8][R12.64+0x3c00], R35 ;  /* 0x003c00230c008986 */ /* 0x0021e2000c101908 */
[----:B------:R-:W-:-:S03]  /*4c00*/  ISETP.GE.U32.AND P0, PT, R2, R3, PT ;  /* 0x000000030200720c */ /* 0x000fc60003f06070 */
[----:B--2---:R0:W-:Y:S01]  /*4c10*/  @!P1 STG.E desc[UR8][R12.64+0x4000], R9 ;  /* 0x004000090c009986 */ /* 0x0041e2000c101908 */
[----:B------:R-:W-:-:S03]  /*4c20*/  ISETP.GE.U32.AND P1, PT, R0, R3, PT ;  /* 0x000000030000720c */ /* 0x000fc60003f26070 */
[----:B---3--:R0:W-:Y:S04]  /*4c30*/  @!P3 STG.E desc[UR8][R12.64+0x4400], R11 ;  /* 0x0044000b0c00b986 */ /* 0x0081e8000c101908 */
[----:B----4-:R0:W-:Y:S04]  /*4c40*/  @!P4 STG.E desc[UR8][R12.64+0x4800], R15 ;  /* 0x0048000f0c00c986 */ /* 0x0101e8000c101908 */
[----:B------:R0:W-:Y:S04]  /*4c50*/  @!P5 STG.E desc[UR8][R12.64+0x4c00], R37 ;  /* 0x004c00250c00d986 */ /* 0x0001e8000c101908 */
[----:B------:R0:W-:Y:S04]  /*4c60*/  @!P6 STG.E desc[UR8][R12.64+0x5000], R39 ;  /* 0x005000270c00e986 */ /* 0x0001e8000c101908 */
[----:B------:R0:W-:Y:S04]  /*4c70*/  @!P0 STG.E desc[UR8][R12.64+0x5400], R17 ;  /* 0x005400110c008986 */ /* 0x0001e8000c101908 */
[----:B------:R0:W-:Y:S01]  /*4c80*/  @!P2 STG.E desc[UR8][R12.64], R41 ;  /* 0x000000290c00a986 */ /* 0x0001e2000c101908 */
[----:B------:R-:W-:Y:S05]  /*4c90*/  @P1 EXIT ;  /* 0x000000000000194d */ /* 0x000fea0003800000 */
[----:B------:R-:W1:Y:S04]  /*4ca0*/  LDS R7, [R7+0x5800] ;  /* 0x0058000007077984 */ /* 0x000e680000000800 */
[----:B-1----:R-:W-:Y:S01]  /*4cb0*/  STG.E desc[UR8][R12.64+0x5800], R7 ;  /* 0x005800070c007986 */ /* 0x002fe2000c101908 */
[----:B------:R-:W-:Y:S05]  /*4cc0*/  EXIT ;  /* 0x000000000000794d */ /* 0x000fea0003800000 */
.L_x_13:
[----:B------:R-:W0:Y:S01]  /*4cd0*/  S2R R2, SR_CgaCtaId ;  /* 0x0000000000027919 */ /* 0x000e220000008800 */
[----:B------:R-:W1:Y:S01]  /*4ce0*/  LDCU.128 UR4, c[0x0][0x390] ;  /* 0x00007200ff0477ac */ /* 0x000e620008000c00 */
[----:B------:R-:W-:Y:S01]  /*4cf0*/  MOV R7, 0x400 ;  /* 0x0000040000077802 */ /* 0x000fe20000000f00 */
[----:B------:R-:W-:Y:S01]  /*4d00*/  IMAD.MOV.U32 R16, RZ, RZ, RZ ;  /* 0x000000ffff107224 */ /* 0x000fe200078e00ff */
[----:B------:R-:W2:Y:S01]  /*4d10*/  S2R R20, SR_TID.X ;  /* 0x0000000000147919 */ /* 0x000ea20000002100 */
[----:B------:R-:W-:Y:S01]  /*4d20*/  IMAD.MOV.U32 R13, RZ, RZ, RZ ;  /* 0x000000ffff0d7224 */ /* 0x000fe200078e00ff */
[----:B------:R-:W-:Y:S01]  /*4d30*/  CS2R R10, SRZ ;  /* 0x00000000000a7805 */ /* 0x000fe2000001ff00 */
[----:B------:R-:W-:Y:S01]  /*4d40*/  IMAD.MOV.U32 R4, RZ, RZ, RZ ;  /* 0x000000ffff047224 */ /* 0x000fe200078e00ff */
[----:B------:R-:W-:Y:S01]  /*4d50*/  CS2R R24, SRZ ;  /* 0x0000000000187805 */ /* 0x000fe2000001ff00 */
[----:B------:R-:W-:Y:S01]  /*4d60*/  IMAD.MOV.U32 R21, RZ, RZ, RZ ;  /* 0x000000ffff157224 */ /* 0x000fe200078e00ff */
[----:B------:R-:W-:-:S02]  /*4d70*/  CS2R R26, SRZ ;  /* 0x00000000001a7805 */ /* 0x000fc4000001ff00 */
[----:B------:R-:W-:Y:S01]  /*4d80*/  CS2R R22, SRZ ;  /* 0x0000000000167805 */ /* 0x000fe2000001ff00 */
[----:B------:R-:W-:Y:S01]  /*4d90*/  IMAD.MOV.U32 R28, RZ, RZ, RZ ;  /* 0x000000ffff1c7224 */ /* 0x000fe200078e00ff */
[----:B-1----:R-:W-:-:S04]  /*4da0*/  IADD3 R14, P0, PT, R9, UR4, RZ ;  /* 0x00000004090e7c10 */ /* 0x002fc8000ff1e0ff */
[----:B------:R-:W-:Y:S01]  /*4db0*/  IADD3.X R15, PT, PT, R6, UR5, RZ, P0, !PT ;  /* 0x00000005060f7c10 */ /* 0x000fe200087fe4ff */
[----:B------:R-:W-:Y:S01]  /*4dc0*/  UMOV UR5, URZ ;  /* 0x000000ff00057c82 */ /* 0x000fe20008000000 */
[----:B------:R-:W-:-:S04]  /*4dd0*/  ISETP.GE.U32.AND P0, PT, R3, 0xfd00, PT ;  /* 0x0000fd000300780c */ /* 0x000fc80003f06070 */
[----:B------:R-:W-:Y:S02]  /*4de0*/  ISETP.GE.U32.AND.EX P0, PT, R0, RZ, PT, P0 ;  /* 0x000000ff0000720c */ /* 0x000fe40003f06100 */
[----:B0-----:R-:W-:Y:S02]  /*4df0*/  LEA R7, R2, R7, 0x18 ;  /* 0x0000000702077211 */ /* 0x001fe400078ec0ff */
[----:B------:R-:W-:Y:S01]  /*4e00*/  IADD3 R2, P1, PT, R9, UR6, RZ ;  /* 0x0000000609027c10 */ /* 0x000fe2000ff3e0ff */
[----:B------:R-:W-:Y:S01]  /*4e10*/  UMOV UR6, URZ ;  /* 0x000000ff00067c82 */ /* 0x000fe20008000000 */
[----:B------:R-:W-:Y:S01]  /*4e20*/  CS2R R8, SRZ ;  /* 0x0000000000087805 */ /* 0x000fe2000001ff00 */
[----:B--2---:R-:W-:Y:S01]  /*4e30*/  IMAD R5, R20, 0x4, R7 ;  /* 0x0000000414057824 */ /* 0x004fe200078e0207 */
[----:B------:R-:W-:Y:S01]  /*4e40*/  IADD3.X R12, PT, PT, R6, UR7, RZ, P1, !PT ;  /* 0x00000007060c7c10 */ /* 0x000fe20008ffe4ff */
[----:B------:R-:W-:-:S03]  /*4e50*/  IMAD.MOV.U32 R6, RZ, RZ, RZ ;  /* 0x000000ffff067224 */ /* 0x000fc600078e00ff */
[----:B------:R0:W-:Y:S04]  /*4e60*/  STS [R5], RZ ;  /* 0x000000ff05007388 */ /* 0x0001e80000000800 */
[----:B------:R0:W-:Y:S04]  /*4e70*/  STS [R5+0x400], RZ ;  /* 0x000400ff05007388 */ /* 0x0001e80000000800 */
        /* <DEDUP_REMOVED lines=13> */
[----:B------:R0:W-:Y:S01]  /*4f50*/  STS [R5+0x3c00], RZ ;  /* 0x003c00ff05007388 */ /* 0x0001e20000000800 */
[----:B------:R-:W-:Y:S05]  /*4f60*/  @!P0 BRA `(.L_x_16) ;  /* 0x0000001c00448947 */ /* 0x000fea0003800000 */
[----:B------:R-:W1:Y:S01]  /*4f70*/  S2R R30, SR_LANEID ;  /* 0x00000000001e7919 */ /* 0x000e620000000000 */
[----:B------:R-:W-:-:S05]  /*4f80*/  IMAD.SHL.U32 R13, R20, 0x20, RZ ;  /* 0x00000020140d7824 */ /* 0x000fca00078e00ff */
[----:B------:R-:W-:Y:S01]  /*4f90*/  LOP3.LUT R16, R13, 0x7c00, RZ, 0xc0, !PT ;  /* 0x00007c000d107812 */ /* 0x000fe200078ec0ff */
[----:B------:R-:W-:-:S04]  /*4fa0*/  IMAD.MOV.U32 R13, RZ, RZ, RZ ;  /* 0x000000ffff0d7224 */ /* 0x000fc800078e00ff */
[----:B------:R-:W-:Y:S02]  /*4fb0*/  IMAD.IADD R17, R7, 0x1, R16 ;  /* 0x0000000107117824 */ /* 0x000fe400078e0210 */
[----:B------:R-:W-:Y:S02]  /*4fc0*/  IMAD.MOV.U32 R16, RZ, RZ, RZ ;  /* 0x000000ffff107224 */ /* 0x000fe400078e00ff */
[----:B-1----:R-:W-:-:S07]  /*4fd0*/  IMAD R17, R30, 0x4, R17 ;  /* 0x000000041e117824 */ /* 0x002fce00078e0211 */
.L_x_22:
[----:B-1----:R-:W-:-:S05]  /*4fe0*/  UMOV UR4, URZ ;  /* 0x000000ff00047c82 */ /* 0x002fca0008000000 */
.L_x_17:
[----:B-1----:R-:W-:-:S05]  /*4ff0*/  IADD3 R29, P0, PT, R20, UR5, RZ ;  /* 0x00000005141d7c10 */ /* 0x002fca000ff1e0ff */
[----:B------:R-:W-:Y:S01]  /*5000*/  IMAD.X R31, RZ, RZ, UR6, P0 ;  /* 0x00000006ff1f7e24 */ /* 0x000fe200080e06ff */
[----:B------:R-:W-:-:S04]  /*5010*/  LEA R30, P0, R29, R19, 0x2 ;  /* 0x000000131d1e7211 */ /* 0x000fc800078010ff */
[----:B------:R-:W-:-:S05]  /*5020*/  LEA.HI.X R31, R29, R18, R31, 0x2, P0 ;  /* 0x000000121d1f7211 */ /* 0x000fca00000f141f */
[----:B------:R-:W2:Y:S04]  /*5030*/  LDG.E R29, desc[UR8][R30.64] ;  /* 0x000000081e1d7981 */ /* 0x000ea8000c1e1900 */
[----:B------:R-:W3:Y:S04]  /*5040*/  LDG.E R32, desc[UR8][R30.64+0x400] ;  /* 0x000400081e207981 */ /* 0x000ee8000c1e1900 */
[----:B------:R-:W4:Y:S04]  /*5050*/  LDG.E R33, desc[UR8][R30.64+0x800] ;  /* 0x000800081e217981 */ /* 0x000f28000c1e1900 */
[----:B------:R-:W5:Y:S04]  /*5060*/  LDG.E R34, desc[UR8][R30.64+0xc00] ;  /* 0x000c00081e227981 */ /* 0x000f68000c1e1900 */
[----:B------:R-:W5:Y:S04]  /*5070*/  LDG.E R35, desc[UR8][R30.64+0x1000] ;  /* 0x001000081e237981 */ /* 0x000f68000c1e1900 */
[----:B------:R-:W5:Y:S01]  /*5080*/  LDG.E R36, desc[UR8][R30.64+0x1400] ;  /* 0x001400081e247981 */ /* 0x000f62000c1e1900 */
[----:B------:R-:W-:-:S03]  /*5090*/  UBMSK UR7, URZ, 0x6 ;  /* 0x00000006ff07789b */ /* 0x000fc60008000000 */
[----:B------:R-:W5:Y:S04]  /*50a0*/  LDG.E R37, desc[UR8][R30.64+0x1800] ;  /* 0x001800081e257981 */ /* 0x000f68000c1e1900 */
        /* <DEDUP_REMOVED lines=12> */
[----:B------:R-:W5:Y:S01]  /*5170*/  LDG.E R52, desc[UR8][R30.64+0x5800] ;  /* 0x005800081e347981 */ /* 0x000f62000c1e1900 */
[----:B--2---:R-:W-:-:S04]  /*5180*/  LOP3.LUT R29, R29, UR7, RZ, 0xc0, !PT ;  /* 0x000000071d1d7c12 */ /* 0x004fc8000f8ec0ff */
[C---:B------:R-:W-:Y:S01]  /*5190*/  LOP3.LUT R38, R29.reuse, 0x3, RZ, 0xc0, !PT ;  /* 0x000000031d267812 */ /* 0x040fe200078ec0ff */
[----:B------:R-:W-:Y:S02]  /*51a0*/  IMAD.SHL.U32 R39, R29, 0x100, RZ ;  /* 0x000001001d277824 */ /* 0x000fe400078e00ff */
[----:B------:R-:W2:Y:S03]  /*51b0*/  LDG.E R29, desc[UR8][R30.64+0x1c00] ;  /* 0x001c00081e1d7981 */ /* 0x000ea6000c1e1900 */
[----:B------:R-:W-:-:S04]  /*51c0*/  LOP3.LUT R39, R39, 0xfffffc00, RZ, 0xc0, !PT ;  /* 0xfffffc0027277812 */ /* 0x000fc800078ec0ff */
[----:B------:R-:W-:Y:S02]  /*51d0*/  IADD3 R53, PT, PT, R38, R5, R39 ;  /* 0x0000000526357210 */ /* 0x000fe40007ffe027 */
[----:B------:R-:W2:Y:S04]  /*51e0*/  LDG.E R38, desc[UR8][R30.64+0x2000] ;  /* 0x002000081e267981 */ /* 0x000ea8000c1e1900 */
[----:B------:R1:W2:Y:S01]  /*51f0*/  LDG.E R39, desc[UR8][R30.64+0x2400] ;  /* 0x002400081e277981 */ /* 0x0002a2000c1e1900 */
[----:B------:R-:W-:Y:S06]  /*5200*/  BAR.SYNC.DEFER_BLOCKING 0x0 ;  /* 0x0000000000007b1d */ /* 0x000fec0000010000 */
[----:B------:R-:W0:Y:S01]  /*5210*/  LDS.U8 R54, [R53] ;  /* 0x0000000035367984 */ /* 0x000e220000000000 */
[----:B---3--:R-:W-:-:S05]  /*5220*/  LOP3.LUT R32, R32, UR7, RZ, 0xc0, !PT ;  /* 0x0000000720207c12 */ /* 0x008fca000f8ec0ff */
[C---:B------:R-:W-:Y:S01]  /*5230*/  IMAD.SHL.U32 R55, R32.reuse, 0x100, RZ ;  /* 0x0000010020377824 */ /* 0x040fe200078e00ff */
[----:B------:R-:W-:-:S04]  /*5240*/  LOP3.LUT R32, R32, 0x3, RZ, 0xc0, !PT ;  /* 0x0000000320207812 */ /* 0x000fc800078ec0ff */
[----:B------:R-:W-:-:S04]  /*5250*/  LOP3.LUT R55, R55, 0xfffffc00, RZ, 0xc0, !PT ;  /* 0xfffffc0037377812 */ /* 0x000fc800078ec0ff */
[----:B------:R-:W-:Y:S01]  /*5260*/  IADD3 R32, PT, PT, R32, R5, R55 ;  /* 0x0000000520207210 */ /* 0x000fe20007ffe037 */
[----:B0-----:R-:W-:-:S05]  /*5270*/  VIADD R54, R54, 0x1 ;  /* 0x0000000136367836 */ /* 0x001fca0000000000 */
[----:B------:R-:W-:Y:S04]  /*5280*/  STS.U8 [R53], R54 ;  /* 0x0000003635007388 */ /* 0x000fe80000000000 */
[----:B------:R-:W0:Y:S01]  /*5290*/  LDS.U8 R55, [R32] ;  /* 0x0000000020377984 */ /* 0x000e220000000000 */
[----:B----4-:R-:W-:-:S05]  /*52a0*/  LOP3.LUT R33, R33, UR7, RZ, 0xc0, !PT ;  /* 0x0000000721217c12 */ /* 0x010fca000f8ec0ff */
[C---:B-1----:R-:W-:Y:S01]  /*52b0*/  IMAD.SHL.U32 R31, R33.reuse, 0x100, RZ ;  /* 0x00000100211f7824 */ /* 0x042fe200078e00ff */
[----:B------:R-:W-:-:S04]  /*52c0*/  LOP3.LUT R30, R33, 0x3, RZ, 0xc0, !PT ;  /* 0x00000003211e7812 */ /* 0x000fc800078ec0ff */
[----:B------:R-:W-:-:S04]  /*52d0*/  LOP3.LUT R31, R31, 0xfffffc00, RZ, 0xc0, !PT ;  /* 0xfffffc001f1f7812 */ /* 0x000fc800078ec0ff */
[----:B------:R-:W-:Y:S01]  /*52e0*/  IADD3 R30, PT, PT, R30, R5, R31 ;  /* 0x000000051e1e7210 */ /* 0x000fe20007ffe01f */
[----:B0-----:R-:W-:-:S05]  /*52f0*/  VIADD R55, R55, 0x1 ;  /* 0x0000000137377836 */ /* 0x001fca0000000000 */
[----:B------:R-:W-:Y:S04]  /*5300*/  STS.U8 [R32], R55 ;  /* 0x0000003720007388 */ /* 0x000fe80000000000 */
[----:B------:R-:W0:Y:S01]  /*5310*/  LDS.U8 R31, [R30] ;  /* 0x000000001e1f7984 */ /* 0x000e220000000000 */
[----:B-----5:R-:W-:-:S05]  /*5320*/  LOP3.LUT R34, R34, UR7, RZ, 0xc0, !PT ;  /* 0x0000000722227c12 */ /* 0x020fca000f8ec0ff */
[C---:B------:R-:W-:Y:S01]  /*5330*/  IMAD.SHL.U32 R33, R34.reuse, 0x100, RZ ;  /* 0x0000010022217824 */ /* 0x040fe200078e00ff */
[----:B------:R-:W-:-:S04]  /*5340*/  LOP3.LUT R34, R34, 0x3, RZ, 0xc0, !PT ;  /* 0x0000000322227812 */ /* 0x000fc800078ec0ff */
[----:B------:R-:W-:-:S04]  /*5350*/  LOP3.LUT R33, R33, 0xfffffc00, RZ, 0xc0, !PT ;  /* 0xfffffc0021217812 */ /* 0x000fc800078ec0ff */
[----:B------:R-:W-:Y:S01]  /*5360*/  IADD3 R33, PT, PT, R34, R5, R33 ;  /* 0x0000000522217210 */ /* 0x000fe20007ffe021 */
[----:B0-----:R-:W-:-:S05]  /*5370*/  VIADD R31, R31, 0x1 ;  /* 0x000000011f1f7836 */ /* 0x001fca0000000000 */
[----:B------:R-:W-:Y:S04]  /*5380*/  STS.U8 [R30], R31 ;  /* 0x0000001f1e007388 */ /* 0x000fe80000000000 */
[----:B------:R-:W0:Y:S01]  /*5390*/  LDS.U8 R34, [R33] ;  /* 0x0000000021227984 */ /* 0x000e220000000000 */
[----:B------:R-:W-:-:S05]  /*53a0*/  LOP3.LUT R35, R35, UR7, RZ, 0xc0, !PT ;  /* 0x0000000723237c12 */ /* 0x000fca000f8ec0ff */
        /* <DEDUP_REMOVED lines=23> */
[----:B--2---:R-:W-:-:S05]  /*5520*/  LOP3.LUT R29, R29, UR7, RZ, 0xc0, !PT ;  /* 0x000000071d1d7c12 */ /* 0x004fca000f8ec0ff */
        /* <DEDUP_REMOVED lines=127> */
[----:B------:R-:W-:Y:S02]  /*5d20*/  UIADD3 UR5, UP0, UPT, UR5, 0x1700, URZ ;  /* 0x0000170005057890 */ /* 0x000fe4000ff1e0ff */
[----:B------:R-:W-:Y:S02]  /*5d30*/  UIADD3 UR4, UPT, UPT, UR4, 0x1, URZ ;  /* 0x0000000104047890 */ /* 0x000fe4000fffe0ff */
[----:B------:R-:W-:Y:S02]  /*5d40*/  UIADD3.X UR6, UPT, UPT, URZ, UR6, URZ, UP0, !UPT ;  /* 0x00000006ff067290 */ /* 0x000fe400087fe4ff */
[----:B------:R-:W-:Y:S01]  /*5d50*/  UISETP.NE.AND UP0, UPT, UR4, 0xb, UPT ;  /* 0x0000000b0400788c */ /* 0x000fe2000bf05270 */
[----:B0-----:R-:W-:-:S05]  /*5d60*/  VIADD R32, R32, 0x1 ;  /* 0x0000000120207836 */ /* 0x001fca0000000000 */
[----:B------:R1:W-:Y:S03]  /*5d70*/  STS.U8 [R29], R32 ;  /* 0x000000201d007388 */ /* 0x0003e60000000000 */
[----:B------:R-:W-:Y:S05]  /*5d80*/  BRA.U UP0, `(.L_x_17) ;  /* 0xfffffff100987547 */ /* 0x000fea000b83ffff */
[----:B------:R-:W-:Y:S01]  /*5d90*/  BAR.SYNC.DEFER_BLOCKING 0x0 ;  /* 0x0000000000007b1d */ /* 0x000fe20000010000 */
[C---:B------:R-:W-:Y:S02]  /*5da0*/  ISETP.GT.U32.AND P1, PT, R20.reuse, 0x1ff, PT ;  /* 0x000001ff1400780c */ /* 0x040fe40003f24070 */
[----:B------:R-:W-:-:S03]  /*5db0*/  ISETP.GT.U32.AND P0, PT, R20, 0xff, PT ;  /* 0x000000ff1400780c */ /* 0x000fc60003f04070 */
[----:B------:R-:W-:Y:S08]  /*5dc0*/  BSSY.RECONVERGENT B0, `(.L_x_18) ;  /* 0x000006a000007945 */ /* 0x000ff00003800200 */
[----:B------:R-:W-:Y:S05]  /*5dd0*/  @P1 BRA `(.L_x_19) ;  /* 0x0000000400a01947 */ /* 0x000fea0003800000 */
[----:B-1----:R-:W0:Y:S04]  /*5de0*/  LDS R29, [R17] ;  /* 0x00000000111d7984 */ /* 0x002e280000000800 */
[----:B------:R-:W1:Y:S04]  /*5df0*/  LDS R31, [R17+0x80] ;  /* 0x00008000111f7984 */ /* 0x000e680000000800 */
[----:B------:R-:W2:Y:S04]  /*5e00*/  LDS R34, [R17+0x100] ;  /* 0x0001000011227984 */ /* 0x000ea80000000800 */
[----:B------:R-:W3:Y:S04]  /*5e10*/  LDS R35, [R17+0x180] ;  /* 0x0001800011237984 */ /* 0x000ee80000000800 */
[----:B------:R-:W4:Y:S04]  /*5e20*/  LDS R36, [R17+0x200] ;  /* 0x0002000011247984 */ /* 0x000f280000000800 */
[----:B------:R-:W5:Y:S01]  /*5e30*/  LDS R37, [R17+0x280] ;  /* 0x0002800011257984 */ /* 0x000f620000000800 */
[----:B0-----:R-:W-:-:S02]  /*5e40*/  PRMT R30, R29, 0x7770, RZ ;  /* 0x000077701d1e7816 */ /* 0x001fc400000000ff */
[C---:B-1----:R-:W-:Y:S02]  /*5e50*/  PRMT R32, R31.reuse, 0x7770, RZ ;  /* 0x000077701f207816 */ /* 0x042fe400000000ff */
[----:B------:R-:W-:Y:S02]  /*5e60*/  LOP3.LUT R30, R30, 0xff, RZ, 0xc0, !PT ;  /* 0x000000ff1e1e7812 */ /* 0x000fe400078ec0ff */
[----:B------:R-:W-:Y:S02]  /*5e70*/  LOP3.LUT R39, R32, 0xff, RZ, 0xc0, !PT ;  /* 0x000000ff20277812 */ /* 0x000fe400078ec0ff */
[----:B------:R-:W-:Y:S02]  /*5e80*/  PRMT R33, R31, 0x7772, RZ ;  /* 0x000077721f217816 */ /* 0x000fe400000000ff */
[----:B------:R-:W-:Y:S02]  /*5e90*/  IADD3 R39, P5, P6, R39, R28, R30 ;  /* 0x0000001c27277210 */ /* 0x000fe40007ebe01e */
[----:B------:R-:W-:-:S02]  /*5ea0*/  PRMT R28, R29, 0x7771, RZ ;  /* 0x000077711d1c7816 */ /* 0x000fc400000000ff */
[----:B------:R-:W-:Y:S02]  /*5eb0*/  PRMT R30, R29, 0x7772, RZ ;  /* 0x000077721d1e7816 */ /* 0x000fe400000000ff */
[----:B------:R-:W-:Y:S02]  /*5ec0*/  PRMT R32, R31, 0x7771, RZ ;  /* 0x000077711f207816 */ /* 0x000fe400000000ff */
[----:B------:R-:W-:Y:S02]  /*5ed0*/  LOP3.LUT R38, R28, 0xff, RZ, 0xc0, !PT ;  /* 0x000000ff1c267812 */ /* 0x000fe400078ec0ff */
[----:B------:R-:W-:Y:S02]  /*5ee0*/  LOP3.LUT R30, R30, 0xff, RZ, 0xc0, !PT ;  /* 0x000000ff1e1e7812 */ /* 0x000fe400078ec0ff */
[----:B------:R-:W-:Y:S02]  /*5ef0*/  LOP3.LUT R28, R33, 0xff, RZ, 0xc0, !PT ;  /* 0x000000ff211c7812 */ /* 0x000fe400078ec0ff */
[----:B------:R-:W-:-:S02]  /*5f00*/  LOP3.LUT R32, R32, 0xff, RZ, 0xc0, !PT ;  /* 0x000000ff20207812 */ /* 0x000fc400078ec0ff */
[----:B------:R-:W-:Y:S02]  /*5f10*/  PRMT R29, R29, 0x7773, RZ ;  /* 0x000077731d1d7816 */ /* 0x000fe400000000ff */
[----:B------:R-:W-:Y:S02]  /*5f20*/  PRMT R31, R31, 0x7773, RZ ;  /* 0x000077731f1f7816 */ /* 0x000fe400000000ff */
[----:B------:R-:W-:Y:S02]  /*5f30*/  IADD3 R33, P2, P3, R28, R27, R30 ;  /* 0x0000001b1c217210 */ /* 0x000fe40007b5e01e */
[----:B------:R-:W-:Y:S02]  /*5f40*/  IADD3 R32, P1, P4, R32, R23, R38 ;  /* 0x0000001720207210 */ /* 0x000fe40007c3e026 */
[----:B------:R-:W-:Y:S02]  /*5f50*/  LOP3.LUT R29, R29, 0xff, RZ, 0xc0, !PT ;  /* 0x000000ff1d1d7812 */ /* 0x000fe400078ec0ff */
[----:B------:R-:W-:-:S02]  /*5f60*/  LOP3.LUT R28, R31, 0xff, RZ, 0xc0, !PT ;  /* 0x000000ff1f1c7812 */ /* 0x000fc400078ec0ff */
[----:B--2---:R-:W-:Y:S02]  /*5f70*/  PRMT R23, R34, 0x7770, RZ ;  /* 0x0000777022177816 */ /* 0x004fe400000000ff */
[----:B---3--:R-:W-:Y:S02]  /*5f80*/  PRMT R27, R35, 0x7770, RZ ;  /* 0x00007770231b7816 */ /* 0x008fe400000000ff */
[----:B------:R-:W-:Y:S02]  /*5f90*/  IADD3.X R40, PT, PT, RZ, R26, RZ, P5, P6 ;  /* 0x0000001aff287210 */ /* 0x000fe40002fec4ff */
[----:B------:R-:W-:Y:S02]  /*5fa0*/  IADD3 R28, P5, P6, R28, R25, R29 ;  /* 0x000000191c1c7210 */ /* 0x000fe40007ebe01d */
[----:B------:R-:W-:Y:S02]  /*5fb0*/  LOP3.LUT R26, R23, 0xff, RZ, 0xc0, !PT ;  /* 0x000000ff171a7812 */ /* 0x000fe400078ec0ff */
[----:B------:R-:W-:-:S02]  /*5fc0*/  PRMT R25, R35, 0x7771, RZ ;  /* 0x0000777123197816 */ /* 0x000fc400000000ff */
[----:B------:R-:W-:Y:S02]  /*5fd0*/  LOP3.LUT R27, R27, 0xff, RZ, 0xc0, !PT ;  /* 0x000000ff1b1b7812 */ /* 0x000fe400078ec0ff */
[----:B------:R-:W-:Y:S02]  /*5fe0*/  IADD3.X R38, PT, PT, RZ, R24, RZ, P1, P4 ;  /* 0x00000018ff267210 */ /* 0x000fe40000fe84ff */
[----:B------:R-:W-:Y:S02]  /*5ff0*/  IADD3 R31, P1, P4, R27, R39, R26 ;  /* 0x000000271b1f7210 */ /* 0x000fe40007c3e01a */
[----:B------:R-:W-:Y:S01]  /*6000*/  LOP3.LUT R30, R25, 0xff, RZ, 0xc0, !PT ;  /* 0x000000ff191e7812 */ /* 0x000fe200078ec0ff */
[----:B------:R-:W-:Y:S01]  /*6010*/  LDS R26, [R17+0x380] ;  /* 0x00038000111a7984 */ /* 0x000fe20000000800 */
[----:B------:R-:W-:Y:S02]  /*6020*/  PRMT R23, R34, 0x7771, RZ ;  /* 0x0000777122177816 */ /* 0x000fe400000000ff */
[----:B------:R-:W-:Y:S01]  /*6030*/  IADD3.X R39, PT, PT, RZ, R22, RZ, P2, P3 ;  /* 0x00000016ff277210 */ /* 0x000fe200017e64ff */
[----:B------:R-:W0:Y:S01]  /*6040*/  LDS R25, [R17+0x300] ;  /* 0x0003000011197984 */ /* 0x000e220000000800 */
[----:B------:R-:W-:-:S02]  /*6050*/  LOP3.LUT R23, R23, 0xff, RZ, 0xc0, !PT ;  /* 0x000000ff17177812 */ /* 0x000fc400078ec0ff */
[----:B------:R-:W-:Y:S02]  /*6060*/  PRMT R22, R34, 0x7772, RZ ;  /* 0x0000777222167816 */ /* 0x000fe400000000ff */
[----:B------:R-:W-:Y:S02]  /*6070*/  IADD3 R30, P2, P3, R30, R32, R23 ;  /* 0x000000201e1e7210 */ /* 0x000fe40007b5e017 */
[C---:B------:R-:W-:Y:S02]  /*6080*/  PRMT R23, R35.reuse, 0x7772, RZ ;  /* 0x0000777223177816 */ /* 0x040fe400000000ff */
[----:B------:R-:W-:Y:S02]  /*6090*/  PRMT R34, R34, 0x7773, RZ ;  /* 0x0000777322227816 */ /* 0x000fe400000000ff */
[----:B------:R-:W-:Y:S02]  /*60a0*/  PRMT R35, R35, 0x7773, RZ ;  /* 0x0000777323237816 */ /* 0x000fe400000000ff */
[----:B------:R-:W-:-:S02]  /*60b0*/  LOP3.LUT R22, R22, 0xff, RZ, 0xc0, !PT ;  /* 0x000000ff16167812 */ /* 0x000fc400078ec0ff */
[----:B------:R-:W-:Y:S02]  /*60c0*/  LOP3.LUT R23, R23, 0xff, RZ, 0xc0, !PT ;  /* 0x000000ff17177812 */ /* 0x000fe400078ec0ff */
[----:B------:R-:W-:Y:S02]  /*60d0*/  LOP3.LUT R29, R34, 0xff, RZ, 0xc0, !PT ;  /* 0x000000ff221d7812 */ /* 0x000fe400078ec0ff */
[----:B------:R-:W-:Y:S02]  /*60e0*/  LOP3.LUT R32, R35, 0xff, RZ, 0xc0, !PT ;  /* 0x000000ff23207812 */ /* 0x000fe400078ec0ff */
[----:B------:R-:W-:Y:S02]  /*60f0*/  IADD3.X R34, PT, PT, RZ, R21, RZ, P5, P6 ;  /* 0x00000015ff227210 */ /* 0x000fe40002fec4ff */
[----:B------:R-:W-:Y:S02]  /*6100*/  IADD3 R27, P5, P6, R23, R33, R22 ;  /* 0x00000021171b7210 */ /* 0x000fe40007ebe016 */
[----:B----4-:R-:W-:-:S02]  /*6110*/  PRMT R21, R36, 0x7770, RZ ;  /* 0x0000777024157816 */ /* 0x010fc400000000ff */
[----:B------:R-:W-:Y:S02]  /*6120*/  PRMT R22, R36, 0x7771, RZ ;  /* 0x0000777124167816 */ /* 0x000fe400000000ff */
[----:B-----5:R-:W-:Y:S02]  /*6130*/  PRMT R24, R37, 0x7771, RZ ;  /* 0x0000777125187816 */ /* 0x020fe400000000ff */
[----:B------:R-:W-:Y:S02]  /*6140*/  IADD3.X R33, PT, PT, RZ, R40, RZ, P1, P4 ;  /* 0x00000028ff217210 */ /* 0x000fe40000fe84ff */
[----:B------:R-:W-:Y:S02]  /*6150*/  IADD3 R32, P4, P1, R32, R28, R29 ;  /* 0x0000001c20207210 */ /* 0x000fe4000799e01d */
[----:B------:R-:W-:Y:S02]  /*6160*/  LOP3.LUT R28, R21, 0xff, RZ, 0xc0, !PT ;  /* 0x000000ff151c7812 */ /* 0x000fe400078ec0ff */
[----:B------:R-:W-:-:S02]  /*6170*/  LOP3.LUT R21, R22, 0xff, RZ, 0xc0, !PT ;  /* 0x000000ff16157812 */ /* 0x000fc400078ec0ff */
[----:B------:R-:W-:Y:S02]  /*6180*/  LOP3.LUT R24, R24, 0xff, RZ, 0xc0, !PT ;  /* 0x000000ff18187812 */ /* 0x000fe400078ec0ff */
[----:B------:R-:W-:Y:S02]  /*6190*/  IADD3.X R35, PT, PT, RZ, R39, RZ, P5, P6 ;  /* 0x00000027ff237210 */ /* 0x000fe40002fec4ff */
[----:B------:R-:W-:Y:S02]  /*61a0*/  IADD3 R30, P6, P5, R24, R30, R21 ;  /* 0x0000001e181e7210 */ /* 0x000fe40007dde015 */
[C---:B------:R-:W-:Y:S02]  /*61b0*/  PRMT R23, R37.reuse, 0x7770, RZ ;  /* 0x0000777025177816 */ /* 0x040fe400000000ff */
[----:B------:R-:W-:Y:S02]  /*61c0*/  PRMT R21, R36, 0x7772, RZ ;  /* 0x0000777224157816 */ /* 0x000fe400000000ff */
[----:B------:R-:W-:-:S02]  /*61d0*/  PRMT R22, R37, 0x7772, RZ ;  /* 0x0000777225167816 */ /* 0x000fc400000000ff */
[----:B------:R-:W-:Y:S02]  /*61e0*/  LOP3.LUT R23, R23, 0xff, RZ, 0xc0, !PT ;  /* 0x000000ff17177812 */ /* 0x000fe400078ec0ff */
[----:B------:R-:W-:Y:S02]  /*61f0*/  LOP3.LUT R21, R21, 0xff, RZ, 0xc0, !PT ;  /* 0x000000ff15157812 */ /* 0x000fe400078ec0ff */
[----:B------:R-:W-:Y:S02]  /*6200*/  LOP3.LUT R22, R22, 0xff, RZ, 0xc0, !PT ;  /* 0x000000ff16167812 */ /* 0x000fe400078ec0ff */
[----:B------:R-:W-:Y:S02]  /*6210*/  IADD3.X R38, PT, PT, RZ, R38, RZ, P2, P3 ;  /* 0x00000026ff267210 */ /* 0x000fe400017e64ff */
[----:B------:R-:W-:Y:S02]  /*6220*/  PRMT R36, R36, 0x7773, RZ ;  /* 0x0000777324247816 */ /* 0x000fe400000000ff */
[----:B------:R-:W-:-:S02]  /*6230*/  PRMT R37, R37, 0x7773, RZ ;  /* 0x0000777325257816 */ /* 0x000fc400000000ff */
[----:B------:R-:W-:Y:S02]  /*6240*/  IADD3.X R34, PT, PT, RZ, R34, RZ, P4, P1 ;  /* 0x00000022ff227210 */ /* 0x000fe400027e24ff */
[----:B------:R-:W-:Y:S02]  /*6250*/  IADD3 R31, P3, P2, R23, R31, R28 ;  /* 0x0000001f171f7210 */ /* 0x000fe40007a7e01c */
[----:B------:R-:W-:Y:S02]  /*6260*/  IADD3 R27, P1, P4, R22, R27, R21 ;  /* 0x0000001b161b7210 */ /* 0x000fe40007c3e015 */
[----:B0-----:R-:W-:Y:S02]  /*6270*/  PRMT R21, R25, 0x7770, RZ ;  /* 0x0000777019157816 */ /* 0x001fe400000000ff */
[----:B------:R-:W-:Y:S02]  /*6280*/  PRMT R23, R26, 0x7770, RZ ;  /* 0x000077701a177816 */ /* 0x000fe400000000ff */
[----:B------:R-:W-:-:S02]  /*6290*/  LOP3.LUT R36, R36, 0xff, RZ, 0xc0, !PT ;  /* 0x000000ff24247812 */ /* 0x000fc400078ec0ff */
[----:B------:R-:W-:Y:S02]  /*62a0*/  LOP3.LUT R29, R37, 0xff, RZ, 0xc0, !PT ;  /* 0x000000ff251d7812 */ /* 0x000fe400078ec0ff */
[----:B------:R-:W-:Y:S02]  /*62b0*/  PRMT R22, R25, 0x7771, RZ ;  /* 0x0000777119167816 */ /* 0x000fe400000000ff */
[----:B------:R-:W-:Y:S02]  /*62c0*/  PRMT R24, R26, 0x7771, RZ ;  /* 0x000077711a187816 */ /* 0x000fe400000000ff */
[----:B------:R-:W-:Y:S02]  /*62d0*/  LOP3.LUT R28, R21, 0xff, RZ, 0xc0, !PT ;  /* 0x000000ff151c7812 */ /* 0x000fe400078ec0ff */
[----:B------:R-:W-:Y:S02]  /*62e0*/  LOP3.LUT R23, R23, 0xff, RZ, 0xc0, !PT ;  /* 0x000000ff17177812 */ /* 0x000fe400078ec0ff */
[----:B------:R-:W-:-:S02]  /*62f0*/  IADD3.X R33, PT, PT, RZ, R33, RZ, P3, P2 ;  /* 0x00000021ff217210 */ /* 0x000fc40001fe44ff */
[----:B------:R-:W-:Y:S02]  /*6300*/  IADD3 R29, P2, P3, R29, R32, R36 ;  /* 0x000000201d1d7210 */ /* 0x000fe40007b5e024 */
[----:B------:R-:W-:Y:S02]  /*6310*/  LOP3.LUT R21, R22, 0xff, RZ, 0xc0, !PT ;  /* 0x000000ff16157812 */ /* 0x000fe400078ec0ff */
[----:B------:R-:W-:Y:S02]  /*6320*/  LOP3.LUT R24, R24, 0xff, RZ, 0xc0, !PT ;  /* 0x000000ff18187812 */ /* 0x000fe400078ec0ff */
[----:B------:R-:W-:Y:S02]  /*6330*/  IADD3.X R32, PT, PT, RZ, R38, RZ, P6, P5 ;  /* 0x00000026ff207210 */ /* 0x000fe400037ea4ff */
[----:B------:R-:W-:Y:S02]  /*6340*/  IADD3 R28, P6, P5, R23, R31, R28 ;  /* 0x0000001f171c7210 */ /* 0x000fe40007dde01c */
[----:B------:R-:W-:-:S02]  /*6350*/  IADD3.X R31, PT, PT, RZ, R35, RZ, P1, P4 ;  /* 0x00000023ff1f7210 */ /* 0x000fc40000fe84ff */
[----:B------:R-:W-:Y:S02]  /*6360*/  IADD3 R23, P4, P1, R24, R30, R21 ;  /* 0x0000001e18177210 */ /* 0x000fe4000799e015 */
[C---:B------:R-:W-:Y:S02]  /*6370*/  PRMT R21, R25.reuse, 0x7772, RZ ;  /* 0x0000777219157816 */ /* 0x040fe400000000ff */
        /* <DEDUP_REMOVED lines=8> */
[----:B------:R-:W-:Y:S02]  /*6400*/  IADD3.X R26, PT, PT, RZ, R33, RZ, P6, P5 ;  /* 0x00000021ff1a7210 */ /* 0x000fe400037ea4ff */
[----:B------:R-:W-:-:S02]  /*6410*/  IADD3 R27, P2, P3, R22, R27, R21 ;  /* 0x0000001b161b7210 */ /* 0x000fc40007b5e015 */
[----:B------:R-:W-:Y:S02]  /*6420*/  IADD3 R25, P5, P6, R25, R29, R24 ;  /* 0x0000001d19197210 */ /* 0x000fe40007ebe018 */
[----:B------:R-:W-:Y:S02]  /*6430*/  IADD3.X R24, PT, PT, RZ, R32, RZ, P4, P1 ;  /* 0x00000020ff187210 */ /* 0x000fe400027e24ff */
[----:B------:R-:W-:Y:S02]  /*6440*/  IADD3.X R22, PT, PT, RZ, R31, RZ, P2, P3 ;  /* 0x0000001fff167210 */ /* 0x000fe400017e64ff */
[----:B------:R-:W-:-:S07]  /*6450*/  IADD3.X R21, PT, PT, RZ, R30, RZ, P5, P6 ;  /* 0x0000001eff157210 */ /* 0x000fce0002fec4ff */
.L_x_19:
[----:B------:R-:W-:Y:S05]  /*6460*/  BSYNC.RECONVERGENT B0 ;  /* 0x0000000000007941 */ /* 0x000fea0003800200 */
.L_x_18:
[----:B------:R-:W-:Y:S04]  /*6470*/  BSSY.RECONVERGENT B0, `(.L_x_20) ;  /* 0x000006a000007945 */ /* 0x000fe80003800200 */
[----:B------:R-:W-:Y:S05]  /*6480*/  @P0 BRA `(.L_x_21) ;  /* 0x0000000400a00947 */ /* 0x000fea0003800000 */
[----:B-1----:R-:W0:Y:S04]  /*6490*/  LDS R29, [R17+0x2000] ;  /* 0x00200000111d7984 */ /* 0x002e280000000800 */
        /* <DEDUP_REMOVED lines=14> */
[----:B------:R-:W-:Y:S02]  /*6580*/  PRMT R29, R29, 0x7773, RZ ;  /* 0x000077731d1d7816 */ /* 0x000fe400000000ff */
[----:B------:R-:W-:Y:S02]  /*6590*/  PRMT R31, R31, 0x7773, RZ ;  /* 0x000077731f1f7816 */ /* 0x000fe400000000ff */
[----:B------:R-:W-:Y:S02]  /*65a0*/  LOP3.LUT R6, R6, 0xff, RZ, 0xc0, !PT ;  /* 0x000000ff06067812 */ /* 0x000fe400078ec0ff */
[----:B------:R-:W-:-:S02]  /*65b0*/  LOP3.LUT R32, R32, 0xff, RZ, 0xc0, !PT ;  /* 0x000000ff20207812 */ /* 0x000fc400078ec0ff */
[----:B------:R-:W-:Y:S02]  /*65c0*/  LOP3.LUT R30, R30, 0xff, RZ, 0xc0, !PT ;  /* 0x000000ff1e1e7812 */ /* 0x000fe400078ec0ff */
[----:B------:R-:W-:Y:S02]  /*65d0*/  LOP3.LUT R38, R33, 0xff, RZ, 0xc0, !PT ;  /* 0x000000ff21267812 */ /* 0x000fe400078ec0ff */
[----:B------:R-:W-:Y:S02]  /*65e0*/  LOP3.LUT R29, R29, 0xff, RZ, 0xc0, !PT ;  /* 0x000000ff1d1d7812 */ /* 0x000fe400078ec0ff */
[----:B------:R-:W-:Y:S02]  /*65f0*/  LOP3.LUT R31, R31, 0xff, RZ, 0xc0, !PT ;  /* 0x000000ff1f1f7812 */ /* 0x000fe400078ec0ff */
[----:B------:R-:W-:Y:S02]  /*6600*/  IADD3 R32, P2, P3, R32, R9, R6 ;  /* 0x0000000920207210 */ /* 0x000fe40007b5e006 */
[----:B--2---:R-:W-:-:S02]  /*6610*/  PRMT R6, R34, 0x7770, RZ ;  /* 0x0000777022067816 */ /* 0x004fc400000000ff */
[----:B------:R-:W-:Y:S02]  /*6620*/  IADD3 R38, P0, P1, R38, R11, R30 ;  /* 0x0000000b26267210 */ /* 0x000fe4000791e01e */
[----:B------:R-:W-:Y:S01]  /*6630*/  IADD3.X R41, PT, PT, RZ, R4, RZ, P4, P5 ;  /* 0x00000004ff297210 */ /* 0x000fe200027ea4ff */
[----:B------:R-:W0:Y:S01]  /*6640*/  LDS R11, [R17+0x2300] ;  /* 0x00230000110b7984 */ /* 0x000e220000000800 */
[----:B------:R-:W-:Y:S02]  /*6650*/  IADD3 R31, P4, P5, R31, R16, R29 ;  /* 0x000000101f1f7210 */ /* 0x000fe40007d9e01d */
[----:B------:R-:W-:Y:S01]  /*6660*/  LOP3.LUT R30, R6, 0xff, RZ, 0xc0, !PT ;  /* 0x000000ff061e7812 */ /* 0x000fe200078ec0ff */
[----:B------:R-:W1:Y:S01]  /*6670*/  LDS R16, [R17+0x2380] ;  /* 0x0023800011107984 */ /* 0x000e620000000800 */
[----:B------:R-:W-:Y:S02]  /*6680*/  PRMT R4, R34, 0x7771, RZ ;  /* 0x0000777122047816 */ /* 0x000fe400000000ff */
[----:B---3--:R-:W-:-:S02]  /*6690*/  PRMT R6, R35, 0x7771, RZ ;  /* 0x0000777123067816 */ /* 0x008fc400000000ff */
[----:B------:R-:W-:Y:S02]  /*66a0*/  LOP3.LUT R29, R4, 0xff, RZ, 0xc0, !PT ;  /* 0x000000ff041d7812 */ /* 0x000fe400078ec0ff */
[----:B------:R-:W-:Y:S02]  /*66b0*/  LOP3.LUT R6, R6, 0xff, RZ, 0xc0, !PT ;  /* 0x000000ff06067812 */ /* 0x000fe400078ec0ff */
[----:B------:R-:W-:Y:S02]  /*66c0*/  PRMT R9, R35, 0x7770, RZ ;  /* 0x0000777023097816 */ /* 0x000fe400000000ff */
[----:B------:R-:W-:Y:S02]  /*66d0*/  IADD3.X R10, PT, PT, RZ, R10, RZ, P0, P1 ;  /* 0x0000000aff0a7210 */ /* 0x000fe400007e24ff */
[----:B------:R-:W-:Y:S02]  /*66e0*/  IADD3 R29, P0, P1, R6, R32, R29 ;  /* 0x00000020061d7210 */ /* 0x000fe4000791e01d */
[----:B------:R-:W-:-:S02]  /*66f0*/  LOP3.LUT R9, R9, 0xff, RZ, 0xc0, !PT ;  /* 0x000000ff09097812 */ /* 0x000fc400078ec0ff */
[C---:B------:R-:W-:Y:S02]  /*6700*/  PRMT R4, R34.reuse, 0x7772, RZ ;  /* 0x0000777222047816 */ /* 0x040fe400000000ff */
[C---:B------:R-:W-:Y:S02]  /*6710*/  PRMT R6, R35.reuse, 0x7772, RZ ;  /* 0x0000777223067816 */ /* 0x040fe400000000ff */
[----:B------:R-:W-:Y:S02]  /*6720*/  PRMT R34, R34, 0x7773, RZ ;  /* 0x0000777322227816 */ /* 0x000fe400000000ff */
[----:B------:R-:W-:Y:S02]  /*6730*/  PRMT R35, R35, 0x7773, RZ ;  /* 0x0000777323237816 */ /* 0x000fe400000000ff */
[----:B------:R-:W-:Y:S02]  /*6740*/  IADD3.X R39, PT, PT, RZ, R8, RZ, P2, P3 ;  /* 0x00000008ff277210 */ /* 0x000fe400017e64ff */
[----:B------:R-:W-:-:S02]  /*6750*/  IADD3 R30, P2, P3, R9, R40, R30 ;  /* 0x00000028091e7210 */ /* 0x000fc40007b5e01e */
[----:B------:R-:W-:Y:S02]  /*6760*/  LOP3.LUT R33, R4, 0xff, RZ, 0xc0, !PT ;  /* 0x000000ff04217812 */ /* 0x000fe400078ec0ff */
[----:B------:R-:W-:Y:S02]  /*6770*/  LOP3.LUT R6, R6, 0xff, RZ, 0xc0, !PT ;  /* 0x000000ff06067812 */ /* 0x000fe400078ec0ff */
[----:B------:R-:W-:Y:S02]  /*6780*/  LOP3.LUT R9, R34, 0xff, RZ, 0xc0, !PT ;  /* 0x000000ff22097812 */ /* 0x000fe400078ec0ff */
[----:B------:R-:W-:Y:S02]  /*6790*/  LOP3.LUT R32, R35, 0xff, RZ, 0xc0, !PT ;  /* 0x000000ff23207812 */ /* 0x000fe400078ec0ff */
[----:B------:R-:W-:Y:S02]  /*67a0*/  IADD3.X R35, PT, PT, RZ, R13, RZ, P4, P5 ;  /* 0x0000000dff237210 */ /* 0x000fe400027ea4ff */
[----:B------:R-:W-:-:S02]  /*67b0*/  IADD3.X R34, PT, PT, RZ, R41, RZ, P2, P3 ;  /* 0x00000029ff227210 */ /* 0x000fc400017e64ff */
[----:B------:R-:W-:Y:S02]  /*67c0*/  IADD3 R33, P4, P5, R6, R38, R33 ;  /* 0x0000002606217210 */ /* 0x000fe40007d9e021 */
[----:B------:R-:W-:Y:S02]  /*67d0*/  IADD3 R32, P2, P3, R32, R31, R9 ;  /* 0x0000001f20207210 */ /* 0x000fe40007b5e009 */
[C---:B----4-:R-:W-:Y:S02]  /*67e0*/  PRMT R6, R36.reuse, 0x7771, RZ ;  /* 0x0000777124067816 */ /* 0x050fe400000000ff */
[----:B-----5:R-:W-:Y:S02]  /*67f0*/  PRMT R9, R37, 0x7771, RZ ;  /* 0x0000777125097816 */ /* 0x020fe400000000ff */
[----:B------:R-:W-:Y:S02]  /*6800*/  PRMT R4, R36, 0x7770, RZ ;  /* 0x0000777024047816 */ /* 0x000fe400000000ff */
[----:B------:R-:W-:-:S02]  /*6810*/  LOP3.LUT R6, R6, 0xff, RZ, 0xc0, !PT ;  /* 0x000000ff06067812 */ /* 0x000fc400078ec0ff */
[----:B------:R-:W-:Y:S02]  /*6820*/  LOP3.LUT R9, R9, 0xff, RZ, 0xc0, !PT ;  /* 0x000000ff09097812 */ /* 0x000fe400078ec0ff */
[----:B------:R-:W-:Y:S02]  /*6830*/  PRMT R8, R37, 0x7770, RZ ;  /* 0x0000777025087816 */ /* 0x000fe400000000ff */
[----:B------:R-:W-:Y:S02]  /*6840*/  IADD3.X R38, PT, PT, RZ, R10, RZ, P4, P5 ;  /* 0x0000000aff267210 */ /* 0x000fe400027ea4ff */
[----:B------:R-:W-:Y:S02]  /*6850*/  LOP3.LUT R13, R4, 0xff, RZ, 0xc0, !PT ;  /* 0x000000ff040d7812 */ /* 0x000fe400078ec0ff */
        /* <DEDUP_REMOVED lines=16> */
[C---:B0-----:R-:W-:Y:S02]  /*6960*/  PRMT R4, R11.reuse, 0x7770, RZ ;  /* 0x000077700b047816 */ /* 0x041fe400000000ff */
[C---:B-1----:R-:W-:Y:S02]  /*6970*/  PRMT R8, R16.reuse, 0x7770, RZ ;  /* 0x0000777010087816 */ /* 0x042fe400000000ff */
[----:B------:R-:W-:Y:S02]  /*6980*/  PRMT R6, R11, 0x7771, RZ ;  /* 0x000077710b067816 */ /* 0x000fe400000000ff */
[----:B------:R-:W-:-:S02]  /*6990*/  PRMT R9, R16, 0x7771, RZ ;  /* 0x0000777110097816 */ /* 0x000fc400000000ff */
        /* <DEDUP_REMOVED lines=8> */
[C---:B------:R-:W-:Y:S02]  /*6a20*/  PRMT R4, R11.reuse, 0x7772, RZ ;  /* 0x000077720b047816 */ /* 0x040fe400000000ff */
[C---:B------:R-:W-:Y:S02]  /*6a30*/  PRMT R8, R16.reuse, 0x7772, RZ ;  /* 0x0000777210087816 */ /* 0x040fe400000000ff */
        /* <DEDUP_REMOVED lines=10> */
[----:B------:R-:W-:Y:S02]  /*6ae0*/  IADD3.X R8, PT, PT, RZ, R33, RZ, P3, P2 ;  /* 0x00000021ff087210 */ /* 0x000fe40001fe44ff */
[----:B------:R-:W-:Y:S02]  /*6af0*/  IADD3.X R10, PT, PT, RZ, R32, RZ, P0, P1 ;  /* 0x00000020ff0a7210 */ /* 0x000fe400007e24ff */
[----:B------:R-:W-:-:S07]  /*6b00*/  IADD3.X R13, PT, PT, RZ, R30, RZ, P4, P5 ;  /* 0x0000001eff0d7210 */ /* 0x000fce00027ea4ff */
.L_x_21:
[----:B------:R-:W-:Y:S05]  /*6b10*/  BSYNC.RECONVERGENT B0 ;  /* 0x0000000000007941 */ /* 0x000fea0003800200 */
.L_x_20:
[----:B------:R-:W-:Y:S01]  /*6b20*/  BAR.SYNC.DEFER_BLOCKING 0x0 ;  /* 0x0000000000007b1d */ /* 0x000fe20000010000 */
[----:B-1----:R-:W-:-:S04]  /*6b30*/  IADD3 R29, P1, PT, R3, -UR5, RZ ;  /* 0x80000005031d7c10 */ /* 0x002fc8000ff3e0ff */
[----:B------:R-:W-:Y:S02]  /*6b40*/  ISETP.GT.U32.AND P0, PT, R29, 0xfcff, PT ;  /* 0x0000fcff1d00780c */ /* 0x000fe40003f04070 */
[----:B------:R-:W-:-:S04]  /*6b50*/  IADD3.X R29, PT, PT, R0, ~UR6, RZ, P1, !PT ;  /* 0x80000006001d7c10 */ /* 0x000fc80008ffe4ff */
[----:B------:R-:W-:Y:S01]  /*6b60*/  ISETP.GT.AND.EX P0, PT, R29, RZ, PT, P0 ;  /* 0x000000ff1d00720c */ /* 0x000fe20003f04300 */
        /* <DEDUP_REMOVED lines=16> */
[----:B------:R-:W-:Y:S05]  /*6c70*/  @P0 BRA `(.L_x_22) ;  /* 0xffffffe000d80947 */ /* 0x000fea000383ffff */
.L_x_16:
[----:B------:R-:W-:Y:S01]  /*6c80*/  IADD3 R29, P1, PT, R3, -UR5, RZ ;  /* 0x80000005031d7c10 */ /* 0x000fe2000ff3e0ff */
[----:B------:R-:W-:Y:S02]  /*6c90*/  IMAD.MOV.U32 R30, RZ, RZ, R16 ;  /* 0x000000ffff1e7224 */ /* 0x000fe400078e0010 */
[----:B------:R-:W-:Y:S01]  /*6ca0*/  IMAD.MOV.U32 R31, RZ, RZ, R13 ;  /* 0x000000ffff1f7224 */ /* 0x000fe200078e000d */
[----:B------:R-:W-:Y:S02]  /*6cb0*/  ISETP.GE.U32.AND P0, PT, R29, 0x1700, PT ;  /* 0x000017001d00780c */ /* 0x000fe40003f06070 */
[----:B------:R-:W-:-:S04]  /*6cc0*/  IADD3.X R40, PT, PT, R0, ~UR6, RZ, P1, !PT ;  /* 0x8000000600287c10 */ /* 0x000fc80008ffe4ff */
[----:B------:R-:W-:-:S13]  /*6cd0*/  ISETP.GE.AND.EX P0, PT, R40, RZ, PT, P0 ;  /* 0x000000ff2800720c */ /* 0x000fda0003f06300 */
[----:B------:R-:W-:Y:S05]  /*6ce0*/  @!P0 BRA `(.L_x_23) ;  /* 0x0000000c00788947 */ /* 0x000fea0003800000 */
.L_x_24:
[----:B------:R-:W-:-:S05]  /*6cf0*/  IADD3 R13, P0, PT, R20, UR5, RZ ;  /* 0x00000005140d7c10 */ /* 0x000fca000ff1e0ff */
        /* <DEDUP_REMOVED lines=33> */
[----:B------:R-:W1:Y:S01]  /*6f10*/  LDS.U8 R53, [R52] ;  /* 0x0000000034357984 */ /* 0x000e620000000000 */
[----:B---3--:R-:W-:-:S05]  /*6f20*/  LOP3.LUT R29, R29, UR4, RZ, 0xc0, !PT ;  /* 0x000000041d1d7c12 */ /* 0x008fca000f8ec0ff */
[C---:B------:R-:W-:Y:S01]  /*6f30*/  IMAD.SHL.U32 R55, R29.reuse, 0x100, RZ ;  /* 0x000001001d377824 */ /* 0x040fe200078e00ff */
[----:B------:R-:W-:-:S04]  /*6f40*/  LOP3.LUT R54, R29, 0x3, RZ, 0xc0, !PT ;  /* 0x000000031d367812 */ /* 0x000fc800078ec0ff */
[----:B------:R-:W-:-:S04]  /*6f50*/  LOP3.LUT R55, R55, 0xfffffc00, RZ, 0xc0, !PT ;  /* 0xfffffc0037377812 */ /* 0x000fc800078ec0ff */
[----:B------:R-:W-:Y:S01]  /*6f60*/  IADD3 R54, PT, PT, R54, R5, R55 ;  /* 0x0000000536367210 */ /* 0x000fe20007ffe037 */
[----:B-1----:R-:W-:-:S05]  /*6f70*/  VIADD R53, R53, 0x1 ;  /* 0x0000000135357836 */ /* 0x002fca0000000000 */
[----:B------:R-:W-:Y:S04]  /*6f80*/  STS.U8 [R52], R53 ;  /* 0x0000003534007388 */ /* 0x000fe80000000000 */
[----:B------:R-:W1:Y:S01]  /*6f90*/  LDS.U8 R29, [R54] ;  /* 0x00000000361d7984 */ /* 0x000e620000000000 */
[----:B----4-:R-:W-:-:S05]  /*6fa0*/  LOP3.LUT R32, R32, UR4, RZ, 0xc0, !PT ;  /* 0x0000000420207c12 */ /* 0x010fca000f8ec0ff */
[C---:B0-----:R-:W-:Y:S01]  /*6fb0*/  IMAD.SHL.U32 R16, R32.reuse, 0x100, RZ ;  /* 0x0000010020107824 */ /* 0x041fe200078e00ff */
[----:B------:R-:W-:-:S04]  /*6fc0*/  LOP3.LUT R32, R32, 0x3, RZ, 0xc0, !PT ;  /* 0x0000000320207812 */ /* 0x000fc800078ec0ff */
[----:B------:R-:W-:-:S04]  /*6fd0*/  LOP3.LUT R16, R16, 0xfffffc00, RZ, 0xc0, !PT ;  /* 0xfffffc0010107812 */ /* 0x000fc800078ec0ff */
[----:B------:R-:W-:Y:S01]  /*6fe0*/  IADD3 R16, PT, PT, R32, R5, R16 ;  /* 0x0000000520107210 */ /* 0x000fe20007ffe010 */
[----:B-1----:R-:W-:-:S05]  /*6ff0*/  VIADD R29, R29, 0x1 ;  /* 0x000000011d1d7836 */ /* 0x002fca0000000000 */
        /* <DEDUP_REMOVED lines=162> */
[----:B------:R-:W-:-:S04]  /*7a20*/  UIADD3 UR5, UP0, UPT, UR5, 0x1700, URZ ;  /* 0x0000170005057890 */ /* 0x000fc8000ff1e0ff */
[----:B------:R-:W-:Y:S01]  /*7a30*/  UIADD3.X UR6, UPT, UPT, URZ, UR6, URZ, UP0, !UPT ;  /* 0x00000006ff067290 */ /* 0x000fe200087fe4ff */
[----:B0-----:R-:W-:Y:S01]  /*7a40*/  VIADD R34, R13, 0x1 ;  /* 0x000000010d227836 */ /* 0x001fe20000000000 */
[----:B------:R-:W-:-:S04]  /*7a50*/  IADD3 R13, P1, PT, R3, -UR5, RZ ;  /* 0x80000005030d7c10 */ /* 0x000fc8000ff3e0ff */
[----:B------:R2:W-:Y:S01]  /*7a60*/  STS.U8 [R29], R34 ;  /* 0x000000221d007388 */ /* 0x0005e20000000000 */
[----:B------:R-:W-:Y:S02]  /*7a70*/  ISETP.GT.U32.AND P0, PT, R13, 0x16ff, PT ;  /* 0x000016ff0d00780c */ /* 0x000fe40003f04070 */
[----:B------:R-:W-:-:S04]  /*7a80*/  IADD3.X R17, PT, PT, R0, ~UR6, RZ, P1, !PT ;  /* 0x8000000600117c10 */ /* 0x000fc80008ffe4ff */
[----:B------:R-:W-:-:S13]  /*7a90*/  ISETP.GT.AND.EX P0, PT, R17, RZ, PT, P0 ;  /* 0x000000ff1100720c */ /* 0x000fda0003f04300 */
[----:B--2---:R-:W-:Y:S05]  /*7aa0*/  @P0 BRA `(.L_x_24) ;  /* 0xfffffff000900947 */ /* 0x004fea000383ffff */
[----:B------:R-:W-:Y:S02]  /*7ab0*/  IMAD.MOV.U32 R29, RZ, RZ, R13 ;  /* 0x000000ffff1d7224 */ /* 0x000fe400078e000d */
[----:B------:R-:W-:-:S07]  /*7ac0*/  IMAD.MOV.U32 R40, RZ, RZ, R17 ;  /* 0x000000ffff287224 */ /* 0x000fce00078e0011 */
.L_x_23:
[----:B------:R-:W-:Y:S01]  /*7ad0*/  ISETP.GT.U32.AND P0, PT, R29, R20, PT ;  /* 0x000000141d00720c */ /* 0x000fe20003f04070 */
[----:B------:R-:W-:Y:S01]  /*7ae0*/  BSSY.RECONVERGENT B0, `(.L_x_25) ;  /* 0x0000063000007945 */ /* 0x000fe20003800200 */
[----:B------:R-:W-:Y:S02]  /*7af0*/  IMAD.MOV.U32 R41, RZ, RZ, R4 ;  /* 0x000000ffff297224 */ /* 0x000fe400078e0004 */
[----:B------:R-:W-:Y:S01]  /*7b00*/  ISETP.GT.AND.EX P0, PT, R40, RZ, PT, P0 ;  /* 0x000000ff2800720c */ /* 0x000fe20003f04300 */
[----:B------:R-:W-:Y:S02]  /*7b10*/  IMAD.MOV.U32 R34, RZ, RZ, R25 ;  /* 0x000000ffff227224 */ /* 0x000fe400078e0019 */
[----:B------:R-:W-:Y:S02]  /*7b20*/  IMAD.MOV.U32 R35, RZ, RZ, R21 ;  /* 0x000000ffff237224 */ /* 0x000fe400078e0015 */
[----:B------:R-:W-:Y:S02]  /*7b30*/  IMAD.MOV.U32 R38, RZ, RZ, R27 ;  /* 0x000000ffff267224 */ /* 0x000fe400078e001b */
[----:B------:R-:W-:-:S02]  /*7b40*/  IMAD.MOV.U32 R43, RZ, RZ, R22 ;  /* 0x000000ffff2b7224 */ /* 0x000fc400078e0016 */
[----:B------:R-:W-:Y:S02]  /*7b50*/  IMAD.MOV.U32 R32, RZ, RZ, R23 ;  /* 0x000000ffff207224 */ /* 0x000fe400078e0017 */
[----:B------:R-:W-:Y:S02]  /*7b60*/  IMAD.MOV.U32 R33, RZ, RZ, R24 ;  /* 0x000000ffff217224 */ /* 0x000fe400078e0018 */
[----:B------:R-:W-:Y:S02]  /*7b70*/  IMAD.MOV.U32 R36, RZ, RZ, R28 ;  /* 0x000000ffff247224 */ /* 0x000fe400078e001c */
[----:B------:R-:W-:Y:S01]  /*7b80*/  IMAD.MOV.U32 R45, RZ, RZ, R26 ;  /* 0x000000ffff2d7224 */ /* 0x000fe200078e001a */
[----:B------:R-:W-:Y:S06]  /*7b90*/  @!P0 BRA `(.L_x_26) ;  /* 0x00000004005c8947 */ /* 0x000fec0003800000 */
[----:B------:R-:W-:Y:S01]  /*7ba0*/  LOP3.LUT R4, RZ, R20, RZ, 0x33, !PT ;  /* 0x00000014ff047212 */ /* 0x000fe200078e33ff */
[----:B------:R-:W-:Y:S01]  /*7bb0*/  BSSY.RECONVERGENT B1, `(.L_x_27) ;  /* 0x0000027000017945 */ /* 0x000fe20003800200 */
[----:B------:R-:W-:Y:S01]  /*7bc0*/  BMSK R37, RZ, 0x6 ;  /* 0x00000006ff25781b */ /* 0x000fe20000000000 */
[----:B------:R-:W-:Y:S01]  /*7bd0*/  IMAD.MOV.U32 R26, RZ, RZ, R20 ;  /* 0x000000ffff1a7224 */ /* 0x000fe200078e0014 */
[----:B------:R-:W-:Y:S01]  /*7be0*/  IADD3 R4, P2, PT, R29, R4, RZ ;  /* 0x000000041d047210 */ /* 0x000fe20007f5e0ff */
[----:B------:R-:W-:-:S03]  /*7bf0*/  IMAD.MOV.U32 R27, RZ, RZ, RZ ;  /* 0x000000ffff1b7224 */ /* 0x000fc600078e00ff */
[C---:B------:R-:W-:Y:S02]  /*7c00*/  LOP3.LUT R13, R4.reuse, 0x300, RZ, 0xc0, !PT ;  /* 0x00000300040d7812 */ /* 0x040fe400078ec0ff */
[----:B------:R-:W-:Y:S02]  /*7c10*/  ISETP.GE.U32.AND P0, PT, R4, 0x300, PT ;  /* 0x000003000400780c */ /* 0x000fe40003f06070 */
[----:B------:R-:W-:Y:S02]  /*7c20*/  ISETP.NE.U32.AND P1, PT, R13, 0x300, PT ;  /* 0x000003000d00780c */ /* 0x000fe40003f25070 */
[----:B------:R-:W-:Y:S02]  /*7c30*/  IADD3.X R13, PT, PT, R40, -0x1, RZ, P2, !PT ;  /* 0xffffffff280d7810 */ /* 0x000fe400017fe4ff */
[----:B------:R-:W-:Y:S02]  /*7c40*/  ISETP.NE.AND.EX P1, PT, RZ, RZ, PT, P1 ;  /* 0x000000ffff00720c */ /* 0x000fe40003f25310 */
[----:B------:R-:W-:-:S11]  /*7c50*/  ISETP.GE.U32.AND.EX P0, PT, R13, RZ, PT, P0 ;  /* 0x000000ff0d00720c */ /* 0x000fd60003f06100 */
[----:B------:R-:W-:Y:S05]  /*7c60*/  @!P1 BRA `(.L_x_28) ;  /* 0x00000000006c9947 */ /* 0x000fea0003800000 */
[----:B------:R-:W-:Y:S01]  /*7c70*/  SHF.R.U64 R4, R4, 0x8, R13 ;  /* 0x0000000804047819 */ /* 0x000fe2000000120d */
[----:B------:R-:W-:Y:S02]  /*7c80*/  IMAD.MOV.U32 R21, RZ, RZ, RZ ;  /* 0x000000ffff157224 */ /* 0x000fe400078e00ff */
[----:B------:R-:W-:Y:S02]  /*7c90*/  IMAD.MOV.U32 R22, RZ, RZ, RZ ;  /* 0x000000ffff167224 */ /* 0x000fe400078e00ff */
[----:B------:R-:W-:Y:S02]  /*7ca0*/  VIADD R4, R4, 0x1 ;  /* 0x0000000104047836 */ /* 0x000fe40000000000 */
[----:B------:R-:W-:Y:S02]  /*7cb0*/  IMAD.MOV.U32 R26, RZ, RZ, R20 ;  /* 0x000000ffff1a7224 */ /* 0x000fe400078e0014 */
[----:B------:R-:W-:Y:S01]  /*7cc0*/  IMAD.MOV.U32 R27, RZ, RZ, RZ ;  /* 0x000000ffff1b7224 */ /* 0x000fe200078e00ff */
[----:B------:R-:W-:-:S07]  /*7cd0*/  LOP3.LUT R24, R4, 0x3, RZ, 0xc0, !PT ;  /* 0x0000000304187812 */ /* 0x000fce00078ec0ff */
.L_x_29:
[----:B--2---:R-:W-:-:S04]  /*7ce0*/  IADD3 R4, P1, PT, R26, UR5, RZ ;  /* 0x000000051a047c10 */ /* 0x004fc8000ff3e0ff */
[----:B------:R-:W-:Y:S02]  /*7cf0*/  IADD3.X R13, PT, PT, R27, UR6, RZ, P1, !PT ;  /* 0x000000061b0d7c10 */ /* 0x000fe40008ffe4ff */
[----:B------:R-:W-:-:S04]  /*7d00*/  LEA R16, P1, R4, R19, 0x2 ;  /* 0x0000001304107211 */ /* 0x000fc800078210ff */
[----:B------:R-:W-:-:S05]  /*7d10*/  LEA.HI.X R17, R4, R18, R13, 0x2, P1 ;  /* 0x0000001204117211 */ /* 0x000fca00008f140d */
[----:B------:R-:W2:Y:S01]  /*7d20*/  LDG.E R16, desc[UR8][R16.64] ;  /* 0x0000000810107981 */ /* 0x000ea2000c1e1900 */
[----:B------:R-:W-:Y:S02]  /*7d30*/  IADD3 R21, P1, PT, R21, 0x1, RZ ;  /* 0x0000000115157810 */ /* 0x000fe40007f3e0ff */
[----:B------:R-:W-:-:S03]  /*7d40*/  IADD3 R26, P2, PT, R26, 0x100, RZ ;  /* 0x000001001a1a7810 */ /* 0x000fc60007f5e0ff */
[----:B------:R-:W-:Y:S01]  /*7d50*/  IMAD.X R22, RZ, RZ, R22, P1 ;  /* 0x000000ffff167224 */ /* 0x000fe200008e0616 */
[----:B------:R-:W-:Y:S01]  /*7d60*/  ISETP.NE.U32.AND P1, PT, R21, R24, PT ;  /* 0x000000181500720c */ /* 0x000fe20003f25070 */
[----:B------:R-:W-:-:S03]  /*7d70*/  IMAD.X R27, RZ, RZ, R27, P2 ;  /* 0x000000ffff1b7224 */ /* 0x000fc600010e061b */
[----:B------:R-:W-:Y:S02]  /*7d80*/  ISETP.NE.AND.EX P1, PT, R22, RZ, PT, P1 ;  /* 0x000000ff1600720c */ /* 0x000fe40003f25310 */
[----:B--2---:R-:W-:-:S05]  /*7d90*/  LOP3.LUT R4, R37, R16, RZ, 0xc0, !PT ;  /* 0x0000001025047212 */ /* 0x004fca00078ec0ff */
[C---:B------:R-:W-:Y:S01]  /*7da0*/  IMAD.SHL.U32 R13, R4.reuse, 0x100, RZ ;  /* 0x00000100040d7824 */ /* 0x040fe200078e00ff */
[----:B------:R-:W-:-:S04]  /*7db0*/  LOP3.LUT R4, R4, 0x3, RZ, 0xc0, !PT ;  /* 0x0000000304047812 */ /* 0x000fc800078ec0ff */
[----:B------:R-:W-:-:S04]  /*7dc0*/  LOP3.LUT R13, R13, 0xfffffc00, RZ, 0xc0, !PT ;  /* 0xfffffc000d0d7812 */ /* 0x000fc800078ec0ff */
[----:B------:R-:W-:-:S05]  /*7dd0*/  IADD3 R4, PT, PT, R4, R5, R13 ;  /* 0x0000000504047210 */ /* 0x000fca0007ffe00d */
[----:B------:R-:W2:Y:S02]  /*7de0*/  LDS.U8 R13, [R4] ;  /* 0x00000000040d7984 */ /* 0x000ea40000000000 */
[----:B--2---:R-:W-:-:S05]  /*7df0*/  VIADD R13, R13, 0x1 ;  /* 0x000000010d0d7836 */ /* 0x004fca0000000000 */
[----:B------:R2:W-:Y:S01]  /*7e00*/  STS.U8 [R4], R13 ;  /* 0x0000000d04007388 */ /* 0x0005e20000000000 */
[----:B------:R-:W-:Y:S05]  /*7e10*/  @P1 BRA `(.L_x_29) ;  /* 0xfffffffc00b01947 */ /* 0x000fea000383ffff */
.L_x_28:
[----:B------:R-:W-:Y:S05]  /*7e20*/  BSYNC.RECONVERGENT B1 ;  /* 0x0000000000017941 */ /* 0x000fea0003800200 */
.L_x_27:
[----:B------:R-:W-:Y:S05]  /*7e30*/  @!P0 BRA `(.L_x_26) ;  /* 0x0000000000b48947 */ /* 0x000fea0003800000 */
.L_x_30:
[----:B--23--:R-:W-:-:S04]  /*7e40*/  IADD3 R4, P0, PT, R26, UR5, RZ ;  /* 0x000000051a047c10 */ /* 0x00cfc8000ff1e0ff */
[----:B------:R-:W-:Y:S02]  /*7e50*/  IADD3.X R13, PT, PT, R27, UR6, RZ, P0, !PT ;  /* 0x000000061b0d7c10 */ /* 0x000fe400087fe4ff */
[----:B------:R-:W-:-:S04]  /*7e60*/  LEA R16, P0, R4, R19, 0x2 ;  /* 0x0000001304107211 */ /* 0x000fc800078010ff */
[----:B------:R-:W-:-:S05]  /*7e70*/  LEA.HI.X R17, R4, R18, R13, 0x2, P0 ;  /* 0x0000001204117211 */ /* 0x000fca00000f140d */
[----:B------:R-:W2:Y:S04]  /*7e80*/  LDG.E R4, desc[UR8][R16.64] ;  /* 0x0000000810047981 */ /* 0x000ea8000c1e1900 */
[----:B------:R-:W3:Y:S04]  /*7e90*/  LDG.E R21, desc[UR8][R16.64+0x400] ;  /* 0x0004000810157981 */ /* 0x000ee8000c1e1900 */
[----:B------:R-:W4:Y:S04]  /*7ea0*/  LDG.E R24, desc[UR8][R16.64+0x800] ;  /* 0x0008000810187981 */ /* 0x000f28000c1e1900 */
[----:B------:R5:W5:Y:S01]  /*7eb0*/  LDG.E R25, desc[UR8][R16.64+0xc00] ;  /* 0x000c000810197981 */ /* 0x000b62000c1e1900 */
[----:B------:R-:W-:-:S04]  /*7ec0*/  IADD3 R26, P1, PT, R26, 0x400, RZ ;  /* 0x000004001a1a7810 */ /* 0x000fc80007f3e0ff */
[----:B------:R-:W-:Y:S01]  /*7ed0*/  ISETP.GE.U32.AND P0, PT, R26, R29, PT ;  /* 0x0000001d1a00720c */ /* 0x000fe20003f06070 */
[----:B------:R-:W-:-:S05]  /*7ee0*/  IMAD.X R27, RZ, RZ, R27, P1 ;  /* 0x000000ffff1b7224 */ /* 0x000fca00008e061b */
[----:B------:R-:W-:Y:S02]  /*7ef0*/  ISETP.GE.AND.EX P0, PT, R27, R40, PT, P0 ;  /* 0x000000281b00720c */ /* 0x000fe40003f06300 */
[C---:B--2---:R-:W-:Y:S02]  /*7f00*/  LOP3.LUT R4, R37.reuse, R4, RZ, 0xc0, !PT ;  /* 0x0000000425047212 */ /* 0x044fe400078ec0ff */
[----:B---3--:R-:W-:-:S03]  /*7f10*/  LOP3.LUT R21, R37, R21, RZ, 0xc0, !PT ;  /* 0x0000001525157212 */ /* 0x008fc600078ec0ff */
[C---:B------:R-:W-:Y:S01]  /*7f20*/  IMAD.SHL.U32 R13, R4.reuse, 0x100, RZ ;  /* 0x00000100040d7824 */ /* 0x040fe200078e00ff */
[----:B------:R-:W-:Y:S02]  /*7f30*/  LOP3.LUT R4, R4, 0x3, RZ, 0xc0, !PT ;  /* 0x0000000304047812 */ /* 0x000fe400078ec0ff */
[C---:B------:R-:W-:Y:S01]  /*7f40*/  LOP3.LUT R22, R21.reuse, 0x3, RZ, 0xc0, !PT ;  /* 0x0000000315167812 */ /* 0x040fe200078ec0ff */
[----:B------:R-:W-:Y:S01]  /*7f50*/  IMAD.SHL.U32 R23, R21, 0x100, RZ ;  /* 0x0000010015177824 */ /* 0x000fe200078e00ff */
[----:B------:R-:W-:Y:S02]  /*7f60*/  LOP3.LUT R13, R13, 0xfffffc00, RZ, 0xc0, !PT ;  /* 0xfffffc000d0d7812 */ /* 0x000fe400078ec0ff */
[----:B----4-:R-:W-:Y:S02]  /*7f70*/  LOP3.LUT R24, R37, R24, RZ, 0xc0, !PT ;  /* 0x0000001825187212 */ /* 0x010fe400078ec0ff */
[-C--:B------:R-:W-:Y:S02]  /*7f80*/  IADD3 R4, PT, PT, R4, R5.reuse, R13 ;  /* 0x0000000504047210 */ /* 0x080fe40007ffe00d */
[----:B------:R-:W-:Y:S01]  /*7f90*/  LOP3.LUT R23, R23, 0xfffffc00, RZ, 0xc0, !PT ;  /* 0xfffffc0017177812 */ /* 0x000fe200078ec0ff */
[C---:B-----5:R-:W-:Y:S01]  /*7fa0*/  IMAD.SHL.U32 R17, R24.reuse, 0x100, RZ ;  /* 0x0000010018117824 */ /* 0x060fe200078e00ff */
[----:B------:R-:W-:Y:S01]  /*7fb0*/  LOP3.LUT R24, R24, 0x3, RZ, 0xc0, !PT ;  /* 0x0000000318187812 */ /* 0x000fe200078ec0ff */
[----:B------:R-:W2:Y:S01]  /*7fc0*/  LDS.U8 R13, [R4] ;  /* 0x00000000040d7984 */ /* 0x000ea20000000000 */
[----:B------:R-:W-:-:S02]  /*7fd0*/  IADD3 R22, PT, PT, R22, R5, R23 ;  /* 0x0000000516167210 */ /* 0x000fc40007ffe017 */
[----:B------:R-:W-:Y:S02]  /*7fe0*/  LOP3.LUT R21, R17, 0xfffffc00, RZ, 0xc0, !PT ;  /* 0xfffffc0011157812 */ /* 0x000fe400078ec0ff */
[----:B------:R-:W-:Y:S02]  /*7ff0*/  LOP3.LUT R25, R37, R25, RZ, 0xc0, !PT ;  /* 0x0000001925197212 */ /* 0x000fe400078ec0ff */
[----:B------:R-:W-:Y:S01]  /*8000*/  IADD3 R21, PT, PT, R24, R5, R21 ;  /* 0x0000000518157210 */ /* 0x000fe20007ffe015 */
[----:B--2---:R-:W-:-:S05]  /*8010*/  VIADD R13, R13, 0x1 ;  /* 0x000000010d0d7836 */ /* 0x004fca0000000000 */
[----:B------:R2:W-:Y:S04]  /*8020*/  STS.U8 [R4], R13 ;  /* 0x0000000d04007388 */ /* 0x0005e80000000000 */
[----:B------:R-:W3:Y:S01]  /*8030*/  LDS.U8 R16, [R22] ;  /* 0x0000000016107984 */ /* 0x000ee20000000000 */
[C---:B--2---:R-:W-:Y:S01]  /*8040*/  IMAD.SHL.U32 R13, R25.reuse, 0x100, RZ ;  /* 0x00000100190d7824 */ /* 0x044fe200078e00ff */
[----:B------:R-:W-:-:S04]  /*8050*/  LOP3.LUT R4, R25, 0x3, RZ, 0xc0, !PT ;  /* 0x0000000319047812 */ /* 0x000fc800078ec0ff */
[----:B------:R-:W-:-:S04]  /*8060*/  LOP3.LUT R13, R13, 0xfffffc00, RZ, 0xc0, !PT ;  /* 0xfffffc000d0d7812 */ /* 0x000fc800078ec0ff */
[----:B------:R-:W-:Y:S01]  /*8070*/  IADD3 R4, PT, PT, R4, R5, R13 ;  /* 0x0000000504047210 */ /* 0x000fe20007ffe00d */
[----:B---3--:R-:W-:-:S05]  /*8080*/  VIADD R17, R16, 0x1 ;  /* 0x0000000110117836 */ /* 0x008fca0000000000 */
[----:B------:R-:W-:Y:S04]  /*8090*/  STS.U8 [R22], R17 ;  /* 0x0000001116007388 */ /* 0x000fe80000000000 */
[----:B------:R-:W2:Y:S02]  /*80a0*/  LDS.U8 R16, [R21] ;  /* 0x0000000015107984 */ /* 0x000ea40000000000 */
[----:B--2---:R-:W-:-:S05]  /*80b0*/  VIADD R16, R16, 0x1 ;  /* 0x0000000110107836 */ /* 0x004fca0000000000 */
[----:B------:R-:W-:Y:S04]  /*80c0*/  STS.U8 [R21], R16 ;  /* 0x0000001015007388 */ /* 0x000fe80000000000 */
[----:B------:R-:W2:Y:S02]  /*80d0*/  LDS.U8 R13, [R4] ;  /* 0x00000000040d7984 */ /* 0x000ea40000000000 */
[----:B--2---:R-:W-:-:S05]  /*80e0*/  VIADD R13, R13, 0x1 ;  /* 0x000000010d0d7836 */ /* 0x004fca0000000000 */
[----:B------:R3:W-:Y:S01]  /*80f0*/  STS.U8 [R4], R13 ;  /* 0x0000000d04007388 */ /* 0x0007e20000000000 */
[----:B------:R-:W-:Y:S05]  /*8100*/  @!P0 BRA `(.L_x_30) ;  /* 0xfffffffc004c8947 */ /* 0x000fea000383ffff */
.L_x_26:
[----:B------:R-:W-:Y:S05]  /*8110*/  BSYNC.RECONVERGENT B0 ;  /* 0x0000000000007941 */ /* 0x000fea0003800200 */
.L_x_25:
[----:B--23--:R-:W2:Y:S01]  /*8120*/  S2R R13, SR_LANEID ;  /* 0x00000000000d7919 */ /* 0x00cea20000000000 */
[----:B------:R-:W-:Y:S01]  /*8130*/  BAR.SYNC.DEFER_BLOCKING 0x0 ;  /* 0x0000000000007b1d */ /* 0x000fe20000010000 */
[C---:B------:R-:W-:Y:S02]  /*8140*/  ISETP.GT.U32.AND P1, PT, R20.reuse, 0x1ff, PT ;  /* 0x000001ff1400780c */ /* 0x040fe40003f24070 */
[C---:B------:R-:W-:Y:S02]  /*8150*/  ISETP.GT.U32.AND P0, PT, R20.reuse, 0xff, PT ;  /* 0x000000ff1400780c */ /* 0x040fe40003f04070 */
[----:B------:R-:W-:Y:S01]  /*8160*/  SHF.R.U32.HI R16, RZ, 0x5, R20 ;  /* 0x00000005ff107819 */ /* 0x000fe20000011614 */
[----:B------:R-:W-:Y:S08]  /*8170*/  BSSY.RECONVERGENT B0, `(.L_x_31) ;  /* 0x0000071000007945 */ /* 0x000ff00003800200 */
[----:B------:R-:W-:-:S02]  /*8180*/  @!P1 LOP3.LUT R17, R20, 0x1e0, RZ, 0xc0, !PT ;  /* 0x000001e014119812 */ /* 0x000fc400078ec0ff */
[----:B------:R-:W-:Y:S01]  /*8190*/  @!P0 LOP3.LUT R21, R20, 0xe0, RZ, 0xc0, !PT ;  /* 0x000000e014158812 */ /* 0x000fe200078ec0ff */
[----:B--2---:R-:W-:-:S04]  /*81a0*/  IMAD R4, R13, 0x200, R7 ;  /* 0x000002000d047824 */ /* 0x004fc800078e0207 */
[C---:B------:R-:W-:Y:S02]  /*81b0*/  @!P1 IMAD.IADD R37, R4.reuse, 0x1, R17 ;  /* 0x0000000104259824 */ /* 0x040fe400078e0211 */
[----:B------:R-:W-:Y:S01]  /*81c0*/  @!P0 IMAD.IADD R39, R4, 0x1, R21 ;  /* 0x0000000104278824 */ /* 0x000fe200078e0215 */
[----:B------:R-:W-:Y:S06]  /*81d0*/  @P1 BRA `(.L_x_32) ;  /* 0x0000000400a81947 */ /* 0x000fec0003800000 */
[----:B------:R-:W-:-:S04]  /*81e0*/  IMAD R4, R16, 0x400, R7 ;  /* 0x0000040010047824 */ /* 0x000fc800078e0207 */
[----:B------:R-:W-:-:S05]  /*81f0*/  IMAD R4, R13, 0x4, R4 ;  /* 0x000000040d047824 */ /* 0x000fca00078e0204 */
[----:B------:R-:W2:Y:S04]  /*8200*/  LDS R17, [R4] ;  /* 0x0000000004117984 */ /* 0x000ea80000000800 */
[----:B------:R-:W3:Y:S04]  /*8210*/  LDS R23, [R4+0x80] ;  /* 0x0000800004177984 */ /* 0x000ee80000000800 */
[----:B------:R-:W4:Y:S04]  /*8220*/  LDS R26, [R4+0x100] ;  /* 0x00010000041a7984 */ /* 0x000f280000000800 */
[----:B------:R-:W5:Y:S04]  /*8230*/  LDS R27, [R4+0x180] ;  /* 0x00018000041b7984 */ /* 0x000f680000000800 */
[----:B------:R-:W0:Y:S04]  /*8240*/  LDS R28, [R4+0x200] ;  /* 0x00020000041c7984 */ /* 0x000e280000000800 */
[----:B------:R-:W1:Y:S01]  /*8250*/  LDS R29, [R4+0x280] ;  /* 0x00028000041d7984 */ /* 0x000e620000000800 */
[----:B--2---:R-:W-:-:S02]  /*8260*/  PRMT R21, R17, 0x7770, RZ ;  /* 0x0000777011157816 */ /* 0x004fc400000000ff */
[----:B------:R-:W-:Y:S02]  /*8270*/  PRMT R22, R17, 0x7771, RZ ;  /* 0x0000777111167816 */ /* 0x000fe400000000ff */
[C---:B---3--:R-:W-:Y:S02]  /*8280*/  PRMT R25, R23.reuse, 0x7771, RZ ;  /* 0x0000777117197816 */ /* 0x048fe400000000ff */
[----:B------:R-:W-:Y:S02]  /*8290*/  PRMT R24, R23, 0x7770, RZ ;  /* 0x0000777017187816 */ /* 0x000fe400000000ff */
[----:B------:R-:W-:Y:S02]  /*82a0*/  LOP3.LUT R42, R21, 0xff, RZ, 0xc0, !PT ;  /* 0x000000ff152a7812 */ /* 0x000fe400078ec0ff */
[----:B------:R-:W-:Y:S02]  /*82b0*/  LOP3.LUT R40, R22, 0xff, RZ, 0xc0, !PT ;  /* 0x000000ff16287812 */ /* 0x000fe400078ec0ff */
[----:B------:R-:W-:-:S02]  /*82c0*/  LOP3.LUT R25, R25, 0xff, RZ, 0xc0, !PT ;  /* 0x000000ff19197812 */ /* 0x000fc400078ec0ff */
[----:B------:R-:W-:Y:S02]  /*82d0*/  LOP3.LUT R47, R24, 0xff, RZ, 0xc0, !PT ;  /* 0x000000ff182f7812 */ /* 0x000fe400078ec0ff */
[----:B------:R-:W-:Y:S02]  /*82e0*/  PRMT R21, R17, 0x7772, RZ ;  /* 0x0000777211157816 */ /* 0x000fe400000000ff */
[----:B------:R-:W-:Y:S02]  /*82f0*/  PRMT R22, R23, 0x7772, RZ ;  /* 0x0000777217167816 */ /* 0x000fe400000000ff */
[----:B------:R-:W-:Y:S02]  /*8300*/  IADD3 R25, P2, P3, R25, R32, R40 ;  /* 0x0000002019197210 */ /* 0x000fe40007b5e028 */
[----:B------:R-:W-:Y:S02]  /*8310*/  IADD3 R24, P4, P5, R47, R36, R42 ;  /* 0x000000242f187210 */ /* 0x000fe40007d9e02a */
[----:B------:R-:W-:-:S02]  /*8320*/  LOP3.LUT R32, R21, 0xff, RZ, 0xc0, !PT ;  /* 0x000000ff15207812 */ /* 0x000fc400078ec0ff */
[----:B------:R-:W-:Y:S02]  /*8330*/  LOP3.LUT R21, R22, 0xff, RZ, 0xc0, !PT ;  /* 0x000000ff16157812 */ /* 0x000fe400078ec0ff */
[----:B------:R-:W-:Y:S02]  /*8340*/  PRMT R17, R17, 0x7773, RZ ;  /* 0x0000777311117816 */ /* 0x000fe400000000ff */
[----:B------:R-:W-:Y:S02]  /*8350*/  PRMT R23, R23, 0x7773, RZ ;  /* 0x0000777317177816 */ /* 0x000fe400000000ff */
[----:B------:R-:W-:Y:S02]  /*8360*/  IADD3.X R45, PT, PT, RZ, R45, RZ, P4, P5 ;  /* 0x0000002dff2d7210 */ /* 0x000fe400027ea4ff */
[----:B------:R-:W-:Y:S02]  /*8370*/  IADD3 R22, P4, P5, R21, R38, R32 ;  /* 0x0000002615167210 */ /* 0x000fe40007d9e020 */
[----:B------:R-:W-:-:S02]  /*8380*/  LOP3.LUT R32, R17, 0xff, RZ, 0xc0, !PT ;  /* 0x000000ff11207812 */ /* 0x000fc400078ec0ff */
[----:B------:R-:W-:Y:S02]  /*8390*/  LOP3.LUT R23, R23, 0xff, RZ, 0xc0, !PT ;  /* 0x000000ff17177812 */ /* 0x000fe400078ec0ff */
[----:B----4-:R-:W-:Y:S02]  /*83a0*/  PRMT R17, R26, 0x7770, RZ ;  /* 0x000077701a117816 */ /* 0x010fe400000000ff */
[----:B-----5:R-:W-:Y:S02]  /*83b0*/  PRMT R21, R27, 0x7770, RZ ;  /* 0x000077701b157816 */ /* 0x020fe400000000ff */
[----:B------:R-:W-:Y:S02]  /*83c0*/  IADD3.X R33, PT, PT, RZ, R33, RZ, P2, P3 ;  /* 0x00000021ff217210 */ /* 0x000fe400017e64ff */
[----:B------:R-:W-:Y:S02]  /*83d0*/  IADD3 R34, P2, P3, R23, R34, R32 ;  /* 0x0000002217227210 */ /* 0x000fe40007b5e020 */
[----:B------:R-:W-:-:S02]  /*83e0*/  LOP3.LUT R23, R17, 0xff, RZ, 0xc0, !PT ;  /* 0x000000ff11177812 */ /* 0x000fc400078ec0ff */
[----:B------:R-:W-:Y:S02]  /*83f0*/  LOP3.LUT R36, R21, 0xff, RZ, 0xc0, !PT ;  /* 0x000000ff15247812 */ /* 0x000fe400078ec0ff */
[----:B------:R-:W-:Y:S02]  /*8400*/  IADD3.X R43, PT, PT, RZ, R43, RZ, P4, P5 ;  /* 0x0000002bff2b7210 */ /* 0x000fe400027ea4ff */
[----:B------:R-:W-:Y:S02]  /*8410*/  IADD3 R36, P4, P5, R36, R24, R23 ;  /* 0x0000001824247210 */ /* 0x000fe40007d9e017 */
[----:B------:R-:W2:Y:S01]  /*8420*/  LDS R23, [R4+0x300] ;  /* 0x0003000004177984 */ /* 0x000ea20000000800 */
[----:B------:R-:W-:Y:S02]  /*8430*/  PRMT R17, R26, 0x7771, RZ ;  /* 0x000077711a117816 */ /* 0x000fe400000000ff */
[----:B------:R-:W-:Y:S01]  /*8440*/  PRMT R21, R27, 0x7771, RZ ;  /* 0x000077711b157816 */ /* 0x000fe200000000ff */
[----:B------:R0:W3:Y:S01]  /*8450*/  LDS R24, [R4+0x380] ;  /* 0x0003800004187984 */ /* 0x0000e20000000800 */
[----:B------:R-:W-:-:S02]  /*8460*/  LOP3.LUT R32, R17, 0xff, RZ, 0xc0, !PT ;  /* 0x000000ff11207812 */ /* 0x000fc400078ec0ff */
[----:B------:R-:W-:Y:S02]  /*8470*/  LOP3.LUT R21, R21, 0xff, RZ, 0xc0, !PT ;  /* 0x000000ff15157812 */ /* 0x000fe400078ec0ff */
[----:B------:R-:W-:Y:S02]  /*8480*/  IADD3.X R35, PT, PT, RZ, R35, RZ, P2, P3 ;  /* 0x00000023ff237210 */ /* 0x000fe400017e64ff */
[----:B------:R-:W-:Y:S02]  /*8490*/  IADD3 R32, P2, P3, R21, R25, R32 ;  /* 0x0000001915207210 */ /* 0x000fe40007b5e020 */
[C---:B------:R-:W-:Y:S02]  /*84a0*/  PRMT R17, R26.reuse, 0x7772, RZ ;  /* 0x000077721a117816 */ /* 0x040fe400000000ff */
[----:B------:R-:W-:Y:S02]  /*84b0*/  PRMT R21, R27, 0x7772, RZ ;  /* 0x000077721b157816 */ /* 0x000fe400000000ff */
[----:B------:R-:W-:-:S02]  /*84c0*/  PRMT R26, R26, 0x7773, RZ ;  /* 0x000077731a1a7816 */ /* 0x000fc400000000ff */
[----:B------:R-:W-:Y:S02]  /*84d0*/  PRMT R27, R27, 0x7773, RZ ;  /* 0x000077731b1b7816 */ /* 0x000fe400000000ff */
[----:B------:R-:W-:Y:S02]  /*84e0*/  LOP3.LUT R38, R17, 0xff, RZ, 0xc0, !PT ;  /* 0x000000ff11267812 */ /* 0x000fe400078ec0ff */
[----:B------:R-:W-:Y:S02]  /*84f0*/  LOP3.LUT R21, R21, 0xff, RZ, 0xc0, !PT ;  /* 0x000000ff15157812 */ /* 0x000fe400078ec0ff */
[----:B------:R-:W-:Y:S02]  /*8500*/  IADD3.X R45, PT, PT, RZ, R45, RZ, P4, P5 ;  /* 0x0000002dff2d7210 */ /* 0x000fe400027ea4ff */
[----:B------:R-:W-:Y:S02]  /*8510*/  LOP3.LUT R26, R26, 0xff, RZ, 0xc0, !PT ;  /* 0x000000ff1a1a7812 */ /* 0x000fe400078ec0ff */
[----:B------:R-:W-:-:S02]  /*8520*/  LOP3.LUT R27, R27, 0xff, RZ, 0xc0, !PT ;  /* 0x000000ff1b1b7812 */ /* 0x000fc400078ec0ff */
[----:B------:R-:W-:Y:S02]  /*8530*/  IADD3 R38, P4, P5, R21, R22, R38 ;  /* 0x0000001615267210 */ /* 0x000fe40007d9e026 */
[C---:B0-----:R-:W-:Y:S02]  /*8540*/  PRMT R4, R28.reuse, 0x7770, RZ ;  /* 0x000077701c047816 */ /* 0x041fe400000000ff */
[C---:B-1----:R-:W-:Y:S02]  /*8550*/  PRMT R21, R29.reuse, 0x7770, RZ ;  /* 0x000077701d157816 */ /* 0x042fe400000000ff */
[----:B------:R-:W-:Y:S02]  /*8560*/  PRMT R17, R28, 0x7771, RZ ;  /* 0x000077711c117816 */ /* 0x000fe400000000ff */
[----:B------:R-:W-:Y:S02]  /*8570*/  PRMT R22, R29, 0x7771, RZ ;  /* 0x000077711d167816 */ /* 0x000fe400000000ff */
[----:B------:R-:W-:-:S02]  /*8580*/  IADD3.X R33, PT, PT, RZ, R33, RZ, P2, P3 ;  /* 0x00000021ff217210 */ /* 0x000fc400017e64ff */
[----:B------:R-:W-:Y:S02]  /*8590*/  IADD3 R34, P2, P3, R27, R34, R26 ;  /* 0x000000221b227210 */ /* 0x000fe40007b5e01a */
[----:B------:R-:W-:Y:S02]  /*85a0*/  LOP3.LUT R4, R4, 0xff, RZ, 0xc0, !PT ;  /* 0x000000ff04047812 */ /* 0x000fe400078ec0ff */
[----:B------:R-:W-:Y:S02]  /*85b0*/  LOP3.LUT R21, R21, 0xff, RZ, 0xc0, !PT ;  /* 0x000000ff15157812 */ /* 0x000fe400078ec0ff */
[----:B------:R-:W-:Y:S02]  /*85c0*/  LOP3.LUT R17, R17, 0xff, RZ, 0xc0, !PT ;  /* 0x000000ff11117812 */ /* 0x000fe400078ec0ff */
[----:B------:R-:W-:Y:S02]  /*85d0*/  LOP3.LUT R22, R22, 0xff, RZ, 0xc0, !PT ;  /* 0x000000ff16167812 */ /* 0x000fe400078ec0ff */
[----:B------:R-:W-:-:S02]  /*85e0*/  IADD3.X R43, PT, PT, RZ, R43, RZ, P4, P5 ;  /* 0x0000002bff2b7210 */ /* 0x000fc400027ea4ff */
[----:B------:R-:W-:Y:S02]  /*85f0*/  IADD3.X R35, PT, PT, RZ, R35, RZ, P2, P3 ;  /* 0x00000023ff237210 */ /* 0x000fe400017e64ff */
[----:B------:R-:W-:Y:S02]  /*8600*/  IADD3 R36, P5, P4, R21, R36, R4 ;  /* 0x0000002415247210 */ /* 0x000fe40007cbe004 */
        /* <DEDUP_REMOVED lines=11> */
[C---:B--2---:R-:W-:Y:S02]  /*86c0*/  PRMT R4, R23.reuse, 0x7770, RZ ;  /* 0x0000777017047816 */ /* 0x044fe400000000ff */
[C---:B---3--:R-:W-:Y:S02]  /*86d0*/  PRMT R21, R24.reuse, 0x7770, RZ ;  /* 0x0000777018157816 */ /* 0x048fe400000000ff */
        /* <DEDUP_REMOVED lines=24> */
[----:B------:R-:W-:Y:S02]  /*8860*/  IADD3.X R43, PT, PT, RZ, R43, RZ, P5, P4 ;  /* 0x0000002bff2b7210 */ /* 0x000fe40002fe84ff */
[----:B------:R-:W-:-:S09]  /*8870*/  IADD3.X R35, PT, PT, RZ, R35, RZ, P2, P3 ;  /* 0x00000023ff237210 */ /* 0x000fd200017e64ff */
.L_x_32:
[----:B------:R-:W-:Y:S05]  /*8880*/  BSYNC.RECONVERGENT B0 ;  /* 0x0000000000007941 */ /* 0x000fea0003800200 */
.L_x_31:
[----:B------:R-:W-:Y:S01]  /*8890*/  BSSY.RECONVERGENT B0, `(.L_x_33) ;  /* 0x0000070000007945 */ /* 0x000fe20003800200 */
[----:B------:R-:W-:Y:S02]  /*88a0*/  IMAD.MOV.U32 R26, RZ, RZ, R32 ;  /* 0x000000ffff1a7224 */ /* 0x000fe400078e0020 */
[----:B------:R-:W-:Y:S02]  /*88b0*/  IMAD.MOV.U32 R27, RZ, RZ, R33 ;  /* 0x000000ffff1b7224 */ /* 0x000fe400078e0021 */
[----:B------:R-:W-:Y:S02]  /*88c0*/  IMAD.MOV.U32 R24, RZ, RZ, R36 ;  /* 0x000000ffff187224 */ /* 0x000fe400078e0024 */
[----:B------:R-:W-:Y:S01]  /*88d0*/  IMAD.MOV.U32 R25, RZ, RZ, R45 ;  /* 0x000000ffff197224 */ /* 0x000fe200078e002d */
[----:B------:R-:W-:Y:S06]  /*88e0*/  @P0 BRA `(.L_x_34) ;  /* 0x0000000400a80947 */ /* 0x000fec0003800000 */
[----:B------:R-:W-:-:S04]  /*88f0*/  IMAD R4, R16, 0x400, R7 ;  /* 0x0000040010047824 */ /* 0x000fc800078e0207 */
[----:B------:R-:W-:-:S05]  /*8900*/  IMAD R44, R13, 0x4, R4 ;  /* 0x000000040d2c7824 */ /* 0x000fca00078e0204 */
[----:B------:R-:W2:Y:S04]  /*8910*/  LDS R4, [R44+0x2000] ;  /* 0x002000002c047984 */ /* 0x000ea80000000800 */
[----:B------:R-:W3:Y:S04]  /*8920*/  LDS R22, [R44+0x2080] ;  /* 0x002080002c167984 */ /* 0x000ee80000000800 */
[----:B------:R-:W4:Y:S04]  /*8930*/  LDS R29, [R44+0x2100] ;  /* 0x002100002c1d7984 */ /* 0x000f280000000800 */
[----:B------:R-:W5:Y:S04]  /*8940*/  LDS R32, [R44+0x2180] ;  /* 0x002180002c207984 */ /* 0x000f680000000800 */
[----:B------:R-:W0:Y:S04]  /*8950*/  LDS R33, [R44+0x2200] ;  /* 0x002200002c217984 */ /* 0x000e280000000800 */
[----:B------:R-:W1:Y:S01]  /*8960*/  LDS R36, [R44+0x2280] ;  /* 0x002280002c247984 */ /* 0x000e620000000800 */
[----:B--2---:R-:W-:-:S02]  /*8970*/  PRMT R17, R4, 0x7770, RZ ;  /* 0x0000777004117816 */ /* 0x004fc400000000ff */
[----:B------:R-:W-:Y:S02]  /*8980*/  PRMT R21, R4, 0x7771, RZ ;  /* 0x0000777104157816 */ /* 0x000fe400000000ff */
[----:B---3--:R-:W-:Y:S02]  /*8990*/  PRMT R23, R22, 0x7770, RZ ;  /* 0x0000777016177816 */ /* 0x008fe400000000ff */
[----:B------:R-:W-:Y:S02]  /*89a0*/  LOP3.LUT R42, R17, 0xff, RZ, 0xc0, !PT ;  /* 0x000000ff112a7812 */ /* 0x000fe400078ec0ff */
[----:B------:R-:W-:Y:S02]  /*89b0*/  LOP3.LUT R40, R21, 0xff, RZ, 0xc0, !PT ;  /* 0x000000ff15287812 */ /* 0x000fe400078ec0ff */
[----:B------:R-:W-:Y:S02]  /*89c0*/  LOP3.LUT R23, R23, 0xff, RZ, 0xc0, !PT ;  /* 0x000000ff17177812 */ /* 0x000fe400078ec0ff */
[----:B------:R-:W-:-:S02]  /*89d0*/  PRMT R17, R4, 0x7772, RZ ;  /* 0x0000777204117816 */ /* 0x000fc400000000ff */
[C---:B------:R-:W-:Y:S02]  /*89e0*/  PRMT R21, R22.reuse, 0x7772, RZ ;  /* 0x0000777216157816 */ /* 0x040fe400000000ff */
[----:B------:R-:W-:Y:S02]  /*89f0*/  PRMT R28, R22, 0x7771, RZ ;  /* 0x00007771161c7816 */ /* 0x000fe400000000ff */
[----:B------:R-:W-:Y:S02]  /*8a00*/  IADD3 R42, P4, P5, R23, R6, R42 ;  /* 0x00000006172a7210 */ /* 0x000fe40007d9e02a */
[----:B------:R-:W-:Y:S02]  /*8a10*/  LOP3.LUT R17, R17, 0xff, RZ, 0xc0, !PT ;  /* 0x000000ff11117812 */ /* 0x000fe400078ec0ff */
[----:B------:R-:W-:Y:S02]  /*8a20*/  LOP3.LUT R6, R21, 0xff, RZ, 0xc0, !PT ;  /* 0x000000ff15067812 */ /* 0x000fe400078ec0ff */
[----:B------:R-:W-:-:S02]  /*8a30*/  LOP3.LUT R28, R28, 0xff, RZ, 0xc0, !PT ;  /* 0x000000ff1c1c7812 */ /* 0x000fc400078ec0ff */
[----:B------:R-:W-:Y:S02]  /*8a40*/  PRMT R4, R4, 0x7773, RZ ;  /* 0x0000777304047816 */ /* 0x000fe400000000ff */
[----:B------:R-:W-:Y:S02]  /*8a50*/  PRMT R22, R22, 0x7773, RZ ;  /* 0x0000777316167816 */ /* 0x000fe400000000ff */
[----:B------:R-:W-:Y:S02]  /*8a60*/  IADD3.X R41, PT, PT, RZ, R41, RZ, P4, P5 ;  /* 0x00000029ff297210 */ /* 0x000fe400027ea4ff */
[----:B------:R-:W-:Y:S02]  /*8a70*/  IADD3 R23, P4, P5, R6, R11, R17 ;  /* 0x0000000b06177210 */ /* 0x000fe40007d9e011 */
[----:B------:R-:W-:Y:S02]  /*8a80*/  IADD3 R28, P2, P3, R28, R9, R40 ;  /* 0x000000091c1c7210 */ /* 0x000fe40007b5e028 */
[----:B------:R-:W-:-:S02]  /*8a90*/  LOP3.LUT R11, R4, 0xff, RZ, 0xc0, !PT ;  /* 0x000000ff040b7812 */ /* 0x000fc400078ec0ff */
[----:B------:R-:W-:Y:S02]  /*8aa0*/  LOP3.LUT R9, R22, 0xff, RZ, 0xc0, !PT ;  /* 0x000000ff16097812 */ /* 0x000fe400078ec0ff */
[----:B----4-:R-:W-:Y:S02]  /*8ab0*/  PRMT R4, R29, 0x7770, RZ ;  /* 0x000077701d047816 */ /* 0x010fe400000000ff */
[----:B-----5:R-:W-:Y:S02]  /*8ac0*/  PRMT R6, R32, 0x7770, RZ ;  /* 0x0000777020067816 */ /* 0x020fe400000000ff */
[----:B------:R-:W-:Y:S02]  /*8ad0*/  IADD3.X R40, PT, PT, RZ, R8, RZ, P2, P3 ;  /* 0x00000008ff287210 */ /* 0x000fe400017e64ff */
[----:B------:R-:W-:Y:S02]  /*8ae0*/  IADD3.X R22, PT, PT, RZ, R10, RZ, P4, P5 ;  /* 0x0000000aff167210 */ /* 0x000fe400027ea4ff */
[----:B------:R-:W-:Y:S01]  /*8af0*/  IADD3 R8, P2, P3, R9, R30, R11 ;  /* 0x0000001e09087210 */ /* 0x000fe20007b5e00b */
[----:B------:R-:W2:Y:S01]  /*8b00*/  LDS R10, [R44+0x2300] ;  /* 0x002300002c0a7984 */ /* 0x000ea20000000800 */
[----:B------:R-:W-:-:S02]  /*8b10*/  LOP3.LUT R9, R4, 0xff, RZ, 0xc0, !PT ;  /* 0x000000ff04097812 */ /* 0x000fc400078ec0ff */
[----:B------:R-:W-:Y:S01]  /*8b20*/  LOP3.LUT R30, R6, 0xff, RZ, 0xc0, !PT ;  /* 0x000000ff061e7812 */ /* 0x000fe200078ec0ff */
[----:B------:R-:W3:Y:S01]  /*8b30*/  LDS R11, [R44+0x2380] ;  /* 0x002380002c0b7984 */ /* 0x000ee20000000800 */
[----:B------:R-:W-:Y:S02]  /*8b40*/  PRMT R4, R29, 0x7771, RZ ;  /* 0x000077711d047816 */ /* 0x000fe400000000ff */
[----:B------:R-:W-:Y:S02]  /*8b50*/  PRMT R6, R32, 0x7771, RZ ;  /* 0x0000777120067816 */ /* 0x000fe400000000ff */
[----:B------:R-:W-:Y:S02]  /*8b60*/  LOP3.LUT R21, R4, 0xff, RZ, 0xc0, !PT ;  /* 0x000000ff04157812 */ /* 0x000fe400078ec0ff */
[----:B------:R-:W-:Y:S02]  /*8b70*/  LOP3.LUT R6, R6, 0xff, RZ, 0xc0, !PT ;  /* 0x000000ff06067812 */ /* 0x000fe400078ec0ff */
[----:B------:R-:W-:-:S02]  /*8b80*/  IADD3.X R31, PT, PT, RZ, R31, RZ, P2, P3 ;  /* 0x0000001fff1f7210 */ /* 0x000fc400017e64ff */
[----:B------:R-:W-:Y:S02]  /*8b90*/  IADD3 R21, P2, P3, R6, R28, R21 ;  /* 0x0000001c06157210 */ /* 0x000fe40007b5e015 */
[C---:B------:R-:W-:Y:S02]  /*8ba0*/  PRMT R4, R29.reuse, 0x7772, RZ ;  /* 0x000077721d047816 */ /* 0x040fe400000000ff */
[C---:B------:R-:W-:Y:S02]  /*8bb0*/  PRMT R6, R32.reuse, 0x7772, RZ ;  /* 0x0000777220067816 */ /* 0x040fe400000000ff */
[----:B------:R-:W-:Y:S02]  /*8bc0*/  PRMT R29, R29, 0x7773, RZ ;  /* 0x000077731d1d7816 */ /* 0x000fe400000000ff */
[----:B------:R-:W-:Y:S02]  /*8bd0*/  PRMT R32, R32, 0x7773, RZ ;  /* 0x0000777320207816 */ /* 0x000fe400000000ff */
        /* <DEDUP_REMOVED lines=15> */
[----:B------:R-:W-:Y:S02]  /*8cd0*/  IADD3.X R31, PT, PT, RZ, R31, RZ, P2, P3 ;  /* 0x0000001fff1f7210 */ /* 0x000fe400017e64ff */
[----:B------:R-:W-:Y:S02]  /*8ce0*/  LOP3.LUT R17, R4, 0xff, RZ, 0xc0, !PT ;  /* 0x000000ff04117812 */ /* 0x000fe400078ec0ff */
[----:B------:R-:W-:Y:S02]  /*8cf0*/  LOP3.LUT R8, R8, 0xff, RZ, 0xc0, !PT ;  /* 0x000000ff08087812 */ /* 0x000fe400078ec0ff */
[----:B------:R-:W-:-:S02]  /*8d00*/  IADD3 R21, P2, P3, R9, R21, R6 ;  /* 0x0000001509157210 */ /* 0x000fc40007b5e006 */
[C---:B------:R-:W-:Y:S02]  /*8d10*/  PRMT R4, R33.reuse, 0x7772, RZ ;  /* 0x0000777221047816 */ /* 0x040fe400000000ff */
[----:B------:R-:W-:Y:S02]  /*8d20*/  PRMT R6, R36, 0x7772, RZ ;  /* 0x0000777224067816 */ /* 0x000fe400000000ff */
[----:B------:R-:W-:Y:S02]  /*8d30*/  IADD3.X R32, PT, PT, RZ, R22, RZ, P4, P5 ;  /* 0x00000016ff207210 */ /* 0x000fe400027ea4ff */
[----:B------:R-:W-:Y:S02]  /*8d40*/  IADD3 R30, P5, P4, R8, R30, R17 ;  /* 0x0000001e081e7210 */ /* 0x000fe40007cbe011 */
        /* <DEDUP_REMOVED lines=8> */
[C---:B--2---:R-:W-:Y:S02]  /*8dd0*/  PRMT R4, R10.reuse, 0x7770, RZ ;  /* 0x000077700a047816 */ /* 0x044fe400000000ff */
[C---:B---3--:R-:W-:Y:S02]  /*8de0*/  PRMT R8, R11.reuse, 0x7770, RZ ;  /* 0x000077700b087816 */ /* 0x048fe400000000ff */
        /* <DEDUP_REMOVED lines=21> */
[----:B------:R-:W-:-:S02]  /*8f40*/  IADD3 R11, P5, P4, R8, R23, R21 ;  /* 0x00000017080b7210 */ /* 0x000fc40007cbe015 */
[----:B------:R-:W-:Y:S02]  /*8f50*/  IADD3.X R8, PT, PT, RZ, R29, RZ, P2, P3 ;  /* 0x0000001dff087210 */ /* 0x000fe400017e64ff */
[----:B------:R-:W-:Y:S02]  /*8f60*/  IADD3 R30, P2, P3, R30, R22, R17 ;  /* 0x000000161e1e7210 */ /* 0x000fe40007b5e011 */
[----:B------:R-:W-:Y:S02]  /*8f70*/  IADD3.X R10, PT, PT, RZ, R28, RZ, P5, P4 ;  /* 0x0000001cff0a7210 */ /* 0x000fe40002fe84ff */
[----:B------:R-:W-:-:S09]  /*8f80*/  IADD3.X R31, PT, PT, RZ, R31, RZ, P2, P3 ;  /* 0x0000001fff1f7210 */ /* 0x000fd200017e64ff */
.L_x_34:
[----:B------:R-:W-:Y:S05]  /*8f90*/  BSYNC.RECONVERGENT B0 ;  /* 0x0000000000007941 */ /* 0x000fea0003800200 */
.L_x_33:
[----:B------:R-:W-:Y:S01]  /*8fa0*/  BAR.SYNC.DEFER_BLOCKING 0x0 ;  /* 0x0000000000007b1d */ /* 0x000fe20000010000 */
[C---:B------:R-:W-:Y:S01]  /*8fb0*/  ISETP.GT.U32.AND P5, PT, R20.reuse, 0x3f, PT ;  /* 0x0000003f1400780c */ /* 0x040fe20003fa4070 */
[----:B------:R-:W-:Y:S01]  /*8fc0*/  IMAD.MOV.U32 R32, RZ, RZ, R38 ;  /* 0x000000ffff207224 */ /* 0x000fe200078e0026 */
[C---:B------:R-:W-:Y:S01]  /*8fd0*/  LEA.HI R4, R20.reuse, R20, RZ, 0x1d ;  /* 0x0000001414047211 */ /* 0x040fe200078fe8ff */
[----:B------:R-:W-:Y:S02]  /*8fe0*/  IMAD.MOV.U32 R33, RZ, RZ, R43 ;  /* 0x000000ffff217224 */ /* 0x000fe400078e002b */
[----:B------:R-:W-:Y:S01]  /*8ff0*/  IMAD.MOV.U32 R28, RZ, RZ, R11 ;  /* 0x000000ffff1c7224 */ /* 0x000fe200078e000b */
[----:B------:R-:W-:Y:S01]  /*9000*/  BSSY.RECONVERGENT B0, `(.L_x_35) ;  /* 0x000004e000007945 */ /* 0x000fe20003800200 */
[----:B------:R-:W-:Y:S02]  /*9010*/  IMAD.MOV.U32 R29, RZ, RZ, R10 ;  /* 0x000000ffff1d7224 */ /* 0x000fe400078e000a */
[----:B------:R-:W-:-:S02]  /*9020*/  IMAD R17, R20, 0x4, R5 ;  /* 0x0000000414117824 */ /* 0x000fc400078e0205 */
[----:B------:R-:W-:Y:S01]  /*9030*/  IMAD R21, R4, 0x8, R7 ;  /* 0x0000000804157824 */ /* 0x000fe200078e0207 */
[----:B------:R2:W-:Y:S04]  /*9040*/  @!P1 STS.128 [R37], R24 ;  /* 0x0000001825009388 */ /* 0x0005e80000000c00 */
[----:B------:R3:W-:Y:S04]  /*9050*/  @!P1 STS.128 [R37+0x10], R32 ;  /* 0x0000102025009388 */ /* 0x0007e80000000c00 */
[----:B------:R3:W-:Y:S01]  /*9060*/  @!P0 STS.128 [R39+0x110], R28 ;  /* 0x0001101c27008388 */ /* 0x0007e20000000c00 */
[----:B--2---:R-:W-:-:S02]  /*9070*/  IMAD.MOV.U32 R26, RZ, RZ, R9 ;  /* 0x000000ffff1a7224 */ /* 0x004fc400078e0009 */
[----:B------:R-:W-:Y:S02]  /*9080*/  IMAD.MOV.U32 R27, RZ, RZ, R8 ;  /* 0x000000ffff1b7224 */ /* 0x000fe400078e0008 */
[----:B------:R-:W-:Y:S02]  /*9090*/  IMAD.MOV.U32 R24, RZ, RZ, R6 ;  /* 0x000000ffff187224 */ /* 0x000fe400078e0006 */
[----:B------:R-:W-:-:S05]  /*90a0*/  IMAD.MOV.U32 R25, RZ, RZ, R41 ;  /* 0x000000ffff197224 */ /* 0x000fca00078e0029 */
[----:B------:R3:W-:Y:S01]  /*90b0*/  @!P0 STS.128 [R39+0x100], R24 ;  /* 0x0001001827008388 */ /* 0x0007e20000000c00 */
[----:B------:R-:W-:Y:S06]  /*90c0*/  BAR.SYNC.DEFER_BLOCKING 0x0 ;  /* 0x0000000000007b1d */ /* 0x000fec0000010000 */
[----:B------:R-:W-:Y:S05]  /*90d0*/  @P5 BRA `(.L_x_36) ;  /* 0x0000000400005947 */ /* 0x000fea0003800000 */
[----:B------:R-:W-:Y:S04]  /*90e0*/  LDS.64 R8, [R17] ;  /* 0x0000000011087984 */ /* 0x000fe80000000a00 */
[----:B------:R-:W-:Y:S04]  /*90f0*/  LDS.64 R10, [R17+0x200] ;  /* 0x00020000110a7984 */ /* 0x000fe80000000a00 */
[----:B------:R-:W2:Y:S04]  /*9100*/  LDS.64 R22, [R17+0x400] ;  /* 0x0004000011167984 */ /* 0x000ea80000000a00 */
[----:B---3--:R-:W-:Y:S04]  /*9110*/  LDS.64 R24, [R17+0x600] ;  /* 0x0006000011187984 */ /* 0x008fe80000000a00 */
[----:B------:R-:W3:Y:S04]  /*9120*/  LDS.64 R26, [R17+0x800] ;  /* 0x00080000111a7984 */ /* 0x000ee80000000a00 */
[----:B------:R-:W-:Y:S04]  /*9130*/  LDS.64 R28, [R17+0xa00] ;  /* 0x000a0000111c7984 */ /* 0x000fe80000000a00 */
[----:B------:R-:W4:Y:S04]  /*9140*/  LDS.64 R30, [R17+0xc00] ;  /* 0x000c0000111e7984 */ /* 0x000f280000000a00 */
[----:B------:R-:W-:Y:S04]  /*9150*/  LDS.64 R32, [R17+0xe00] ;  /* 0x000e000011207984 */ /* 0x000fe80000000a00 */
[----:B------:R-:W5:Y:S04]  /*9160*/  LDS.64 R34, [R17+0x1000] ;  /* 0x0010000011227984 */ /* 0x000f680000000a00 */
[----:B------:R-:W-:Y:S04]  /*9170*/  LDS.64 R36, [R17+0x1200] ;  /* 0x0012000011247984 */ /* 0x000fe80000000a00 */
[----:B------:R-:W0:Y:S04]  /*9180*/  LDS.64 R38, [R17+0x1400] ;  /* 0x0014000011267984 */ /* 0x000e280000000a00 */
[----:B------:R-:W-:Y:S04]  /*9190*/  LDS.64 R40, [R17+0x1600] ;  /* 0x0016000011287984 */ /* 0x000fe80000000a00 */
[----:B------:R-:W1:Y:S01]  /*91a0*/  LDS.64 R42, [R17+0x1800] ;  /* 0x00180000112a7984 */ /* 0x000e620000000a00 */
[----:B--2---:R-:W-:-:S03]  /*91b0*/  IADD3 R69, P0, P1, R22, R10, R8 ;  /* 0x0000000a16457210 */ /* 0x004fc6000791e008 */
[----:B------:R-:W-:Y:S01]  /*91c0*/  LDS.64 R44, [R17+0x1a00] ;  /* 0x001a0000112c7984 */ /* 0x000fe20000000a00 */
[----:B------:R-:W-:-:S03]  /*91d0*/  IADD3.X R23, PT, PT, R23, R11, R9, P0, P1 ;  /* 0x0000000b17177210 */ /* 0x000fc600007e2409 */
[----:B------:R-:W2:Y:S01]  /*91e0*/  LDS.64 R46, [R17+0x1c00] ;  /* 0x001c0000112e7984 */ /* 0x000ea20000000a00 */
[----:B---3--:R-:W-:-:S03]  /*91f0*/  IADD3 R69, P2, P3, R26, R24, R69 ;  /* 0x000000181a457210 */ /* 0x008fc60007b5e045 */
[----:B------:R-:W-:Y:S01]  /*9200*/  LDS.64 R48, [R17+0x1e00] ;  /* 0x001e000011307984 */ /* 0x000fe20000000a00 */
[----:B------:R-:W-:-:S03]  /*9210*/  IADD3.X R27, PT, PT, R27, R25, R23, P2, P3 ;  /* 0x000000191b1b7210 */ /* 0x000fc600017e6417 */
[----:B------:R-:W3:Y:S01]  /*9220*/  LDS.64 R50, [R17+0x2000] ;  /* 0x0020000011327984 */ /* 0x000ee20000000a00 */
[----:B----4-:R-:W-:-:S03]  /*9230*/  IADD3 R69, P0, P1, R30, R28, R69 ;  /* 0x0000001c1e457210 */ /* 0x010fc6000791e045 */
[----:B------:R-:W-:Y:S01]  /*9240*/  LDS.64 R52, [R17+0x2200] ;  /* 0x0022000011347984 */ /* 0x000fe20000000a00 */
[----:B------:R-:W-:-:S03]  /*9250*/  IADD3.X R31, PT, PT, R31, R29, R27, P0, P1 ;  /* 0x0000001d1f1f7210 */ /* 0x000fc600007e241b */
[----:B------:R-:W4:Y:S01]  /*9260*/  LDS.64 R54, [R17+0x2400] ;  /* 0x0024000011367984 */ /* 0x000f220000000a00 */
[----:B-----5:R-:W-:-:S03]  /*9270*/  IADD3 R69, P2, P3, R34, R32, R69 ;  /* 0x0000002022457210 */ /* 0x020fc60007b5e045 */
[----:B------:R-:W-:Y:S01]  /*9280*/  LDS.64 R56, [R17+0x2600] ;  /* 0x0026000011387984 */ /* 0x000fe20000000a00 */
[----:B------:R-:W-:-:S03]  /*9290*/  IADD3.X R35, PT, PT, R35, R33, R31, P2, P3 ;  /* 0x0000002123237210 */ /* 0x000fc600017e641f */
[----:B------:R-:W5:Y:S01]  /*92a0*/  LDS.64 R58, [R17+0x2800] ;  /* 0x00280000113a7984 */ /* 0x000f620000000a00 */
[----:B0-----:R-:W-:-:S03]  /*92b0*/  IADD3 R69, P0, P1, R38, R36, R69 ;  /* 0x0000002426457210 */ /* 0x001fc6000791e045 */
[----:B------:R-:W-:Y:S01]  /*92c0*/  LDS.64 R60, [R17+0x2a00] ;  /* 0x002a0000113c7984 */ /* 0x000fe20000000a00 */
[----:B------:R-:W-:-:S03]  /*92d0*/  IADD3.X R37, PT, PT, R39, R37, R35, P0, P1 ;  /* 0x0000002527257210 */ /* 0x000fc600007e2423 */
[----:B------:R-:W0:Y:S01]  /*92e0*/  LDS.64 R62, [R17+0x2c00] ;  /* 0x002c0000113e7984 */ /* 0x000e220000000a00 */
[----:B-1----:R-:W-:-:S03]  /*92f0*/  IADD3 R33, P2, P3, R42, R40, R69 ;  /* 0x000000282a217210 */ /* 0x002fc60007b5e045 */
[----:B------:R-:W-:Y:S01]  /*9300*/  LDS.64 R64, [R17+0x2e00] ;  /* 0x002e000011407984 */ /* 0x000fe20000000a00 */
[----:B------:R-:W-:-:S03]  /*9310*/  IADD3.X R41, PT, PT, R43, R41, R37, P2, P3 ;  /* 0x000000292b297210 */ /* 0x000fc600017e6425 */
        /* <DEDUP_REMOVED lines=14> */
[----:B------:R-:W5:Y:S01]  /*9400*/  LDS.64 R30, [R17+0x3e00] ;  /* 0x003e0000111e7984 */ /* 0x000f620000000a00 */
[----:B------:R-:W-:Y:S02]  /*9410*/  IADD3.X R57, PT, PT, R59, R57, R53, P2, P3 ;  /* 0x000000393b397210 */ /* 0x000fe400017e6435 */
[----:B0-----:R-:W-:-:S04]  /*9420*/  IADD3 R33, P0, P1, R62, R60, R33 ;  /* 0x0000003c3e217210 */ /* 0x001fc8000791e021 */
[----:B------:R-:W-:Y:S02]  /*9430*/  IADD3.X R61, PT, PT, R63, R61, R57, P0, P1 ;  /* 0x0000003d3f3d7210 */ /* 0x000fe400007e2439 */
[----:B-1----:R-:W-:-:S04]  /*9440*/  IADD3 R33, P2, P3, R66, R64, R33 ;  /* 0x0000004042217210 */ /* 0x002fc80007b5e021 */
[----:B------:R-:W-:Y:S02]  /*9450*/  IADD3.X R65, PT, PT, R67, R65, R61, P2, P3 ;  /* 0x0000004143417210 */ /* 0x000fe400017e643d */
[----:B--2---:R-:W-:-:S04]  /*9460*/  IADD3 R33, P0, P1, R10, R8, R33 ;  /* 0x000000080a217210 */ /* 0x004fc8000791e021 */
[----:B------:R-:W-:Y:S02]  /*9470*/  IADD3.X R11, PT, PT, R11, R9, R65, P0, P1 ;  /* 0x000000090b0b7210 */ /* 0x000fe400007e2441 */
[----:B---3--:R-:W-:-:S04]  /*9480*/  IADD3 R33, P2, P3, R24, R22, R33 ;  /* 0x0000001618217210 */ /* 0x008fc80007b5e021 */
[----:B------:R-:W-:Y:S02]  /*9490*/  IADD3.X R23, PT, PT, R25, R23, R11, P2, P3 ;  /* 0x0000001719177210 */ /* 0x000fe400017e640b */
[----:B----4-:R-:W-:-:S04]  /*94a0*/  IADD3 R9, P0, P1, R28, R26, R33 ;  /* 0x0000001a1c097210 */ /* 0x010fc8000791e021 */
[----:B-----5:R-:W-:Y:S02]  /*94b0*/  IADD3 R8, P2, PT, R30, R9, RZ ;  /* 0x000000091e087210 */ /* 0x020fe40007f5e0ff */
[----:B------:R-:W-:-:S05]  /*94c0*/  IADD3.X R9, PT, PT, R29, R27, R23, P0, P1 ;  /* 0x0000001b1d097210 */ /* 0x000fca00007e2417 */
[----:B------:R-:W-:-:S07]  /*94d0*/  IMAD.X R9, R31, 0x1, R9, P2 ;  /* 0x000000011f097824 */ /* 0x000fce00010e0609 */
.L_x_36:
[----:B------:R-:W-:Y:S05]  /*94e0*/  BSYNC.RECONVERGENT B0 ;  /* 0x0000000000007941 */ /* 0x000fea0003800200 */
.L_x_35:
[----:B------:R-:W-:Y:S01]  /*94f0*/  BAR.SYNC.DEFER_BLOCKING 0x0 ;  /* 0x0000000000007b1d */ /* 0x000fe20000010000 */
[----:B------:R-:W-:Y:S01]  /*9500*/  ISETP.GT.U32.AND P1, PT, R20, 0x1f, PT ;  /* 0x0000001f1400780c */ /* 0x000fe20003f24070 */
[----:B------:R-:W-:-:S04]  /*9510*/  VIADD R7, R7, 0x410 ;  /* 0x0000041007077836 */ /* 0x000fc80000000000 */
[----:B------:R-:W-:Y:S01]  /*9520*/  IMAD R4, R4, 0x8, R7 ;  /* 0x0000000804047824 */ /* 0x000fe200078e0207 */
[----:B------:R2:W-:Y:S01]  /*9530*/  STS.64 [R21+0x410], R8 ;  /* 0x0004100815007388 */ /* 0x0005e20000000a00 */
[----:B------:R-:W-:Y:S06]  /*9540*/  BAR.SYNC.DEFER_BLOCKING 0x0 ;  /* 0x0000000000007b1d */ /* 0x000fec0000010000 */
[----:B------:R-:W-:Y:S05]  /*9550*/  @P1 BRA `(.L_x_37) ;  /* 0x0000000400301947 */ /* 0x000fea0003800000 */
[----:B--2---:R-:W-:Y:S01]  /*9560*/  IMAD R21, R20, 0x48, R7 ;  /* 0x0000004814157824 */ /* 0x004fe200078e0207 */
[----:B------:R-:W-:-:S04]  /*9570*/  UMOV UR4, 0xffffffff ;  /* 0xffffffff00047882 */ /* 0x000fc80000000000 */
[----:B------:R-:W-:Y:S04]  /*9580*/  LDS.64 R6, [R21] ;  /* 0x0000000015067984 */ /* 0x000fe80000000a00 */
[----:B------:R-:W-:Y:S04]  /*9590*/  LDS.64 R8, [R21+0x8] ;  /* 0x0000080015087984 */ /* 0x000fe80000000a00 */
[----:B------:R-:W2:Y:S04]  /*95a0*/  LDS.64 R10, [R21+0x10] ;  /* 0x00001000150a7984 */ /* 0x000ea80000000a00 */
[----:B------:R-:W-:Y:S04]  /*95b0*/  LDS.64 R22, [R21+0x18] ;  /* 0x0000180015167984 */ /* 0x000fe80000000a00 */
[----:B---3--:R-:W3:Y:S04]  /*95c0*/  LDS.64 R24, [R21+0x20] ;  /* 0x0000200015187984 */ /* 0x008ee80000000a00 */
[----:B------:R-:W-:Y:S04]  /*95d0*/  LDS.64 R26, [R21+0x28] ;  /* 0x00002800151a7984 */ /* 0x000fe80000000a00 */
[----:B------:R-:W4:Y:S04]  /*95e0*/  LDS.64 R28, [R21+0x30] ;  /* 0x00003000151c7984 */ /* 0x000f280000000a00 */
[----:B------:R-:W5:Y:S01]  /*95f0*/  LDS.64 R30, [R21+0x38] ;  /* 0x00003800151e7984 */ /* 0x000f620000000a00 */
[----:B--2---:R-:W-:-:S04]  /*9600*/  IADD3 R37, P3, P4, R10, R8, R6 ;  /* 0x000000080a257210 */ /* 0x004fc80007c7e006 */
[----:B------:R-:W-:Y:S02]  /*9610*/  IADD3.X R33, PT, PT, R11, R9, R7, P3, P4 ;  /* 0x000000090b217210 */ /* 0x000fe40001fe8407 */
[----:B---3--:R-:W-:-:S04]  /*9620*/  IADD3 R37, P2, P0, R24, R37, R22 ;  /* 0x0000002518257210 */ /* 0x008fc8000785e016 */
[----:B------:R-:W-:Y:S02]  /*9630*/  IADD3.X R33, PT, PT, R25, R33, R23, P2, P0 ;  /* 0x0000002119217210 */ /* 0x000fe400017e0417 */
[----:B----4-:R-:W-:-:S04]  /*9640*/  IADD3 R37, P3, P4, R28, R37, R26 ;  /* 0x000000251c257210 */ /* 0x010fc80007c7e01a */
[----:B-----5:R-:W-:Y:S02]  /*9650*/  IADD3 R37, P0, PT, R30, R37, RZ ;  /* 0x000000251e257210 */ /* 0x020fe40007f1e0ff */
[----:B------:R-:W-:-:S05]  /*9660*/  IADD3.X R30, PT, PT, R29, R33, R27, P3, P4 ;  /* 0x000000211d1e7210 */ /* 0x000fca0001fe841b */
[----:B------:R-:W-:Y:S01]  /*9670*/  IMAD.X R36, R31, 0x1, R30, P0 ;  /* 0x000000011f247824 */ /* 0x000fe200000e061e */
[----:B------:R-:W-:Y:S06]  /*9680*/  BRA.DIV UR4, `(.L_x_38) ;  /* 0x0000016604dc7947 */ /* 0x000fec000b800000 */
[----:B------:R-:W2:Y:S01]  /*9690*/  SHFL.UP PT, R30, R37, 0x1, RZ ;  /* 0x04200000251e7989 */ /* 0x000ea200000e00ff */
[----:B------:R-:W-:-:S03]  /*96a0*/  ISETP.GE.AND P0, PT, R13, 0x1, PT ;  /* 0x000000010d00780c */ /* 0x000fc60003f06270 */
[----:B------:R-:W3:Y:S01]  /*96b0*/  SHFL.UP PT, R31, R36, 0x1, RZ ;  /* 0x04200000241f7989 */ /* 0x000ee200000e00ff */
[----:B--2---:R-:W-:Y:S02]  /*96c0*/  SEL R30, R30, RZ, P0 ;  /* 0x000000ff1e1e7207 */ /* 0x004fe40000000000 */
[----:B---3--:R-:W-:Y:S02]  /*96d0*/  SEL R31, R31, RZ, P0 ;  /* 0x000000ff1f1f7207 */ /* 0x008fe40000000000 */
[----:B------:R-:W-:-:S05]  /*96e0*/  IADD3 R35, P0, PT, R30, R37, RZ ;  /* 0x000000251e237210 */ /* 0x000fca0007f1e0ff */
[----:B------:R-:W-:Y:S01]  /*96f0*/  IMAD.X R34, R31, 0x1, R36, P0 ;  /* 0x000000011f227824 */ /* 0x000fe200000e0624 */
[----:B------:R-:W2:Y:S01]  /*9700*/  SHFL.UP PT, R30, R35, 0x2, RZ ;  /* 0x04400000231e7989 */ /* 0x000ea200000e00ff */
[----:B------:R-:W-:-:S03]  /*9710*/  ISETP.GE.AND P0, PT, R13, 0x2, PT ;  /* 0x000000020d00780c */ /* 0x000fc60003f06270 */
[----:B------:R-:W3:Y:S01]  /*9720*/  SHFL.UP PT, R31, R34, 0x2, RZ ;  /* 0x04400000221f7989 */ /* 0x000ee200000e00ff */
[----:B--2---:R-:W-:-:S04]  /*9730*/  SEL R30, R30, RZ, P0 ;  /* 0x000000ff1e1e7207 */ /* 0x004fc80000000000 */
[----:B------:R-:W-:Y:S02]  /*9740*/  IADD3 R33, P2, PT, R30, R35, RZ ;  /* 0x000000231e217210 */ /* 0x000fe40007f5e0ff */
[----:B---3--:R-:W-:Y:S02]  /*9750*/  SEL R31, R31, RZ, P0 ;  /* 0x000000ff1f1f7207 */ /* 0x008fe40000000000 */
[----:B------:R-:W-:Y:S01]  /*9760*/  ISETP.GE.AND P0, PT, R13, 0x4, PT ;  /* 0x000000040d00780c */ /* 0x000fe20003f06270 */
[----:B------:R-:W2:Y:S02]  /*9770*/  SHFL.UP PT, R30, R33, 0x4, RZ ;  /* 0x04800000211e7989 */ /* 0x000ea400000e00ff */
[----:B------:R-:W-:-:S05]  /*9780*/  IMAD.X R32, R31, 0x1, R34, P2 ;  /* 0x000000011f207824 */ /* 0x000fca00010e0622 */
[----:B------:R-:W3:Y:S01]  /*9790*/  SHFL.UP PT, R31, R32, 0x4, RZ ;  /* 0x04800000201f7989 */ /* 0x000ee200000e00ff */
[----:B--2---:R-:W-:-:S04]  /*97a0*/  SEL R30, R30, RZ, P0 ;  /* 0x000000ff1e1e7207 */ /* 0x004fc80000000000 */
[----:B------:R-:W-:Y:S02]  /*97b0*/  IADD3 R35, P2, PT, R30, R33, RZ ;  /* 0x000000211e237210 */ /* 0x000fe40007f5e0ff */
[----:B---3--:R-:W-:-:S03]  /*97c0*/  SEL R31, R31, RZ, P0 ;  /* 0x000000ff1f1f7207 */ /* 0x008fc60000000000 */
[----:B------:R-:W2:Y:S01]  /*97d0*/  SHFL.UP PT, R30, R35, 0x8, RZ ;  /* 0x05000000231e7989 */ /* 0x000ea200000e00ff */
[----:B------:R-:W-:Y:S01]  /*97e0*/  ISETP.GE.AND P0, PT, R13, 0x8, PT ;  /* 0x000000080d00780c */ /* 0x000fe20003f06270 */
[----:B------:R-:W-:-:S05]  /*97f0*/  IMAD.X R34, R31, 0x1, R32, P2 ;  /* 0x000000011f227824 */ /* 0x000fca00010e0620 */
[----:B------:R-:W3:Y:S01]  /*9800*/  SHFL.UP PT, R31, R34, 0x8, RZ ;  /* 0x05000000221f7989 */ /* 0x000ee200000e00ff */
[----:B--2---:R-:W-:-:S04]  /*9810*/  SEL R30, R30, RZ, P0 ;  /* 0x000000ff1e1e7207 */ /* 0x004fc80000000000 */
[----:B------:R-:W-:Y:S02]  /*9820*/  IADD3 R33, P2, PT, R30, R35, RZ ;  /* 0x000000231e217210 */ /* 0x000fe40007f5e0ff */
[----:B---3--:R-:W-:-:S03]  /*9830*/  SEL R31, R31, RZ, P0 ;  /* 0x000000ff1f1f7207 */ /* 0x008fc60000000000 */
[----:B------:R2:W3:Y:S02]  /*9840*/  SHFL.UP PT, R30, R33, 0x10, RZ ;  /* 0x06000000211e7989 */ /* 0x0004e400000e00ff */
[----:B------:R-:W-:-:S05]  /*9850*/  IMAD.X R32, R31, 0x1, R34, P2 ;  /* 0x000000011f207824 */ /* 0x000fca00010e0622 */
[----:B------:R2:W4:Y:S02]  /*9860*/  SHFL.UP PT, R31, R32, 0x10, RZ ;  /* 0x06000000201f7989 */ /* 0x00052400000e00ff */
.L_x_190:
[----:B------:R-:W-:-:S04]  /*9870*/  ISETP.GE.AND P0, PT, R13, 0x10, PT ;  /* 0x000000100d00780c */ /* 0x000fc80003f06270 */
[----:B---3--:R-:W-:Y:S02]  /*9880*/  SEL R30, R30, RZ, P0 ;  /* 0x000000ff1e1e7207 */ /* 0x008fe40000000000 */
[----:B----4-:R-:W-:Y:S02]  /*9890*/  SEL R31, R31, RZ, P0 ;  /* 0x000000ff1f1f7207 */ /* 0x010fe40000000000 */
[----:B------:R-:W-:-:S04]  /*98a0*/  IADD3 R30, P0, P2, -R37, R30, R33 ;  /* 0x0000001e251e7210 */ /* 0x000fc80007a1e121 */
[----:B------:R-:W-:Y:S02]  /*98b0*/  IADD3.X R31, PT, PT, ~R36, R31, R32, P0, P2 ;  /* 0x0000001f241f7210 */ /* 0x000fe400007e4520 */
[----:B------:R-:W-:-:S03]  /*98c0*/  IADD3 R6, P0, PT, R6, R30, RZ ;  /* 0x0000001e06067210 */ /* 0x000fc60007f1e0ff */
[----:B------:R4:W-:Y:S02]  /*98d0*/  STS.64 [R21], R30 ;  /* 0x0000001e15007388 */ /* 0x0009e40000000a00 */
[----:B------:R-:W-:Y:S01]  /*98e0*/  IMAD.X R7, R7, 0x1, R31, P0 ;  /* 0x0000000107077824 */ /* 0x000fe200000e061f */
[----:B------:R-:W-:-:S04]  /*98f0*/  IADD3 R8, P0, PT, R8, R6, RZ ;  /* 0x0000000608087210 */ /* 0x000fc80007f1e0ff */
[----:B------:R4:W-:Y:S01]  /*9900*/  STS.64 [R21+0x8], R6 ;  /* 0x0000080615007388 */ /* 0x0009e20000000a00 */
        /* <DEDUP_REMOVED lines=15> */
[----:B------:R-:W-:-:S05]  /*9a00*/  IMAD.X R29, R29, 0x1, R27, P0 ;  /* 0x000000011d1d7824 */ /* 0x000fca00000e061b */
[----:B------:R4:W-:Y:S03]  /*9a10*/  STS.64 [R21+0x38], R28 ;  /* 0x0000381c15007388 */ /* 0x0009e60000000a00 */
.L_x_37:
[----:B------:R-:W-:Y:S05]  /*9a20*/  WARPSYNC.ALL ;  /* 0x0000000000007948 */ /* 0x000fea0003800000 */
[----:B------:R-:W-:Y:S06]  /*9a30*/  BAR.SYNC.DEFER_BLOCKING 0x0 ;  /* 0x0000000000007b1d */ /* 0x000fec0000010000 */
[----:B------:R-:W-:Y:S01]  /*9a40*/  BSSY.RECONVERGENT B0, `(.L_x_39) ;  /* 0x0000848000007945 */ /* 0x000fe20003800200 */
[----:B----4-:R-:W4:Y:S01]  /*9a50*/  LDS.64 R6, [R4] ;  /* 0x0000000004067984 */ /* 0x010f220000000a00 */
[----:B------:R-:W-:Y:S01]  /*9a60*/  BAR.SYNC.DEFER_BLOCKING 0x0 ;  /* 0x0000000000007b1d */ /* 0x000fe20000010000 */
[----:B----4-:R-:W-:-:S02]  /*9a70*/  ISETP.NE.U32.AND P0, PT, R6, R3, PT ;  /* 0x000000030600720c */ /* 0x010fc40003f05070 */
[----:B------:R-:W-:Y:S02]  /*9a80*/  ISETP.EQ.U32.AND P2, PT, R6, RZ, PT ;  /* 0x000000ff0600720c */ /* 0x000fe40003f42070 */
[----:B------:R-:W-:-:S04]  /*9a90*/  ISETP.NE.AND.EX P0, PT, R7, R0, PT, P0 ;  /* 0x000000000700720c */ /* 0x000fc80003f05300 */
[----:B------:R-:W-:-:S04]  /*9aa0*/  ISETP.EQ.OR.EX P0, PT, R7, RZ, !P0, P2 ;  /* 0x000000ff0700720c */ /* 0x000fc80004702720 */
[----:B------:R-:W-:-:S13]  /*9ab0*/  ISETP.GT.U32.OR P0, PT, R20, 0x3f, P0 ;  /* 0x0000003f1400780c */ /* 0x000fda0000704470 */
[----:B------:R-:W-:Y:S06]  /*9ac0*/  BAR.RED.AND.DEFER_BLOCKING 0x0, P0 ;  /* 0x0000000000007b1d */ /* 0x000fec0000014400 */
[----:B------:R-:W4:Y:S02]  /*9ad0*/  B2R.RESULT RZ, P0 ;  /* 0x0000000000ff731c */ /* 0x000f240000004000 */
[----:B----4-:R-:W-:Y:S05]  /*9ae0*/  @P0 BRA `(.L_x_40) ;  /* 0x0000007400300947 */ /* 0x010fea0003800000 */
[----:B------:R-:W-:Y:S01]  /*9af0*/  ISETP.GE.U32.AND P0, PT, R3, 0x1700, PT ;  /* 0x000017000300780c */ /* 0x000fe20003f06070 */
[----:B--2---:R-:W-:Y:S02]  /*9b00*/  IMAD.MOV.U32 R21, RZ, RZ, R6 ;  /* 0x000000ffff157224 */ /* 0x004fe400078e0006 */
[----:B------:R-:W-:Y:S01]  /*9b10*/  IMAD.MOV.U32 R22, RZ, RZ, R7 ;  /* 0x000000ffff167224 */ /* 0x000fe200078e0007 */
[----:B------:R-:W-:Y:S01]  /*9b20*/  ISETP.GE.AND.EX P0, PT, R0, RZ, PT, P0 ;  /* 0x000000ff0000720c */ /* 0x000fe20003f06300 */
[----:B---3--:R-:W-:Y:S02]  /*9b30*/  IMAD.MOV.U32 R24, RZ, RZ, RZ ;  /* 0x000000ffff187224 */ /* 0x008fe400078e00ff */
[----:B------:R-:W-:Y:S02]  /*9b40*/  IMAD.MOV.U32 R23, RZ, RZ, RZ ;  /* 0x000000ffff177224 */ /* 0x000fe400078e00ff */
[----:B------:R-:W-:Y:S02]  /*9b50*/  IMAD.MOV.U32 R25, RZ, RZ, R3 ;  /* 0x000000ffff197224 */ /* 0x000fe400078e0003 */
[----:B------:R-:W-:-:S06]  /*9b60*/  IMAD.MOV.U32 R26, RZ, RZ, R0 ;  /* 0x000000ffff1a7224 */ /* 0x000fcc00078e0000 */
[----:B------:R-:W-:Y:S05]  /*9b70*/  @!P0 BRA `(.L_x_41) ;  /* 0x0000003400348947 */ /* 0x000fea0003800000 */
[C-C-:B------:R-:W-:Y:S02]  /*9b80*/  IMAD R26, R20.reuse, 0x54, R17.reuse ;  /* 0x00000054141a7824 */ /* 0x140fe400078e0211 */
[----:B------:R-:W-:Y:S02]  /*9b90*/  IMAD R4, R20, 0x7c, R17 ;  /* 0x0000007c14047824 */ /* 0x000fe400078e0211 */
[----:B------:R-:W-:Y:S02]  /*9ba0*/  IMAD.MOV.U32 R24, RZ, RZ, RZ ;  /* 0x000000ffff187224 */ /* 0x000fe400078e00ff */
[----:B------:R-:W-:-:S07]  /*9bb0*/  IMAD.MOV.U32 R23, RZ, RZ, RZ ;  /* 0x000000ffff177224 */ /* 0x000fce00078e00ff */
.L_x_42:
[----:B------:R-:W-:-:S05]  /*9bc0*/  IADD3 R20, P0, PT, R20, R24, RZ ;  /* 0x0000001814147210 */ /* 0x000fca0007f1e0ff */
[----:B------:R-:W-:Y:S01]  /*9bd0*/  IMAD.X R7, RZ, RZ, R23, P0 ;  /* 0x000000ffff077224 */ /* 0x000fe200000e0617 */
[----:B------:R-:W-:-:S04]  /*9be0*/  LEA R6, P0, R20, R19, 0x2 ;  /* 0x0000001314067211 */ /* 0x000fc800078010ff */
[----:B------:R-:W-:-:S05]  /*9bf0*/  LEA.HI.X R7, R20, R18, R7, 0x2, P0 ;  /* 0x0000001214077211 */ /* 0x000fca00000f1407 */
[----:B------:R-:W2:Y:S04]  /*9c00*/  LDG.E R8, desc[UR8][R6.64] ;  /* 0x0000000806087981 */ /* 0x000ea8000c1e1900 */
[----:B------:R-:W3:Y:S04]  /*9c10*/  LDG.E R10, desc[UR8][R6.64+0x400] ;  /* 0x00040008060a7981 */ /* 0x000ee8000c1e1900 */
[----:B------:R-:W4:Y:S04]  /*9c20*/  LDG.E R16, desc[UR8][R6.64+0x800] ;  /* 0x0008000806107981 */ /* 0x000f28000c1e1900 */
        /* <DEDUP_REMOVED lines=20> */
[----:B------:R-:W-:Y:S05]  /*9d70*/  WARPSYNC.ALL ;  /* 0x0000000000007948 */ /* 0x000fea0003800000 */
[----:B------:R-:W-:Y:S01]  /*9d80*/  UBMSK UR6, URZ, 0x6 ;  /* 0x00000006ff06789b */ /* 0x000fe20008000000 */
[----:B------:R-:W0:Y:S01]  /*9d90*/  S2UR UR5, SR_CgaCtaId ;  /* 0x00000000000579c3 */ /* 0x000e220000008800 */
[----:B------:R-:W-:Y:S01]  /*9da0*/  ISETP.NE.AND P1, PT, R13, 0x1f, PT ;  /* 0x0000001f0d00780c */ /* 0x000fe20003f25270 */
[----:B------:R-:W-:-:S02]  /*9db0*/  UMOV UR4, 0x400 ;  /* 0x0000040000047882 */ /* 0x000fc40000000000 */
[----:B0-----:R-:W-:Y:S01]  /*9dc0*/  ULEA UR4, UR5, UR4, 0x18 ;  /* 0x0000000405047291 */ /* 0x001fe2000f8ec0ff */
[----:B--2---:R-:W-:Y:S04]  /*9dd0*/  STS [R5], R8 ;  /* 0x0000000805007388 */ /* 0x004fe80000000800 */
[----:B---3--:R-:W-:Y:S04]  /*9de0*/  STS [R5+0x400], R10 ;  /* 0x0004000a05007388 */ /* 0x008fe80000000800 */
[----:B----4-:R-:W-:Y:S04]  /*9df0*/  STS [R5+0x800], R16 ;  /* 0x0008001005007388 */ /* 0x010fe80000000800 */
[----:B-----5:R-:W-:Y:S04]  /*9e00*/  STS [R5+0xc00], R20 ;  /* 0x000c001405007388 */ /* 0x020fe80000000800 */
        /* <DEDUP_REMOVED lines=20> */
[----:B------:R-:W0:Y:S04]  /*9f50*/  LDS R29, [R26] ;  /* 0x000000001a1d7984 */ /* 0x000e280000000800 */
[----:B------:R-:W-:Y:S04]  /*9f60*/  LDS R30, [R26+0x58] ;  /* 0x000058001a1e7984 */ /* 0x000fe80000000800 */
[----:B------:R-:W2:Y:S04]  /*9f70*/  LDS R49, [R26+0x4] ;  /* 0x000004001a317984 */ /* 0x000ea80000000800 */
[----:B------:R-:W3:Y:S04]  /*9f80*/  LDS R48, [R26+0x8] ;  /* 0x000008001a307984 */ /* 0x000ee80000000800 */
[----:B------:R-:W-:Y:S04]  /*9f90*/  LDS R47, [R26+0xc] ;  /* 0x00000c001a2f7984 */ /* 0x000fe80000000800 */
[----:B------:R-:W-:Y:S04]  /*9fa0*/  LDS R46, [R26+0x10] ;  /* 0x000010001a2e7984 */ /* 0x000fe80000000800 */
[----:B------:R-:W-:Y:S04]  /*9fb0*/  LDS R45, [R26+0x14] ;  /* 0x000014001a2d7984 */ /* 0x000fe80000000800 */
[----:B------:R-:W-:Y:S04]  /*9fc0*/  LDS R44, [R26+0x18] ;  /* 0x000018001a2c7984 */ /* 0x000fe80000000800 */
[----:B------:R-:W-:Y:S04]  /*9fd0*/  LDS R43, [R26+0x1c] ;  /* 0x00001c001a2b7984 */ /* 0x000fe80000000800 */
[----:B------:R-:W-:Y:S04]  /*9fe0*/  LDS R42, [R26+0x20] ;  /* 0x000020001a2a7984 */ /* 0x000fe80000000800 */
[----:B------:R-:W-:Y:S01]  /*9ff0*/  LDS R41, [R26+0x24] ;  /* 0x000024001a297984 */ /* 0x000fe20000000800 */
[----:B0-----:R-:W-:-:S03]  /*a000*/  LOP3.LUT R6, R29, UR6, RZ, 0xc0, !PT ;  /* 0x000000061d067c12 */ /* 0x001fc6000f8ec0ff */
[----:B------:R-:W-:Y:S01]  /*a010*/  LDS R40, [R26+0x28] ;  /* 0x000028001a287984 */ /* 0x000fe20000000800 */
[----:B------:R-:W-:Y:S01]  /*a020*/  SHF.R.U32.HI R8, RZ, 0x4, R6 ;  /* 0x00000004ff087819 */ /* 0x000fe20000011606 */
[----:B------:R-:W-:Y:S02]  /*a030*/  IMAD.SHL.U32 R7, R6, 0x400, RZ ;  /* 0x0000040006077824 */ /* 0x000fe400078e00ff */
[----:B------:R-:W-:Y:S01]  /*a040*/  LDS R39, [R26+0x2c] ;  /* 0x00002c001a277984 */ /* 0x000fe20000000800 */
[----:B------:R-:W-:Y:S02]  /*a050*/  LOP3.LUT R8, R8, 0xffffffe, RZ, 0xc0, !PT ;  /* 0x0ffffffe08087812 */ /* 0x000fe400078ec0ff */
[----:B------:R-:W-:Y:S01]  /*a060*/  LOP3.LUT R6, R7, 0x7c00, RZ, 0xc0, !PT ;  /* 0x00007c0007067812 */ /* 0x000fe200078ec0ff */
[----:B------:R-:W-:Y:S03]  /*a070*/  LDS R38, [R26+0x30] ;  /* 0x000030001a267984 */ /* 0x000fe60000000800 */
[----:B------:R-:W-:Y:S01]  /*a080*/  IADD3 R53, PT, PT, R8, R5, R6 ;  /* 0x0000000508357210 */ /* 0x000fe20007ffe006 */
[----:B------:R-:W-:Y:S01]  /*a090*/  LDS R37, [R26+0x34] ;  /* 0x000034001a257984 */ /* 0x000fe20000000800 */
[----:B--2---:R-:W-:-:S03]  /*a0a0*/  LOP3.LUT R6, R49, UR6, RZ, 0xc0, !PT ;  /* 0x0000000631067c12 */ /* 0x004fc6000f8ec0ff */
[----:B------:R-:W-:Y:S02]  /*a0b0*/  LDS R36, [R26+0x38] ;  /* 0x000038001a247984 */ /* 0x000fe40000000800 */
[----:B------:R-:W-:Y:S01]  /*a0c0*/  IMAD.SHL.U32 R7, R6, 0x400, RZ ;  /* 0x0000040006077824 */ /* 0x000fe200078e00ff */
[----:B------:R-:W-:Y:S01]  /*a0d0*/  SHF.R.U32.HI R6, RZ, 0x4, R6 ;  /* 0x00000004ff067819 */ /* 0x000fe20000011606 */
[----:B------:R-:W-:Y:S03]  /*a0e0*/  LDS R35, [R26+0x3c] ;  /* 0x00003c001a237984 */ /* 0x000fe60000000800 */
[----:B------:R-:W-:Y:S01]  /*a0f0*/  LOP3.LUT R54, R7, 0x7c00, RZ, 0xc0, !PT ;  /* 0x00007c0007367812 */ /* 0x000fe200078ec0ff */
[----:B------:R-:W-:Y:S01]  /*a100*/  LDS R34, [R26+0x40] ;  /* 0x000040001a227984 */ /* 0x000fe20000000800 */
[----:B------:R-:W-:-:S03]  /*a110*/  LOP3.LUT R7, R6, 0xffffffe, RZ, 0xc0, !PT ;  /* 0x0ffffffe06077812 */ /* 0x000fc600078ec0ff */
[----:B------:R-:W-:Y:S01]  /*a120*/  LDS R33, [R26+0x44] ;  /* 0x000044001a217984 */ /* 0x000fe20000000800 */
[----:B------:R-:W-:Y:S02]  /*a130*/  IADD3 R54, PT, PT, R7, R5, R54 ;  /* 0x0000000507367210 */ /* 0x000fe40007ffe036 */
[----:B---3--:R-:W-:Y:S01]  /*a140*/  LOP3.LUT R7, R48, UR6, RZ, 0xc0, !PT ;  /* 0x0000000630077c12 */ /* 0x008fe2000f8ec0ff */
[----:B------:R-:W-:Y:S04]  /*a150*/  LDS R32, [R26+0x48] ;  /* 0x000048001a207984 */ /* 0x000fe80000000800 */
[----:B------:R-:W-:Y:S01]  /*a160*/  LDS R31, [R26+0x4c] ;  /* 0x00004c001a1f7984 */ /* 0x000fe20000000800 */
[----:B------:R-:W-:Y:S01]  /*a170*/  IMAD.SHL.U32 R8, R7, 0x400, RZ ;  /* 0x0000040007087824 */ /* 0x000fe200078e00ff */
[----:B------:R-:W-:-:S02]  /*a180*/  SHF.R.U32.HI R7, RZ, 0x4, R7 ;  /* 0x00000004ff077819 */ /* 0x000fc40000011607 */
[----:B------:R-:W-:Y:S02]  /*a190*/  LDS R51, [R26+0x50] ;  /* 0x000050001a337984 */ /* 0x000fe40000000800 */
[----:B------:R-:W-:Y:S02]  /*a1a0*/  LOP3.LUT R8, R8, 0x7c00, RZ, 0xc0, !PT ;  /* 0x00007c0008087812 */ /* 0x000fe400078ec0ff */
[----:B------:R-:W-:Y:S01]  /*a1b0*/  LDS R50, [R26+0x54] ;  /* 0x000054001a327984 */ /* 0x000fe20000000800 */
[----:B------:R-:W-:Y:S01]  /*a1c0*/  LOP3.LUT R56, R7, 0xffffffe, RZ, 0xc0, !PT ;  /* 0x0ffffffe07387812 */ /* 0x000fe200078ec0ff */
[----:B------:R-:W-:Y:S03]  /*a1d0*/  BAR.SYNC.DEFER_BLOCKING 0x0 ;  /* 0x0000000000007b1d */ /* 0x000fe60000010000 */
[----:B------:R-:W-:-:S03]  /*a1e0*/  IADD3 R56, PT, PT, R56, R5, R8 ;  /* 0x0000000538387210 */ /* 0x000fc60007ffe008 */
[----:B------:R-:W-:Y:S04]  /*a1f0*/  STS [R5], RZ ;  /* 0x000000ff05007388 */ /* 0x000fe80000000800 */
        /* <DEDUP_REMOVED lines=32> */
[----:B------:R-:W0:Y:S02]  /*a400*/  LDS.U16 R52, [R53] ;  /* 0x0000000035347984 */ /* 0x000e240000000400 */
[----:B0-----:R-:W-:-:S05]  /*a410*/  VIADD R6, R52, 0x1 ;  /* 0x0000000134067836 */ /* 0x001fca0000000000 */
[----:B------:R0:W-:Y:S04]  /*a420*/  STS.U16 [R53], R6 ;  /* 0x0000000635007388 */ /* 0x0001e80000000400 */
[----:B------:R-:W2:Y:S01]  /*a430*/  LDS.U16 R55, [R54] ;  /* 0x0000000036377984 */ /* 0x000ea20000000400 */
[----:B0-----:R-:W-:-:S05]  /*a440*/  LOP3.LUT R6, R47, UR6, RZ, 0xc0, !PT ;  /* 0x000000062f067c12 */ /* 0x001fca000f8ec0ff */
[----:B------:R-:W-:Y:S01]  /*a450*/  IMAD.SHL.U32 R8, R6, 0x400, RZ ;  /* 0x0000040006087824 */ /* 0x000fe200078e00ff */
[----:B------:R-:W-:-:S04]  /*a460*/  SHF.R.U32.HI R6, RZ, 0x4, R6 ;  /* 0x00000004ff067819 */ /* 0x000fc80000011606 */
[----:B------:R-:W-:Y:S02]  /*a470*/  LOP3.LUT R8, R8, 0x7c00, RZ, 0xc0, !PT ;  /* 0x00007c0008087812 */ /* 0x000fe400078ec0ff */
[----:B------:R-:W-:-:S04]  /*a480*/  LOP3.LUT R6, R6, 0xffffffe, RZ, 0xc0, !PT ;  /* 0x0ffffffe06067812 */ /* 0x000fc800078ec0ff */
[----:B------:R-:W-:Y:S02]  /*a490*/  IADD3 R58, PT, PT, R6, R5, R8 ;  /* 0x00000005063a7210 */ /* 0x000fe40007ffe008 */
[----:B------:R-:W-:Y:S01]  /*a4a0*/  LOP3.LUT R6, R46, UR6, RZ, 0xc0, !PT ;  /* 0x000000062e067c12 */ /* 0x000fe2000f8ec0ff */
        /* <DEDUP_REMOVED lines=8> */
[----:B------:R-:W-:-:S05]  /*a530*/  LOP3.LUT R6, R45, UR6, RZ, 0xc0, !PT ;  /* 0x000000062d067c12 */ /* 0x000fca000f8ec0ff */
[----:B------:R-:W-:Y:S01]  /*a540*/  IMAD.SHL.U32 R8, R6, 0x400, RZ ;  /* 0x0000040006087824 */ /* 0x000fe200078e00ff */
[----:B------:R-:W-:-:S04]  /*a550*/  SHF.R.U32.HI R6, RZ, 0x4, R6 ;  /* 0x00000004ff067819 */ /* 0x000fc80000011606 */
[----:B------:R-:W-:Y:S02]  /*a560*/  LOP3.LUT R8, R8, 0x7c00, RZ, 0xc0, !PT ;  /* 0x00007c0008087812 */ /* 0x000fe400078ec0ff */
[----:B------:R-:W-:-:S04]  /*a570*/  LOP3.LUT R6, R6, 0xffffffe, RZ, 0xc0, !PT ;  /* 0x0ffffffe06067812 */ /* 0x000fc800078ec0ff */
[----:B------:R-:W-:Y:S02]  /*a580*/  IADD3 R62, PT, PT, R6, R5, R8 ;  /* 0x00000005063e7210 */ /* 0x000fe40007ffe008 */
[----:B------:R-:W-:Y:S01]  /*a590*/  LOP3.LUT R6, R44, UR6, RZ, 0xc0, !PT ;  /* 0x000000062c067c12 */ /* 0x000fe2000f8ec0ff */
[----:B--2---:R-:W-:-:S05]  /*a5a0*/  VIADD R9, R57, 0x1 ;  /* 0x0000000139097836 */ /* 0x004fca0000000000 */
[----:B------:R-:W-:Y:S04]  /*a5b0*/  STS.U16 [R56], R9 ;  /* 0x0000000938007388 */ /* 0x000fe80000000400 */
        /* <DEDUP_REMOVED lines=106> */
[----:B--2---:R-:W-:-:S03]  /*ac60*/  VIADD R9, R81, 0x1 ;  /* 0x0000000151097836 */ /* 0x004fc60000000000 */
[----:B------:R-:W-:Y:S02]  /*ac70*/  SHF.R.U32.HI R8, RZ, 0x4, R6 ;  /* 0x00000004ff087819 */ /* 0x000fe40000011606 */
[----:B------:R-:W-:Y:S02]  /*ac80*/  STS.U16 [R80], R9 ;  /* 0x0000000950007388 */ /* 0x000fe40000000400 */
[----:B------:R-:W-:Y:S02]  /*ac90*/  LOP3.LUT R8, R8, 0xffffffe, RZ, 0xc0, !PT ;  /* 0x0ffffffe08087812 */ /* 0x000fe400078ec0ff */
[----:B------:R-:W0:Y:S02]  /*aca0*/  LDS.U16 R83, [R82] ;  /* 0x0000000052537984 */ /* 0x000e240000000400 */
[----:B0-----:R-:W-:-:S05]  /*acb0*/  VIADD R7, R83, 0x1 ;  /* 0x0000000153077836 */ /* 0x001fca0000000000 */
[----:B------:R0:W-:Y:S04]  /*acc0*/  STS.U16 [R82], R7 ;  /* 0x0000000752007388 */ /* 0x0001e80000000400 */
[----:B------:R-:W2:Y:S01]  /*acd0*/  LDS.U16 R85, [R84] ;  /* 0x0000000054557984 */ /* 0x000ea20000000400 */
[----:B0-----:R-:W-:-:S05]  /*ace0*/  IMAD.SHL.U32 R7, R6, 0x400, RZ ;  /* 0x0000040006077824 */ /* 0x001fca00078e00ff */
[----:B------:R-:W-:-:S04]  /*acf0*/  LOP3.LUT R6, R7, 0x7c00, RZ, 0xc0, !PT ;  /* 0x00007c0007067812 */ /* 0x000fc800078ec0ff */
[----:B------:R-:W-:Y:S02]  /*ad00*/  IADD3 R89, PT, PT, R8, R5, R6 ;  /* 0x0000000508597210 */ /* 0x000fe40007ffe006 */
[----:B------:R-:W-:-:S05]  /*ad10*/  LOP3.LUT R6, R31, UR6, RZ, 0xc0, !PT ;  /* 0x000000061f067c12 */ /* 0x000fca000f8ec0ff */
        /* <DEDUP_REMOVED lines=16> */
[----:B------:R-:W-:Y:S01]  /*ae20*/  IADD3 R95, PT, PT, R95, R5, R8 ;  /* 0x000000055f5f7210 */ /* 0x000fe20007ffe008 */
[----:B--2---:R-:W-:-:S05]  /*ae30*/  VIADD R6, R88, 0x1 ;  /* 0x0000000158067836 */ /* 0x004fca0000000000 */
        /* <DEDUP_REMOVED lines=27> */
[----:B-1----:R-:W0:Y:S04]  /*aff0*/  LDS R5, [R4+0x4] ;  /* 0x0000040004057984 */ /* 0x002e280000000800 */
        /* <DEDUP_REMOVED lines=9> */
[----:B------:R-:W5:Y:S01]  /*b090*/  LDS R99, [R4+0x2c] ;  /* 0x00002c0004637984 */ /* 0x000f620000000800 */
[----:B0-----:R-:W-:-:S03]  /*b0a0*/  IMAD.IADD R101, R98, 0x1, R5 ;  /* 0x0000000162657824 */ /* 0x001fc600078e0205 */
[----:B------:R-:W0:Y:S01]  /*b0b0*/  LDS R5, [R4+0x30] ;  /* 0x0000300004057984 */ /* 0x000e220000000800 */
[----:B-1----:R-:W-:-:S03]  /*b0c0*/  IMAD.IADD R100, R8, 0x1, R101 ;  /* 0x0000000108647824 */ /* 0x002fc600078e0265 */
[----:B------:R-:W1:Y:S01]  /*b0d0*/  LDS R8, [R4+0x34] ;  /* 0x0000340004087984 */ /* 0x000e620000000800 */
        /* <DEDUP_REMOVED lines=8> */
[----:B------:R-:W-:-:S03]  /*b160*/  IMAD.IADD R106, R16, 0x1, R105 ;  /* 0x00000001106a7824 */ /* 0x000fc600078e0269 */
        /* <DEDUP_REMOVED lines=29> */
[----:B------:R-:W-:-:S04]  /*b340*/  IMAD.IADD R122, R99, 0x1, R120 ;  /* 0x00000001637a7824 */ /* 0x000fc800078e0278 */
[----:B0-----:R-:W-:-:S04]  /*b350*/  IMAD.IADD R99, R5, 0x1, R122 ;  /* 0x0000000105637824 */ /* 0x001fc800078e027a */
[----:B-1----:R-:W-:-:S04]  /*b360*/  IMAD.IADD R124, R8, 0x1, R99 ;  /* 0x00000001087c7824 */ /* 0x002fc800078e0263 */
[----:B--2---:R-:W-:-:S04]  /*b370*/  IMAD.IADD R121, R9, 0x1, R124 ;  /* 0x0000000109797824 */ /* 0x004fc800078e027c */
[----:B---3--:R-:W-:-:S04]  /*b380*/  IMAD.IADD R126, R10, 0x1, R121 ;  /* 0x000000010a7e7824 */ /* 0x008fc800078e0279 */
[----:B----4-:R-:W-:-:S04]  /*b390*/  IMAD.IADD R128, R11, 0x1, R126 ;  /* 0x000000010b807824 */ /* 0x010fc800078e027e */
[----:B-----5:R-:W-:-:S04]  /*b3a0*/  IMAD.IADD R123, R7, 0x1, R128 ;  /* 0x00000001077b7824 */ /* 0x020fc800078e0280 */
[----:B------:R-:W-:-:S04]  /*b3b0*/  IMAD.IADD R130, R16, 0x1, R123 ;  /* 0x0000000110827824 */ /* 0x000fc800078e027b */
[----:B------:R-:W-:-:S04]  /*b3c0*/  IMAD.IADD R125, R17, 0x1, R130 ;  /* 0x00000001117d7824 */ /* 0x000fc800078e0282 */
[----:B------:R-:W-:-:S04]  /*b3d0*/  IMAD.IADD R127, R6, 0x1, R125 ;  /* 0x00000001067f7824 */ /* 0x000fc800078e027d */
[----:B------:R-:W-:Y:S02]  /*b3e0*/  IMAD.IADD R17, R20, 0x1, R127 ;  /* 0x0000000114117824 */ /* 0x000fe400078e027f */
[----:B------:R-:W0:Y:S03]  /*b3f0*/  S2R R20, SR_TID.X ;  /* 0x0000000000147919 */ /* 0x000e260000002100 */
[----:B------:R-:W1:Y:S02]  /*b400*/  SHFL.UP P0, R4, R17, 0x1, RZ ;  /* 0x0420000011047989 */ /* 0x000e6400000000ff */
[----:B-1----:R-:W-:Y:S01]  /*b410*/  @P0 IMAD.IADD R4, R17, 0x1, R4 ;  /* 0x0000000111040824 */ /* 0x002fe200078e0204 */
[----:B0-----:R-:W-:-:S04]  /*b420*/  SHF.R.U32.HI R16, RZ, 0x5, R20 ;  /* 0x00000005ff107819 */ /* 0x001fc80000011614 */
[----:B------:R-:W0:Y:S01]  /*b430*/  SHFL.UP P0, R5, R4, 0x2, RZ ;  /* 0x0440000004057989 */ /* 0x000e2200000000ff */
[----:B------:R-:W-:Y:S02]  /*b440*/  ISETP.GT.U32.AND P5, PT, R20, 0x3f, PT ;  /* 0x0000003f1400780c */ /* 0x000fe40003fa4070 */
[----:B------:R-:W-:-:S11]  /*b450*/  ISETP.NE.AND P2, PT, R16, 0x6, PT ;  /* 0x000000061000780c */ /* 0x000fd60003f45270 */
[----:B------:R-:W-:Y:S02]  /*b460*/  @!P5 IMAD.MOV.U32 R27, RZ, RZ, 0x1700 ;  /* 0x00001700ff1bd424 */ /* 0x000fe400078e00ff */
[----:B0-----:R-:W-:Y:S01]  /*b470*/  @P0 IMAD.IADD R5, R4, 0x1, R5 ;  /* 0x0000000104050824 */ /* 0x001fe200078e0205 */
[----:B------:R-:W-:-:S04]  /*b480*/  @!P1 SHF.R.U32.HI R4, RZ, 0x3, R20 ;  /* 0x00000003ff049819 */ /* 0x000fc80000011614 */
[----:B------:R-:W0:Y:S01]  /*b490*/  SHFL.UP P0, R6, R5, 0x4, RZ ;  /* 0x0480000005067989 */ /* 0x000e2200000000ff */
[----:B------:R-:W-:Y:S01]  /*b4a0*/  @!P1 LOP3.LUT R131, R4, 0x7c, RZ, 0xc0, !PT ;  /* 0x0000007c04839812 */ /* 0x000fe200078ec0ff */
[----:B0-----:R-:W-:-:S05]  /*b4b0*/  @P0 IMAD.IADD R6, R5, 0x1, R6 ;  /* 0x0000000105060824 */ /* 0x001fca00078e0206 */
[----:B------:R-:W0:Y:S02]  /*b4c0*/  SHFL.UP P0, R129, R6, 0x8, RZ ;  /* 0x0500000006817989 */ /* 0x000e2400000000ff */
[----:B0-----:R-:W-:-:S05]  /*b4d0*/  @P0 IMAD.IADD R129, R6, 0x1, R129 ;  /* 0x0000000106810824 */ /* 0x001fca00078e0281 */
[----:B------:R-:W0:Y:S02]  /*b4e0*/  SHFL.UP P0, R132, R129, 0x10, RZ ;  /* 0x0600000081847989 */ /* 0x000e2400000000ff */
[----:B0-----:R-:W-:Y:S01]  /*b4f0*/  @P0 IMAD.IADD R132, R129, 0x1, R132 ;  /* 0x0000000181840824 */ /* 0x001fe200078e0284 */
[----:B------:R-:W-:-:S04]  /*b500*/  ISETP.NE.AND P0, PT, R16, 0x1, PT ;  /* 0x000000011000780c */ /* 0x000fc80003f05270 */
[----:B------:R0:W-:Y:S01]  /*b510*/  @!P1 STS [R131+UR4+0x8400], R132 ;  /* 0x0084008483009988 */ /* 0x0001e20008000804 */
[----:B------:R-:W-:Y:S01]  /*b520*/  BAR.SYNC.DEFER_BLOCKING 0x0 ;  /* 0x0000000000007b1d */ /* 0x000fe20000010000 */
[----:B------:R-:W-:Y:S01]  /*b530*/  ISETP.NE.AND P1, PT, R16, 0x4, PT ;  /* 0x000000041000780c */ /* 0x000fe20003f25270 */
[----:B0-----:R-:W-:-:S04]  /*b540*/  IMAD.IADD R132, R132, 0x1, -R17 ;  /* 0x0000000184847824 */ /* 0x001fc800078e0a11 */
        /* <DEDUP_REMOVED lines=8> */
[----:B------:R-:W-:Y:S01]  /*b5d0*/  IMAD.IADD R7, R7, 0x1, R6 ;  /* 0x0000000107077824 */ /* 0x000fe200078e0206 */
[----:B------:R-:W-:Y:S02]  /*b5e0*/  LEA R5, R20, UR4, 0x2 ;  /* 0x0000000414057c11 */ /* 0x000fe4000f8e10ff */
[----:B------:R-:W-:Y:S01]  /*b5f0*/  SEL R25, R6, R25, !P0 ;  /* 0x0000001906197207 */ /* 0x000fe20004000000 */
[C---:B-1----:R-:W-:Y:S01]  /*b600*/  IMAD.IADD R8, R7.reuse, 0x1, R8 ;  /* 0x0000000107087824 */ /* 0x042fe200078e0208 */
[----:B------:R-:W-:Y:S01]  /*b610*/  ISETP.NE.AND P0, PT, R16, 0x5, PT ;  /* 0x000000051000780c */ /* 0x000fe20003f05270 */
[C---:B------:R-:W-:Y:S01]  /*b620*/  @!P5 IMAD.SHL.U32 R6, R20.reuse, 0x400, RZ ;  /* 0x000004001406d824 */ /* 0x040fe200078e00ff */
[----:B------:R-:W-:Y:S01]  /*b630*/  SEL R25, R7, R25, !P1 ;  /* 0x0000001907197207 */ /* 0x000fe20004800000 */
[----:B------:R-:W-:Y:S01]  /*b640*/  IMAD.IADD R9, R9, 0x1, R8 ;  /* 0x0000000109097824 */ /* 0x000fe200078e0208 */
[C---:B------:R-:W-:Y:S01]  /*b650*/  ISETP.GT.U32.AND P1, PT, R20.reuse, 0x1f, PT ;  /* 0x0000001f1400780c */ /* 0x040fe20003f24070 */
[----:B------:R-:W-:Y:S01]  /*b660*/  IMAD R17, R20, 0x4, R5 ;  /* 0x0000000414117824 */ /* 0x000fe200078e0205 */
[----:B------:R-:W-:Y:S01]  /*b670*/  SEL R25, R8, R25, !P0 ;  /* 0x0000001908197207 */ /* 0x000fe20004000000 */
[----:B------:R-:W-:Y:S01]  /*b680*/  IMAD.IADD R10, R10, 0x1, R9 ;  /* 0x000000010a0a7824 */ /* 0x000fe200078e0209 */
[----:B------:R-:W-:-:S02]  /*b690*/  ISETP.NE.AND P0, PT, R13, RZ, PT ;  /* 0x000000ff0d00720c */ /* 0x000fc40003f05270 */
[----:B------:R-:W-:Y:S01]  /*b6a0*/  SEL R25, R9, R25, !P2 ;  /* 0x0000001909197207 */ /* 0x000fe20005000000 */
[----:B------:R-:W-:Y:S01]  /*b6b0*/  IMAD.IADD R11, R11, 0x1, R10 ;  /* 0x000000010b0b7824 */ /* 0x000fe200078e020a */
[----:B------:R-:W-:Y:S02]  /*b6c0*/  ISETP.GT.U32.OR P3, PT, R20, 0x1f, P0 ;  /* 0x0000001f1400780c */ /* 0x000fe40000764470 */
[----:B------:R-:W-:Y:S02]  /*b6d0*/  ISETP.NE.AND P2, PT, R16, 0x7, PT ;  /* 0x000000071000780c */ /* 0x000fe40003f45270 */
[----:B------:R-:W-:Y:S02]  /*b6e0*/  SEL R4, R132, RZ, P0 ;  /* 0x000000ff84047207 */ /* 0x000fe40000000000 */
[----:B------:R-:W-:Y:S02]  /*b6f0*/  SEL R25, R10, R25, !P2 ;  /* 0x000000190a197207 */ /* 0x000fe40005000000 */
[----:B------:R-:W-:-:S02]  /*b700*/  ISETP.NE.AND P0, PT, R20, RZ, PT ;  /* 0x000000ff1400720c */ /* 0x000fc40003f05270 */
[----:B------:R-:W-:Y:S01]  /*b710*/  @!P5 SHF.R.U32.HI R8, RZ, 0x4, R20 ;  /* 0x00000004ff08d819 */ /* 0x000fe20000011614 */
[----:B------:R-:W-:Y:S01]  /*b720*/  @P1 IMAD.IADD R132, R25, 0x1, R4 ;  /* 0x0000000119841824 */ /* 0x000fe200078e0204 */
[----:B------:R-:W-:Y:S01]  /*b730*/  @!P5 LOP3.LUT R6, R6, 0x7c00, RZ, 0xc0, !PT ;  /* 0x00007c000606d812 */ /* 0x000fe200078ec0ff */
[----:B------:R-:W-:Y:S01]  /*b740*/  @!P3 IMAD.U32 R132, R11, 0x10000, RZ ;  /* 0x000100000b84b824 */ /* 0x000fe200078e00ff */
[----:B------:R-:W-:-:S04]  /*b750*/  @!P5 LOP3.LUT R9, R8, 0x3e, RZ, 0xc0, !PT ;  /* 0x0000003e0809d812 */ /* 0x000fc800078ec0ff */
[----:B------:R-:W-:Y:S01]  /*b760*/  @!P3 STS [UR4+0x8428], R132 ;  /* 0x00842884ff00b988 */ /* 0x000fe20008000804 */
[----:B------:R-:W-:Y:S01]  /*b770*/  @!P5 IADD3 R8, PT, PT, R9, UR4, R6 ;  /* 0x000000040908dc10 */ /* 0x000fe2000fffe006 */
[----:B------:R-:W-:Y:S06]  /*b780*/  BAR.SYNC.DEFER_BLOCKING 0x0 ;  /* 0x0000000000007b1d */ /* 0x000fec0000010000 */
[----:B------:R-:W0:Y:S02]  /*b790*/  LDS R4, [UR4+0x8428] ;  /* 0x00842804ff047984 */ /* 0x000e240008000800 */
[----:B0-----:R-:W-:Y:S01]  /*b7a0*/  SEL R7, R4, RZ, P0 ;  /* 0x000000ff04077207 */ /* 0x001fe20000000000 */
[C---:B------:R-:W-:Y:S01]  /*b7b0*/  IMAD R4, R20.reuse, 0x7c, R17 ;  /* 0x0000007c14047824 */ /* 0x040fe200078e0211 */
[----:B------:R-:W-:-:S03]  /*b7c0*/  ISETP.GT.U32.AND P0, PT, R20, 0x3e, PT ;  /* 0x0000003e1400780c */ /* 0x000fc60003f04070 */
[----:B------:R-:W-:-:S04]  /*b7d0*/  IMAD.IADD R7, R7, 0x1, R132 ;  /* 0x0000000107077824 */ /* 0x000fc800078e0284 */
[--C-:B------:R-:W-:Y:S01]  /*b7e0*/  IMAD.IADD R9, R98, 0x1, R7.reuse ;  /* 0x0000000162097824 */ /* 0x100fe200078e0207 */
[----:B------:R-:W-:Y:S01]  /*b7f0*/  STS [R4], R7 ;  /* 0x0000000704007388 */ /* 0x000fe20000000800 */
        /* <DEDUP_REMOVED lines=45> */
[----:B------:R-:W-:-:S03]  /*bad0*/  IMAD.IADD R127, R127, 0x1, R7 ;  /* 0x000000017f7f7824 */ /* 0x000fc600078e0207 */
        /* <DEDUP_REMOVED lines=18> */
[----:B------:R-:W0:Y:S04]  /*bc00*/  @!P5 LDS.U16 R28, [R8] ;  /* 0x00000000081cd984 */ /* 0x000e280000000400 */
        /* <DEDUP_REMOVED lines=10> */
[--C-:B0-----:R-:W-:Y:S01]  /*bcb0*/  @!P5 SHF.R.S32.HI R9, RZ, 0x1f, R28.reuse ;  /* 0x0000001fff09d819 */ /* 0x101fe2000001141c */
[----:B------:R-:W-:-:S02]  /*bcc0*/  @!P5 IMAD.MOV.U32 R8, RZ, RZ, R28 ;  /* 0x000000ffff08d224 */ /* 0x000fc400078e001c */
[----:B------:R-:W0:Y:S01]  /*bcd0*/  LDS.U16 R72, [R72] ;  /* 0x0000000048487984 */ /* 0x000e220000000400 */
[----:B-1----:R-:W-:-:S03]  /*bce0*/  IMAD.IADD R53, R52, 0x1, R53 ;  /* 0x0000000134357824 */ /* 0x002fc600078e0235 */
[----:B------:R-:W1:Y:S01]  /*bcf0*/  LDS.U16 R74, [R74] ;  /* 0x000000004a4a7984 */ /* 0x000e620000000400 */
[----:B--2---:R-:W-:Y:S01]  /*bd00*/  IMAD.IADD R54, R55, 0x1, R54 ;  /* 0x0000000137367824 */ /* 0x004fe200078e0236 */
[----:B------:R-:W-:Y:S02]  /*bd10*/  LEA R10, R53, UR4, 0x2 ;  /* 0x00000004350a7c11 */ /* 0x000fe4000f8e10ff */
[----:B------:R-:W2:Y:S01]  /*bd20*/  LDS.U16 R76, [R76] ;  /* 0x000000004c4c7984 */ /* 0x000ea20000000400 */
[----:B---3--:R-:W-:Y:S01]  /*bd30*/  IMAD.IADD R56, R57, 0x1, R56 ;  /* 0x0000000139387824 */ /* 0x008fe200078e0238 */
[----:B------:R-:W-:Y:S02]  /*bd40*/  LEA R54, R54, UR4, 0x2 ;  /* 0x0000000436367c11 */ /* 0x000fe4000f8e10ff */
[----:B------:R-:W3:Y:S01]  /*bd50*/  LDS.U16 R78, [R78] ;  /* 0x000000004e4e7984 */ /* 0x000ee20000000400 */
[----:B----4-:R-:W-:Y:S01]  /*bd60*/  IMAD.IADD R58, R59, 0x1, R58 ;  /* 0x000000013b3a7824 */ /* 0x010fe200078e023a */
[----:B------:R-:W-:-:S02]  /*bd70*/  LEA R11, R56, UR4, 0x2 ;  /* 0x00000004380b7c11 */ /* 0x000fc4000f8e10ff */
[----:B------:R-:W4:Y:S01]  /*bd80*/  LDS.U16 R80, [R80] ;  /* 0x0000000050507984 */ /* 0x000f220000000400 */
[----:B-----5:R-:W-:Y:S01]  /*bd90*/  IMAD.IADD R60, R61, 0x1, R60 ;  /* 0x000000013d3c7824 */ /* 0x020fe200078e023c */
[----:B------:R-:W-:Y:S02]  /*bda0*/  LEA R58, R58, UR4, 0x2 ;  /* 0x000000043a3a7c11 */ /* 0x000fe4000f8e10ff */
[----:B------:R-:W5:Y:S01]  /*bdb0*/  LDS.U16 R82, [R82] ;  /* 0x0000000052527984 */ /* 0x000f620000000400 */
[----:B------:R-:W-:-:S03]  /*bdc0*/  IMAD.IADD R62, R63, 0x1, R62 ;  /* 0x000000013f3e7824 */ /* 0x000fc600078e023e */
[----:B------:R-:W5:Y:S01]  /*bdd0*/  LDS.U16 R84, [R84] ;  /* 0x0000000054547984 */ /* 0x000f620000000400 */
[----:B------:R-:W-:Y:S01]  /*bde0*/  IMAD.IADD R64, R65, 0x1, R64 ;  /* 0x0000000141407824 */ /* 0x000fe200078e0240 */
[----:B------:R-:W-:Y:S02]  /*bdf0*/  LEA R62, R62, UR4, 0x2 ;  /* 0x000000043e3e7c11 */ /* 0x000fe4000f8e10ff */
[----:B------:R-:W5:Y:S01]  /*be00*/  LDS.U16 R86, [R86] ;  /* 0x0000000056567984 */ /* 0x000f620000000400 */
[----:B------:R-:W-:Y:S01]  /*be10*/  IMAD.IADD R66, R67, 0x1, R66 ;  /* 0x0000000143427824 */ /* 0x000fe200078e0242 */
[----:B------:R-:W-:Y:S02]  /*be20*/  LEA R53, R64, UR4, 0x2 ;  /* 0x0000000440357c11 */ /* 0x000fe4000f8e10ff */
[----:B------:R-:W5:Y:S01]  /*be30*/  LDS.U16 R89, [R89] ;  /* 0x0000000059597984 */ /* 0x000f620000000400 */
[----:B------:R-:W-:Y:S01]  /*be40*/  IMAD.IADD R68, R69, 0x1, R68 ;  /* 0x0000000145447824 */ /* 0x000fe200078e0244 */
[----:B------:R-:W-:-:S02]  /*be50*/  LEA R66, R66, UR4, 0x2 ;  /* 0x0000000442427c11 */ /* 0x000fc4000f8e10ff */
[----:B------:R-:W5:Y:S01]  /*be60*/  LDS.U16 R7, [R92] ;  /* 0x000000005c077984 */ /* 0x000f620000000400 */
[----:B------:R-:W-:-:S03]  /*be70*/  IMAD.IADD R70, R71, 0x1, R70 ;  /* 0x0000000147467824 */ /* 0x000fc600078e0246 */
[----:B------:R-:W5:Y:S01]  /*be80*/  LDS.U16 R6, [R95] ;  /* 0x000000005f067984 */ /* 0x000f620000000400 */
[----:B0-----:R-:W-:Y:S01]  /*be90*/  IMAD.IADD R72, R73, 0x1, R72 ;  /* 0x0000000149487824 */ /* 0x001fe200078e0248 */
[----:B------:R-:W-:Y:S02]  /*bea0*/  LEA R70, R70, UR4, 0x2 ;  /* 0x0000000446467c11 */ /* 0x000fe4000f8e10ff */
[----:B------:R-:W0:Y:S01]  /*beb0*/  LDS.U16 R96, [R96] ;  /* 0x0000000060607984 */ /* 0x000e220000000400 */
[----:B-1----:R-:W-:-:S03]  /*bec0*/  IMAD.IADD R74, R75, 0x1, R74 ;  /* 0x000000014b4a7824 */ /* 0x002fc600078e024a */
[----:B------:R-:W1:Y:S01]  /*bed0*/  LDS.U16 R97, [R97] ;  /* 0x0000000061617984 */ /* 0x000e620000000400 */
[----:B--2---:R-:W-:Y:S01]  /*bee0*/  IMAD.IADD R76, R77, 0x1, R76 ;  /* 0x000000014d4c7824 */ /* 0x004fe200078e024c */
[----:B------:R-:W-:Y:S01]  /*bef0*/  LEA R74, R74, UR4, 0x2 ;  /* 0x000000044a4a7c11 */ /* 0x000fe2000f8e10ff */
[----:B------:R-:W-:Y:S01]  /*bf00*/  BAR.SYNC.DEFER_BLOCKING 0x0 ;  /* 0x0000000000007b1d */ /* 0x000fe20000010000 */
[----:B---3--:R-:W-:Y:S02]  /*bf10*/  IMAD.IADD R78, R79, 0x1, R78 ;  /* 0x000000014f4e7824 */ /* 0x008fe400078e024e */
[----:B----4-:R-:W-:-:S03]  /*bf20*/  IMAD.IADD R80, R81, 0x1, R80 ;  /* 0x0000000151507824 */ /* 0x010fc600078e0250 */
[----:B------:R-:W-:Y:S01]  /*bf30*/  LEA R78, R78, UR4, 0x2 ;  /* 0x000000044e4e7c11 */ /* 0x000fe2000f8e10ff */
[----:B-----5:R-:W-:Y:S02]  /*bf40*/  IMAD.IADD R82, R83, 0x1, R82 ;  /* 0x0000000153527824 */ /* 0x020fe400078e0252 */
[----:B------:R-:W-:-:S03]  /*bf50*/  IMAD.IADD R84, R85, 0x1, R84 ;  /* 0x0000000155547824 */ /* 0x000fc600078e0254 */
[----:B------:R-:W-:Y:S01]  /*bf60*/  LEA R82, R82, UR4, 0x2 ;  /* 0x0000000452527c11 */ /* 0x000fe2000f8e10ff */
[----:B------:R-:W-:Y:S02]  /*bf70*/  IMAD.IADD R86, R87, 0x1, R86 ;  /* 0x0000000157567824 */ /* 0x000fe400078e0256 */
[----:B------:R-:W-:-:S03]  /*bf80*/  IMAD.IADD R89, R88, 0x1, R89 ;  /* 0x0000000158597824 */ /* 0x000fc600078e0259 */
[----:B------:R-:W-:Y:S01]  /*bf90*/  LEA R86, R86, UR4, 0x2 ;  /* 0x0000000456567c11 */ /* 0x000fe2000f8e10ff */
[----:B------:R2:W-:Y:S01]  /*bfa0*/  @!P5 STS.64 [R17], R8 ;  /* 0x000000081100d388 */ /* 0x0005e20000000a00 */
[----:B------:R-:W-:Y:S01]  /*bfb0*/  IMAD.IADD R90, R90, 0x1, R7 ;  /* 0x000000015a5a7824 */ /* 0x000fe200078e0207 */
[----:B------:R-:W-:Y:S01]  /*bfc0*/  @!P5 SHF.R.S32.HI R7, RZ, 0x1f, R28 ;  /* 0x0000001fff07d819 */ /* 0x000fe2000001141c */
[----:B------:R-:W-:Y:S01]  /*bfd0*/  BAR.SYNC.DEFER_BLOCKING 0x0 ;  /* 0x0000000000007b1d */ /* 0x000fe20000010000 */
[----:B------:R-:W-:Y:S01]  /*bfe0*/  IMAD.IADD R91, R91, 0x1, R6 ;  /* 0x000000015b5b7824 */ /* 0x000fe200078e0206 */
[----:B------:R-:W-:Y:S01]  /*bff0*/  @!P5 IADD3 R6, P2, PT, -R28, R21, RZ ;  /* 0x000000151c06d210 */ /* 0x000fe20007f5e1ff */
[----:B0-----:R-:W-:Y:S01]  /*c000*/  IMAD.IADD R96, R93, 0x1, R96 ;  /* 0x000000015d607824 */ /* 0x001fe200078e0260 */
[----:B------:R-:W-:-:S03]  /*c010*/  LEA R89, R89, UR4, 0x2 ;  /* 0x0000000459597c11 */ /* 0x000fc6000f8e10ff */
[----:B------:R-:W-:Y:S01]  /*c020*/  @!P5 IMAD.X R7, R22, 0x1, ~R7, P2 ;  /* 0x000000011607d824 */ /* 0x000fe200010e0e07 */
[----:B--2---:R-:W-:Y:S01]  /*c030*/  LEA R9, R60, UR4, 0x2 ;  /* 0x000000043c097c11 */ /* 0x004fe2000f8e10ff */
[----:B-1----:R-:W-:Y:S01]  /*c040*/  IMAD.IADD R97, R94, 0x1, R97 ;  /* 0x000000015e617824 */ /* 0x002fe200078e0261 */
[----:B------:R-:W-:Y:S02]  /*c050*/  LEA R90, R90, UR4, 0x2 ;  /* 0x000000045a5a7c11 */ /* 0x000fe4000f8e10ff */
[----:B------:R-:W-:Y:S02]  /*c060*/  LEA R8, R91, UR4, 0x2 ;  /* 0x000000045b087c11 */ /* 0x000fe4000f8e10ff */
[----:B------:R-:W-:Y:S01]  /*c070*/  LEA R97, R97, UR4, 0x2 ;  /* 0x0000000461617c11 */ /* 0x000fe2000f8e10ff */
[----:B------:R-:W-:Y:S01]  /*c080*/  @!P0 LDS R27, [R17+0x8] ;  /* 0x00000800111b8984 */ /* 0x000fe20000000800 */
[----:B------:R-:W-:Y:S06]  /*c090*/  BAR.SYNC.DEFER_BLOCKING 0x0 ;  /* 0x0000000000007b1d */ /* 0x000fec0000010000 */
[----:B------:R-:W-:Y:S02]  /*c0a0*/  @!P5 STS.64 [R17+0x5c00], R6 ;  /* 0x005c00061100d388 */ /* 0x000fe40000000a00 */
[----:B------:R-:W-:Y:S06]  /*c0b0*/  BAR.SYNC.DEFER_BLOCKING 0x0 ;  /* 0x0000000000007b1d */ /* 0x000fec0000010000 */
[----:B------:R0:W-:Y:S04]  /*c0c0*/  STS [R10], R29 ;  /* 0x0000001d0a007388 */ /* 0x0001e80000000800 */
[----:B------:R1:W-:Y:S04]  /*c0d0*/  STS [R54], R49 ;  /* 0x0000003136007388 */ /* 0x0003e80000000800 */
[----:B------:R2:W-:Y:S01]  /*c0e0*/  STS [R11], R48 ;  /* 0x000000300b007388 */ /* 0x0005e20000000800 */
[----:B0-----:R-:W-:-:S03]  /*c0f0*/  LEA R29, R72, UR4, 0x2 ;  /* 0x00000004481d7c11 */ /* 0x001fc6000f8e10ff */
[----:B------:R-:W-:Y:S01]  /*c100*/  STS [R58], R47 ;  /* 0x0000002f3a007388 */ /* 0x000fe20000000800 */
[----:B-1----:R-:W-:-:S03]  /*c110*/  LEA R49, R76, UR4, 0x2 ;  /* 0x000000044c317c11 */ /* 0x002fc6000f8e10ff */
[----:B------:R0:W-:Y:S01]  /*c120*/  STS [R9], R46 ;  /* 0x0000002e09007388 */ /* 0x0001e20000000800 */
[----:B--2---:R-:W-:-:S03]  /*c130*/  LEA R11, R68, UR4, 0x2 ;  /* 0x00000004440b7c11 */ /* 0x004fc6000f8e10ff */
[----:B------:R-:W-:Y:S04]  /*c140*/  STS [R62], R45 ;  /* 0x0000002d3e007388 */ /* 0x000fe80000000800 */
[----:B------:R-:W-:Y:S01]  /*c150*/  STS [R53], R44 ;  /* 0x0000002c35007388 */ /* 0x000fe20000000800 */
[----:B0-----:R-:W-:-:S03]  /*c160*/  LEA R9, R80, UR4, 0x2 ;  /* 0x0000000450097c11 */ /* 0x001fc6000f8e10ff */
[----:B------:R0:W-:Y:S04]  /*c170*/  STS [R66], R43 ;  /* 0x0000002b42007388 */ /* 0x0001e80000000800 */
[----:B------:R1:W-:Y:S04]  /*c180*/  STS [R11], R42 ;  /* 0x0000002a0b007388 */ /* 0x0003e80000000800 */
[----:B------:R-:W-:Y:S01]  /*c190*/  STS [R70], R41 ;  /* 0x0000002946007388 */ /* 0x000fe20000000800 */
[----:B0-----:R-:W-:-:S03]  /*c1a0*/  LEA R43, R84, UR4, 0x2 ;  /* 0x00000004542b7c11 */ /* 0x001fc6000f8e10ff */
[----:B------:R-:W-:Y:S01]  /*c1b0*/  STS [R29], R40 ;  /* 0x000000281d007388 */ /* 0x000fe20000000800 */
[----:B-1----:R-:W-:-:S03]  /*c1c0*/  LEA R11, R96, UR4, 0x2 ;  /* 0x00000004600b7c11 */ /* 0x002fc6000f8e10ff */
[----:B------:R-:W-:Y:S04]  /*c1d0*/  STS [R74], R39 ;  /* 0x000000274a007388 */ /* 0x000fe80000000800 */
        /* <DEDUP_REMOVED lines=10> */
[----:B------:R-:W-:Y:S01]  /*c280*/  STS [R97], R30 ;  /* 0x0000001e61007388 */ /* 0x000fe20000000800 */
[----:B------:R-:W-:Y:S06]  /*c290*/  BAR.SYNC.DEFER_BLOCKING 0x0 ;  /* 0x0000000000007b1d */ /* 0x000fec0000010000 */
[----:B------:R-:W0:Y:S04]  /*c2a0*/  LDS R29, [R5] ;  /* 0x00000000051d7984 */ /* 0x000e280000000800 */
[----:B------:R-:W1:Y:S04]  /*c2b0*/  LDS R45, [R5+0x400] ;  /* 0x00040000052d7984 */ /* 0x000e680000000800 */
[----:B------:R-:W2:Y:S04]  /*c2c0*/  LDS R47, [R5+0x800] ;  /* 0x00080000052f7984 */ /* 0x000ea80000000800 */
[----:B------:R-:W3:Y:S04]  /*c2d0*/  LDS R49, [R5+0xc00] ;  /* 0x000c000005317984 */ /* 0x000ee80000000800 */
[----:B------:R-:W4:Y:S04]  /*c2e0*/  LDS R53, [R5+0x1000] ;  /* 0x0010000005357984 */ /* 0x000f280000000800 */
[----:B------:R-:W5:Y:S04]  /*c2f0*/  LDS R51, [R5+0x1400] ;  /* 0x0014000005337984 */ /* 0x000f680000000800 */
[----:B------:R-:W5:Y:S04]  /*c300*/  LDS R55, [R5+0x1800] ;  /* 0x0018000005377984 */ /* 0x000f680000000800 */
[----:B------:R-:W-:Y:S04]  /*c310*/  LDS R57, [R5+0x1c00] ;  /* 0x001c000005397984 */ /* 0x000fe80000000800 */
[----:B------:R-:W-:Y:S04]  /*c320*/  LDS R59, [R5+0x2000] ;  /* 0x00200000053b7984 */ /* 0x000fe80000000800 */
[----:B------:R-:W-:Y:S01]  /*c330*/  LDS R61, [R5+0x2400] ;  /* 0x00240000053d7984 */ /* 0x000fe20000000800 */
[----:B0-----:R-:W-:-:S03]  /*c340*/  LOP3.LUT R9, R29, UR6, RZ, 0xc0, !PT ;  /* 0x000000061d097c12 */ /* 0x001fc6000f8ec0ff */
[----:B------:R-:W-:Y:S01]  /*c350*/  LDS R63, [R5+0x2800] ;  /* 0x00280000053f7984 */ /* 0x000fe20000000800 */
[----:B------:R-:W-:-:S03]  /*c360*/  LEA R9, R9, UR4, 0x3 ;  /* 0x0000000409097c11 */ /* 0x000fc6000f8e18ff */
[----:B------:R-:W-:Y:S01]  /*c370*/  LDS R65, [R5+0x2c00] ;  /* 0x002c000005417984 */ /* 0x000fe20000000800 */
[----:B-1----:R-:W-:Y:S02]  /*c380*/  LOP3.LUT R10, R45, UR6, RZ, 0xc0, !PT ;  /* 0x000000062d0a7c12 */ /* 0x002fe4000f8ec0ff */
[----:B--2---:R-:W-:Y:S01]  /*c390*/  LOP3.LUT R30, R47, UR6, RZ, 0xc0, !PT ;  /* 0x000000062f1e7c12 */ /* 0x004fe2000f8ec0ff */
[----:B------:R-:W-:Y:S01]  /*c3a0*/  LDS R67, [R5+0x3000] ;  /* 0x0030000005437984 */ /* 0x000fe20000000800 */
[----:B------:R-:W-:Y:S02]  /*c3b0*/  LEA R10, R10, UR4, 0x3 ;  /* 0x000000040a0a7c11 */ /* 0x000fe4000f8e18ff */
[----:B------:R-:W-:Y:S01]  /*c3c0*/  LEA R30, R30, UR4, 0x3 ;  /* 0x000000041e1e7c11 */ /* 0x000fe2000f8e18ff */
[----:B------:R-:W0:Y:S01]  /*c3d0*/  LDS.64 R8, [R9+0x5c00] ;  /* 0x005c000009087984 */ /* 0x000e220000000a00 */
[----:B---3--:R-:W-:Y:S02]  /*c3e0*/  LOP3.LUT R32, R49, UR6, RZ, 0xc0, !PT ;  /* 0x0000000631207c12 */ /* 0x008fe4000f8ec0ff */
[----:B----4-:R-:W-:Y:S01]  /*c3f0*/  LOP3.LUT R33, R53, UR6, RZ, 0xc0, !PT ;  /* 0x0000000635217c12 */ /* 0x010fe2000f8ec0ff */
[----:B------:R-:W1:Y:S01]  /*c400*/  LDS.64 R10, [R10+0x5c00] ;  /* 0x005c00000a0a7984 */ /* 0x000e620000000a00 */
[----:B------:R-:W-:-:S02]  /*c410*/  LEA R32, R32, UR4, 0x3 ;  /* 0x0000000420207c11 */ /* 0x000fc4000f8e18ff */
[----:B------:R-:W-:Y:S01]  /*c420*/  LEA R34, R33, UR4, 0x3 ;  /* 0x0000000421227c11 */ /* 0x000fe2000f8e18ff */
[----:B------:R-:W2:Y:S01]  /*c430*/  LDS.64 R30, [R30+0x5c00] ;  /* 0x005c00001e1e7984 */ /* 0x000ea20000000a00 */
[----:B-----5:R-:W-:Y:S02]  /*c440*/  LOP3.LUT R36, R51, UR6, RZ, 0xc0, !PT ;  /* 0x0000000633247c12 */ /* 0x020fe4000f8ec0ff */
[----:B------:R-:W-:Y:S01]  /*c450*/  LOP3.LUT R37, R55, UR6, RZ, 0xc0, !PT ;  /* 0x0000000637257c12 */ /* 0x000fe2000f8ec0ff */
[----:B------:R-:W3:Y:S03]  /*c460*/  LDS.64 R32, [R32+0x5c00] ;  /* 0x005c000020207984 */ /* 0x000ee60000000a00 */
[----:B------:R-:W-:Y:S01]  /*c470*/  LEA R37, R37, UR4, 0x3 ;  /* 0x0000000425257c11 */ /* 0x000fe2000f8e18ff */
[----:B------:R-:W4:Y:S04]  /*c480*/  LDS.64 R34, [R34+0x5c00] ;  /* 0x005c000022227984 */ /* 0x000f280000000a00 */
[----:B------:R-:W-:Y:S04]  /*c490*/  LDS R69, [R5+0x3400] ;  /* 0x0034000005457984 */ /* 0x000fe80000000800 */
[----:B------:R-:W-:Y:S04]  /*c4a0*/  LDS R71, [R5+0x3800] ;  /* 0x0038000005477984 */ /* 0x000fe80000000800 */
[----:B------:R-:W-:Y:S04]  /*c4b0*/  LDS R73, [R5+0x3c00] ;  /* 0x003c000005497984 */ /* 0x000fe80000000800 */
[----:B------:R-:W-:Y:S04]  /*c4c0*/  LDS R77, [R5+0x4400] ;  /* 0x00440000054d7984 */ /* 0x000fe80000000800 */
[----:B------:R-:W-:Y:S01]  /*c4d0*/  LDS R75, [R5+0x4000] ;  /* 0x00400000054b7984 */ /* 0x000fe20000000800 */
[----:B0-----:R-:W-:-:S03]  /*c4e0*/  IADD3 R39, P0, PT, R8, R20, RZ ;  /* 0x0000001408277210 */ /* 0x001fc60007f1e0ff */
[----:B------:R-:W-:Y:S01]  /*c4f0*/  LDS R79, [R5+0x4800] ;  /* 0x00480000054f7984 */ /* 0x000fe20000000800 */
[----:B------:R-:W-:Y:S02]  /*c500*/  LEA R8, R36, UR4, 0x3 ;  /* 0x0000000424087c11 */ /* 0x000fe4000f8e18ff */
[----:B-1----:R-:W-:Y:S01]  /*c510*/  IADD3 R10, P2, PT, R10, R20, RZ ;  /* 0x000000140a0a7210 */ /* 0x002fe20007f5e0ff */
[----:B------:R-:W-:Y:S01]  /*c520*/  IMAD.X R40, RZ, RZ, R9, P0 ;  /* 0x000000ffff287224 */ /* 0x000fe200000e0609 */
[CC--:B------:R-:W-:Y:S01]  /*c530*/  LEA R38, P0, R39.reuse, R14.reuse, 0x2 ;  /* 0x0000000e27267211 */ /* 0x0c0fe200078010ff */
[----:B------:R-:W0:Y:S02]  /*c540*/  LDS.64 R36, [R37+0x5c00] ;  /* 0x005c000025247984 */ /* 0x000e240000000a00 */
[----:B------:R-:W-:Y:S01]  /*c550*/  IMAD.X R11, RZ, RZ, R11, P2 ;  /* 0x000000ffff0b7224 */ /* 0x000fe200010e060b */
[----:B------:R-:W-:Y:S01]  /*c560*/  LEA.HI.X R39, R39, R15, R40, 0x2, P0 ;  /* 0x0000000f27277211 */ /* 0x000fe200000f1428 */
[----:B------:R-:W1:Y:S01]  /*c570*/  LDS.64 R8, [R8+0x5c00] ;  /* 0x005c000008087984 */ /* 0x000e620000000a00 */
[----:B------:R-:W-:-:S02]  /*c580*/  LEA R40, P0, R10, R14, 0x2 ;  /* 0x0000000e0a287211 */ /* 0x000fc400078010ff */
[----:B--2---:R-:W-:Y:S01]  /*c590*/  IADD3 R43, P2, PT, R30, R20, RZ ;  /* 0x000000141e2b7210 */ /* 0x004fe20007f5e0ff */
[----:B------:R4:W-:Y:S01]  /*c5a0*/  STG.E desc[UR8][R38.64], R29 ;  /* 0x0000001d26007986 */ /* 0x0009e2000c101908 */
[----:B------:R-:W-:Y:S02]  /*c5b0*/  LEA.HI.X R41, R10, R15, R11, 0x2, P0 ;  /* 0x0000000f0a297211 */ /* 0x000fe400000f140b */
[----:B------:R-:W-:Y:S01]  /*c5c0*/  LOP3.LUT R10, R57, UR6, RZ, 0xc0, !PT ;  /* 0x00000006390a7c12 */ /* 0x000fe2000f8ec0ff */
[----:B------:R-:W-:Y:S01]  /*c5d0*/  IMAD.X R44, RZ, RZ, R31, P2 ;  /* 0x000000ffff2c7224 */ /* 0x000fe200010e061f */
[----:B------:R-:W-:Y:S01]  /*c5e0*/  LOP3.LUT R11, R59, UR6, RZ, 0xc0, !PT ;  /* 0x000000063b0b7c12 */ /* 0x000fe2000f8ec0ff */
[----:B------:R0:W-:Y:S01]  /*c5f0*/  STG.E desc[UR8][R40.64+0x400], R45 ;  /* 0x0004002d28007986 */ /* 0x0001e2000c101908 */
[----:B------:R-:W-:Y:S02]  /*c600*/  LEA R10, R10, UR4, 0x3 ;  /* 0x000000040a0a7c11 */ /* 0x000fe4000f8e18ff */
[----:B------:R-:W-:Y:S01]  /*c610*/  LEA R42, P0, R43, R14, 0x2 ;  /* 0x0000000e2b2a7211 */ /* 0x000fe200078010ff */
[----:B------:R-:W-:Y:S01]  /*c620*/  LDS R81, [R5+0x5800] ;  /* 0x0058000005517984 */ /* 0x000fe20000000800 */
[----:B------:R-:W-:-:S02]  /*c630*/  LEA R30, R11, UR4, 0x3 ;  /* 0x000000040b1e7c11 */ /* 0x000fc4000f8e18ff */
[-C--:B------:R-:W-:Y:S01]  /*c640*/  LEA.HI.X R43, R43, R15.reuse, R44, 0x2, P0 ;  /* 0x0000000f2b2b7211 */ /* 0x080fe200000f142c */
[----:B------:R-:W2:Y:S01]  /*c650*/  LDS.64 R10, [R10+0x5c00] ;  /* 0x005c00000a0a7984 */ /* 0x000ea20000000a00 */
[-C--:B---3--:R-:W-:Y:S02]  /*c660*/  IADD3 R32, P0, PT, R32, R20.reuse, RZ ;  /* 0x0000001420207210 */ /* 0x088fe40007f1e0ff */
[----:B----4-:R-:W-:Y:S01]  /*c670*/  IADD3 R39, P2, PT, R34, R20, RZ ;  /* 0x0000001422277210 */ /* 0x010fe20007f5e0ff */
[----:B------:R-:W3:Y:S01]  /*c680*/  LDS.64 R30, [R30+0x5c00] ;  /* 0x005c00001e1e7984 */ /* 0x000ee20000000a00 */
[----:B------:R-:W-:Y:S01]  /*c690*/  LOP3.LUT R29, R61, UR6, RZ, 0xc0, !PT ;  /* 0x000000063d1d7c12 */ /* 0x000fe2000f8ec0ff */
[----:B------:R-:W-:Y:S01]  /*c6a0*/  IMAD.X R33, RZ, RZ, R33, P0 ;  /* 0x000000ffff217224 */ /* 0x000fe200000e0621 */
[CC--:B------:R-:W-:Y:S01]  /*c6b0*/  LEA R34, P0, R32.reuse, R14.reuse, 0x2 ;  /* 0x0000000e20227211 */ /* 0x0c0fe200078010ff */
[----:B------:R-:W-:Y:S01]  /*c6c0*/  IMAD.X R44, RZ, RZ, R35, P2 ;  /* 0x000000ffff2c7224 */ /* 0x000fe200010e0623 */
[----:B------:R-:W-:Y:S01]  /*c6d0*/  LEA R38, P2, R39, R14, 0x2 ;  /* 0x0000000e27267211 */ /* 0x000fe200078410ff */
[----:B------:R1:W-:Y:S01]  /*c6e0*/  STG.E desc[UR8][R42.64+0x800], R47 ;  /* 0x0008002f2a007986 */ /* 0x0003e2000c101908 */
[----:B------:R-:W-:-:S02]  /*c6f0*/  LEA.HI.X R35, R32, R15, R33, 0x2, P0 ;  /* 0x0000000f20237211 */ /* 0x000fc400000f1421 */
[----:B------:R-:W-:Y:S02]  /*c700*/  LEA R32, R29, UR4, 0x3 ;  /* 0x000000041d207c11 */ /* 0x000fe4000f8e18ff */
[----:B------:R-:W-:Y:S01]  /*c710*/  LOP3.LUT R29, R63, UR6, RZ, 0xc0, !PT ;  /* 0x000000063f1d7c12 */ /* 0x000fe2000f8ec0ff */
[----:B------:R4:W-:Y:S01]  /*c720*/  STG.E desc[UR8][R34.64+0xc00], R49 ;  /* 0x000c003122007986 */ /* 0x0009e2000c101908 */
[----:B------:R-:W-:Y:S02]  /*c730*/  LEA.HI.X R39, R39, R15, R44, 0x2, P2 ;  /* 0x0000000f27277211 */ /* 0x000fe400010f142c */
[-C--:B0-----:R-:W-:Y:S01]  /*c740*/  IADD3 R41, P2, PT, R36, R20.reuse, RZ ;  /* 0x0000001424297210 */ /* 0x081fe20007f5e0ff */
[----:B------:R-:W0:Y:S01]  /*c750*/  LDS.64 R32, [R32+0x5c00] ;  /* 0x005c000020207984 */ /* 0x000e220000000a00 */
[----:B-1----:R-:W-:Y:S02]  /*c760*/  IADD3 R43, P0, PT, R8, R20, RZ ;  /* 0x00000014082b7210 */ /* 0x002fe40007f1e0ff */
[----:B------:R-:W-:Y:S01]  /*c770*/  LEA R8, R29, UR4, 0x3 ;  /* 0x000000041d087c11 */ /* 0x000fe2000f8e18ff */
[----:B------:R-:W-:Y:S01]  /*c780*/  IMAD.X R42, RZ, RZ, R37, P2 ;  /* 0x000000ffff2a7224 */ /* 0x000fe200010e0625 */
[-C--:B------:R-:W-:Y:S01]  /*c790*/  LEA R40, P2, R41, R14.reuse, 0x2 ;  /* 0x0000000e29287211 */ /* 0x080fe200078410ff */
[----:B------:R-:W-:Y:S01]  /*c7a0*/  IMAD.X R44, RZ, RZ, R9, P0 ;  /* 0x000000ffff2c7224 */ /* 0x000fe200000e0609 */
[----:B------:R-:W-:Y:S01]  /*c7b0*/  LEA R36, P0, R43, R14, 0x2 ;  /* 0x0000000e2b247211 */ /* 0x000fe200078010ff */
[----:B------:R1:W-:Y:S01]  /*c7c0*/  STG.E desc[UR8][R38.64+0x1000], R53 ;  /* 0x0010003526007986 */ /* 0x0003e2000c101908 */
[----:B------:R-:W-:-:S02]  /*c7d0*/  LOP3.LUT R29, R65, UR6, RZ, 0xc0, !PT ;  /* 0x00000006411d7c12 */ /* 0x000fc4000f8ec0ff */
[-C--:B------:R-:W-:Y:S01]  /*c7e0*/  LEA.HI.X R37, R43, R15.reuse, R44, 0x2, P0 ;  /* 0x0000000f2b257211 */ /* 0x080fe200000f142c */
[----:B------:R-:W5:Y:S01]  /*c7f0*/  LDS.64 R8, [R8+0x5c00] ;  /* 0x005c000008087984 */ /* 0x000f620000000a00 */
[----:B------:R-:W-:Y:S02]  /*c800*/  LEA.HI.X R41, R41, R15, R42, 0x2, P2 ;  /* 0x0000000f29297211 */ /* 0x000fe400010f142a */
[----:B----4-:R-:W-:Y:S01]  /*c810*/  LEA R34, R29, UR4, 0x3 ;  /* 0x000000041d227c11 */ /* 0x010fe2000f8e18ff */
[----:B------:R4:W-:Y:S01]  /*c820*/  STG.E desc[UR8][R36.64+0x1400], R51 ;  /* 0x0014003324007986 */ /* 0x0009e2000c101908 */
[----:B------:R-:W-:Y:S02]  /*c830*/  LOP3.LUT R29, R69, UR6, RZ, 0xc0, !PT ;  /* 0x00000006451d7c12 */ /* 0x000fe4000f8ec0ff */
[----:B--2---:R-:W-:Y:S01]  /*c840*/  IADD3 R42, P0, PT, R10, R20, RZ ;  /* 0x000000140a2a7210 */ /* 0x004fe20007f1e0ff */
[----:B------:R0:W-:Y:S01]  /*c850*/  STG.E desc[UR8][R40.64+0x1800], R55 ;  /* 0x0018003728007986 */ /* 0x0001e2000c101908 */
[----:B------:R-:W-:-:S02]  /*c860*/  LOP3.LUT R10, R67, UR6, RZ, 0xc0, !PT ;  /* 0x00000006430a7c12 */ /* 0x000fc4000f8ec0ff */
[----:B---3--:R-:W-:Y:S01]  /*c870*/  IADD3 R30, P2, PT, R30, R20, RZ ;  /* 0x000000141e1e7210 */ /* 0x008fe20007f5e0ff */
[----:B------:R-:W2:Y:S01]  /*c880*/  LDS.64 R34, [R34+0x5c00] ;  /* 0x005c000022227984 */ /* 0x000ea20000000a00 */
[----:B------:R-:W-:-:S03]  /*c890*/  LEA R10, R10, UR4, 0x3 ;  /* 0x000000040a0a7c11 */ /* 0x000fc6000f8e18ff */
[----:B------:R-:W-:Y:S01]  /*c8a0*/  IMAD.X R31, RZ, RZ, R31, P2 ;  /* 0x000000ffff1f7224 */ /* 0x000fe200010e061f */
[-C--:B-1----:R-:W-:Y:S01]  /*c8b0*/  LEA R38, P2, R30, R14.reuse, 0x2 ;  /* 0x0000000e1e267211 */ /* 0x082fe200078410ff */
[----:B----4-:R-:W-:Y:S01]  /*c8c0*/  IMAD.X R37, RZ, RZ, R11, P0 ;  /* 0x000000ffff257224 */ /* 0x010fe200000e060b */
[----:B------:R-:W-:Y:S01]  /*c8d0*/  LEA R36, P0, R42, R14, 0x2 ;  /* 0x0000000e2a247211 */ /* 0x000fe200078010ff */
[----:B------:R-:W1:Y:S01]  /*c8e0*/  LDS.64 R10, [R10+0x5c00] ;  /* 0x005c00000a0a7984 */ /* 0x000e620000000a00 */
[-C--:B------:R-:W-:Y:S02]  /*c8f0*/  LEA.HI.X R39, R30, R15.reuse, R31, 0x2, P2 ;  /* 0x0000000f1e277211 */ /* 0x080fe400010f141f */
[----:B------:R-:W-:Y:S01]  /*c900*/  LEA R30, R29, UR4, 0x3 ;  /* 0x000000041d1e7c11 */ /* 0x000fe2000f8e18ff */
[----:B------:R-:W3:Y:S01]  /*c910*/  LDS R51, [R5+0x4c00] ;  /* 0x004c000005337984 */ /* 0x000ee20000000800 */
[----:B------:R-:W-:Y:S02]  /*c920*/  LOP3.LUT R29, R71, UR6, RZ, 0xc0, !PT ;  /* 0x00000006471d7c12 */ /* 0x000fe4000f8ec0ff */
[----:B------:R-:W-:Y:S01]  /*c930*/  LEA.HI.X R37, R42, R15, R37, 0x2, P0 ;  /* 0x0000000f2a257211 */ /* 0x000fe200000f1425 */
[----:B------:R-:W-:Y:S01]  /*c940*/  LDS R53, [R5+0x5000] ;  /* 0x0050000005357984 */ /* 0x000fe20000000800 */
[----:B0-----:R-:W-:-:S02]  /*c950*/  IADD3 R41, P0, PT, R32, R20, RZ ;  /* 0x0000001420297210 */ /* 0x001fc40007f1e0ff */
[----:B------:R-:W-:Y:S01]  /*c960*/  LEA R32, R29, UR4, 0x3 ;  /* 0x000000041d207c11 */ /* 0x000fe2000f8e18ff */
[----:B------:R-:W0:Y:S01]  /*c970*/  LDS.64 R30, [R30+0x5c00] ;  /* 0x005c00001e1e7984 */ /* 0x000e220000000a00 */
[----:B------:R-:W-:Y:S01]  /*c980*/  LOP3.LUT R29, R77, UR6, RZ, 0xc0, !PT ;  /* 0x000000064d1d7c12 */ /* 0x000fe2000f8ec0ff */
[----:B------:R-:W-:Y:S01]  /*c990*/  IMAD.X R42, RZ, RZ, R33, P0 ;  /* 0x000000ffff2a7224 */ /* 0x000fe200000e0621 */
[----:B------:R-:W-:Y:S01]  /*c9a0*/  LEA R40, P0, R41, R14, 0x2 ;  /* 0x0000000e29287211 */ /* 0x000fe200078010ff */
[----:B------:R-:W4:Y:S01]  /*c9b0*/  LDS R55, [R5+0x5400] ;  /* 0x0054000005377984 */ /* 0x000f220000000800 */
[----:B------:R-:W-:Y:S02]  /*c9c0*/  LEA R46, R29, UR4, 0x3 ;  /* 0x000000041d2e7c11 */ /* 0x000fe4000f8e18ff */
[----:B------:R-:W-:Y:S01]  /*c9d0*/  LEA.HI.X R41, R41, R15, R42, 0x2, P0 ;  /* 0x0000000f29297211 */ /* 0x000fe200000f142a */
[----:B------:R-:W4:Y:S01]  /*c9e0*/  LDS.64 R32, [R32+0x5c00] ;  /* 0x005c000020207984 */ /* 0x000f220000000a00 */
[----:B-----5:R-:W-:-:S02]  /*c9f0*/  IADD3 R43, P0, PT, R8, R20, RZ ;  /* 0x00000014082b7210 */ /* 0x020fc40007f1e0ff */
[----:B------:R-:W-:Y:S01]  /*ca00*/  LOP3.LUT R8, R73, UR6, RZ, 0xc0, !PT ;  /* 0x0000000649087c12 */ /* 0x000fe2000f8ec0ff */
[----:B------:R5:W-:Y:S01]  /*ca10*/  STG.E desc[UR8][R36.64+0x1c00], R57 ;  /* 0x001c003924007986 */ /* 0x000be2000c101908 */
[----:B------:R-:W-:Y:S01]  /*ca20*/  LOP3.LUT R29, R79, UR6, RZ, 0xc0, !PT ;  /* 0x000000064f1d7c12 */ /* 0x000fe2000f8ec0ff */
[----:B------:R-:W-:Y:S01]  /*ca30*/  IMAD.X R44, RZ, RZ, R9, P0 ;  /* 0x000000ffff2c7224 */ /* 0x000fe200000e0609 */
[----:B------:R-:W-:Y:S01]  /*ca40*/  LEA R42, P0, R43, R14, 0x2 ;  /* 0x0000000e2b2a7211 */ /* 0x000fe200078010ff */
[----:B------:R-:W-:Y:S01]  /*ca50*/  STG.E desc[UR8][R38.64+0x2000], R59 ;  /* 0x0020003b26007986 */ /* 0x000fe2000c101908 */
[----:B------:R-:W-:Y:S02]  /*ca60*/  LOP3.LUT R9, R75, UR6, RZ, 0xc0, !PT ;  /* 0x000000064b097c12 */ /* 0x000fe4000f8ec0ff */
[----:B------:R-:W-:Y:S01]  /*ca70*/  LEA.HI.X R43, R43, R15, R44, 0x2, P0 ;  /* 0x0000000f2b2b7211 */ /* 0x000fe200000f142c */
[----:B------:R3:W-:Y:S01]  /*ca80*/  STG.E desc[UR8][R40.64+0x2400], R61 ;  /* 0x0024003d28007986 */ /* 0x0007e2000c101908 */
[----:B------:R-:W-:-:S02]  /*ca90*/  LEA R8, R8, UR4, 0x3 ;  /* 0x0000000408087c11 */ /* 0x000fc4000f8e18ff */
[-C--:B--2---:R-:W-:Y:S01]  /*caa0*/  IADD3 R34, P0, PT, R34, R20.reuse, RZ ;  /* 0x0000001422227210 */ /* 0x084fe20007f1e0ff */
[----:B------:R-:W-:Y:S01]  /*cab0*/  LDS.64 R38, [R46+0x5c00] ;  /* 0x005c00002e267984 */ /* 0x000fe20000000a00 */
[----:B-----5:R-:W-:Y:S02]  /*cac0*/  LEA R36, R9, UR4, 0x3 ;  /* 0x0000000409247c11 */ /* 0x020fe4000f8e18ff */
[----:B-1----:R-:W-:Y:S01]  /*cad0*/  IADD3 R47, P2, PT, R10, R20, RZ ;  /* 0x000000140a2f7210 */ /* 0x002fe20007f5e0ff */
[----:B------:R-:W1:Y:S01]  /*cae0*/  LDS.64 R8, [R8+0x5c00] ;  /* 0x005c000008087984 */ /* 0x000e620000000a00 */
[----:B---3--:R-:W-:Y:S01]  /*caf0*/  IMAD.X R40, RZ, RZ, R35, P0 ;  /* 0x000000ffff287224 */ /* 0x008fe200000e0623 */
[----:B------:R-:W-:Y:S02]  /*cb00*/  LEA R35, R29, UR4, 0x3 ;  /* 0x000000041d237c11 */ /* 0x000fe4000f8e18ff */
[----:B------:R-:W-:Y:S01]  /*cb10*/  IMAD.X R52, RZ, RZ, R11, P2 ;  /* 0x000000ffff347224 */ /* 0x000fe200010e060b */
[----:B------:R-:W-:Y:S01]  /*cb20*/  LEA R44, P0, R34, R14, 0x2 ;  /* 0x0000000e222c7211 */ /* 0x000fe200078010ff */
[----:B------:R-:W2:Y:S01]  /*cb30*/  LDS.64 R36, [R36+0x5c00] ;  /* 0x005c000024247984 */ /* 0x000ea20000000a00 */
[----:B------:R-:W-:-:S02]  /*cb40*/  LOP3.LUT R29, R51, UR6, RZ, 0xc0, !PT ;  /* 0x00000006331d7c12 */ /* 0x000fc4000f8ec0ff */
[----:B------:R-:W-:Y:S01]  /*cb50*/  LEA.HI.X R45, R34, R15, R40, 0x2, P0 ;  /* 0x0000000f222d7211 */ /* 0x000fe200000f1428 */
[----:B------:R-:W3:Y:S01]  /*cb60*/  LDS.64 R10, [R35+0x5c00] ;  /* 0x005c0000230a7984 */ /* 0x000ee20000000a00 */
[----:B0-----:R-:W-:Y:S02]  /*cb70*/  IADD3 R40, P0, PT, R30, R20, RZ ;  /* 0x000000141e287210 */ /* 0x001fe40007f1e0ff */
[----:B------:R-:W-:Y:S01]  /*cb80*/  LOP3.LUT R34, R53, UR6, RZ, 0xc0, !PT ;  /* 0x0000000635227c12 */ /* 0x000fe2000f8ec0ff */
[----:B------:R0:W-:Y:S01]  /*cb90*/  STG.E desc[UR8][R42.64+0x2800], R63 ;  /* 0x0028003f2a007986 */ /* 0x0001e2000c101908 */
[----:B----4-:R-:W-:Y:S01]  /*cba0*/  LOP3.LUT R30, R55, UR6, RZ, 0xc0, !PT ;  /* 0x00000006371e7c12 */ /* 0x010fe2000f8ec0ff */
[----:B------:R-:W-:Y:S01]  /*cbb0*/  IMAD.X R41, RZ, RZ, R31, P0 ;  /* 0x000000ffff297224 */ /* 0x000fe200000e061f */
[----:B------:R-:W-:Y:S01]  /*cbc0*/  LEA R48, R29, UR4, 0x3 ;  /* 0x000000041d307c11 */ /* 0x000fe2000f8e18ff */
[----:B------:R-:W-:Y:S01]  /*cbd0*/  STG.E desc[UR8][R44.64+0x2c00], R65 ;  /* 0x002c00412c007986 */ /* 0x000fe2000c101908 */
[----:B------:R-:W-:-:S02]  /*cbe0*/  LEA R34, R34, UR4, 0x3 ;  /* 0x0000000422227c11 */ /* 0x000fc4000f8e18ff */
[----:B------:R-:W-:Y:S02]  /*cbf0*/  LEA R50, R30, UR4, 0x3 ;  /* 0x000000041e327c11 */ /* 0x000fe4000f8e18ff */
[----:B------:R-:W-:Y:S01]  /*cc00*/  IADD3 R49, P3, PT, R32, R20, RZ ;  /* 0x0000001420317210 */ /* 0x000fe20007f7e0ff */
[----:B------:R4:W5:Y:S01]  /*cc10*/  LDS.64 R30, [R48+0x5c00] ;  /* 0x005c0000301e7984 */ /* 0x0009620000000a00 */
[----:B------:R-:W-:Y:S02]  /*cc20*/  LOP3.LUT R29, R81, UR6, RZ, 0xc0, !PT ;  /* 0x00000006511d7c12 */ /* 0x000fe4000f8ec0ff */
[CC--:B0-----:R-:W-:Y:S01]  /*cc30*/  LEA R42, P0, R47.reuse, R14.reuse, 0x2 ;  /* 0x0000000e2f2a7211 */ /* 0x0c1fe200078010ff */
[----:B------:R-:W0:Y:S01]  /*cc40*/  LDS.64 R34, [R34+0x5c00] ;  /* 0x005c000022227984 */ /* 0x000e220000000a00 */
[C---:B------:R-:W-:Y:S02]  /*cc50*/  LEA R46, P2, R40.reuse, R14, 0x2 ;  /* 0x0000000e282e7211 */ /* 0x040fe400078410ff */
[-C--:B------:R-:W-:Y:S01]  /*cc60*/  LEA.HI.X R43, R47, R15.reuse, R52, 0x2, P0 ;  /* 0x0000000f2f2b7211 */ /* 0x080fe200000f1434 */
[----:B------:R-:W-:Y:S01]  /*cc70*/  IMAD.X R52, RZ, RZ, R33, P3 ;  /* 0x000000ffff347224 */ /* 0x000fe200018e0621 */
[----:B------:R-:W-:Y:S01]  /*cc80*/  LEA R29, R29, UR4, 0x3 ;  /* 0x000000041d1d7c11 */ /* 0x000fe2000f8e18ff */
[----:B------:R-:W0:Y:S01]  /*cc90*/  LDS.64 R32, [R50+0x5c00] ;  /* 0x005c000032207984 */ /* 0x000e220000000a00 */
[----:B------:R-:W-:-:S02]  /*cca0*/  LEA.HI.X R47, R40, R15, R41, 0x2, P2 ;  /* 0x0000000f282f7211 */ /* 0x000fc400010f1429 */
[C---:B----4-:R-:W-:Y:S01]  /*ccb0*/  LEA R48, P0, R49.reuse, R14, 0x2 ;  /* 0x0000000e31307211 */ /* 0x050fe200078010ff */
[----:B------:R3:W4:Y:S03]  /*ccc0*/  LDS.64 R40, [R29+0x5c00] ;  /* 0x005c00001d287984 */ /* 0x0007260000000a00 */
[-C--:B------:R-:W-:Y:S01]  /*ccd0*/  LEA.HI.X R49, R49, R15.reuse, R52, 0x2, P0 ;  /* 0x0000000f31317211 */ /* 0x080fe200000f1434 */
[----:B------:R3:W-:Y:S01]  /*cce0*/  STG.E desc[UR8][R42.64+0x3000], R67 ;  /* 0x003000432a007986 */ /* 0x0007e2000c101908 */
[-C--:B-1----:R-:W-:Y:S02]  /*ccf0*/  IADD3 R56, P0, PT, R8, R20.reuse, RZ ;  /* 0x0000001408387210 */ /* 0x082fe40007f1e0ff */
[-C--:B------:R-:W-:Y:S01]  /*cd00*/  IADD3 R52, P3, PT, R38, R20.reuse, RZ ;  /* 0x0000001426347210 */ /* 0x080fe20007f7e0ff */
[----:B------:R-:W-:Y:S01]  /*cd10*/  STG.E desc[UR8][R46.64+0x3400], R69 ;  /* 0x003400452e007986 */ /* 0x000fe2000c101908 */
[----:B--2---:R-:W-:Y:S01]  /*cd20*/  IADD3 R54, P2, PT, R36, R20, RZ ;  /* 0x0000001424367210 */ /* 0x004fe20007f5e0ff */
[----:B------:R-:W-:Y:S01]  /*cd30*/  IMAD.X R9, RZ, RZ, R9, P0 ;  /* 0x000000ffff097224 */ /* 0x000fe200000e0609 */
[----:B------:R-:W-:Y:S01]  /*cd40*/  LEA R8, P0, R56, R14, 0x2 ;  /* 0x0000000e38087211 */ /* 0x000fe200078010ff */
[----:B------:R-:W-:Y:S01]  /*cd50*/  IMAD.X R39, RZ, RZ, R39, P3 ;  /* 0x000000ffff277224 */ /* 0x000fe200018e0627 */
[----:B---3--:R-:W-:Y:S01]  /*cd60*/  IADD3 R29, P4, PT, R10, R20, RZ ;  /* 0x000000140a1d7210 */ /* 0x008fe20007f9e0ff */
[----:B------:R-:W-:Y:S01]  /*cd70*/  IMAD.X R37, RZ, RZ, R37, P2 ;  /* 0x000000ffff257224 */ /* 0x000fe200010e0625 */
[----:B------:R-:W-:Y:S01]  /*cd80*/  LEA.HI.X R9, R56, R15, R9, 0x2, P0 ;  /* 0x0000000f38097211 */ /* 0x000fe200000f1409 */
[----:B------:R-:W-:Y:S01]  /*cd90*/  STG.E desc[UR8][R48.64+0x3800], R71 ;  /* 0x0038004730007986 */ /* 0x000fe2000c101908 */
[-C--:B------:R-:W-:Y:S01]  /*cda0*/  LEA R10, P0, R29, R14.reuse, 0x2 ;  /* 0x0000000e1d0a7211 */ /* 0x080fe200078010ff */
[----:B------:R-:W-:Y:S01]  /*cdb0*/  IMAD.X R42, RZ, RZ, R11, P4 ;  /* 0x000000ffff2a7224 */ /* 0x000fe200020e060b */
[-C--:B------:R-:W-:Y:S01]  /*cdc0*/  LEA R36, P2, R54, R14.reuse, 0x2 ;  /* 0x0000000e36247211 */ /* 0x080fe200078410ff */
[----:B------:R1:W-:Y:S01]  /*cdd0*/  STG.E desc[UR8][R8.64+0x3c00], R73 ;  /* 0x003c004908007986 */ /* 0x0003e2000c101908 */
[----:B------:R-:W-:-:S02]  /*cde0*/  LEA R38, P3, R52, R14, 0x2 ;  /* 0x0000000e34267211 */ /* 0x000fc400078610ff */
[-C--:B------:R-:W-:Y:S02]  /*cdf0*/  LEA.HI.X R11, R29, R15.reuse, R42, 0x2, P0 ;  /* 0x0000000f1d0b7211 */ /* 0x080fe400000f142a */
[-C--:B------:R-:W-:Y:S02]  /*ce00*/  LEA.HI.X R37, R54, R15.reuse, R37, 0x2, P2 ;  /* 0x0000000f36257211 */ /* 0x080fe400010f1425 */
[-C--:B-----5:R-:W-:Y:S02]  /*ce10*/  IADD3 R43, P0, PT, R30, R20.reuse, RZ ;  /* 0x000000141e2b7210 */ /* 0x0a0fe40007f1e0ff */
[-C--:B------:R-:W-:Y:S01]  /*ce20*/  LEA.HI.X R39, R52, R15.reuse, R39, 0x2, P3 ;  /* 0x0000000f34277211 */ /* 0x080fe200018f1427 */
[----:B------:R-:W-:Y:S01]  /*ce30*/  STG.E desc[UR8][R36.64+0x4000], R75 ;  /* 0x0040004b24007986 */ /* 0x000fe2000c101908 */
[----:B0-----:R-:W-:Y:S01]  /*ce40*/  IADD3 R42, P2, PT, R34, R20, RZ ;  /* 0x00000014222a7210 */ /* 0x001fe20007f5e0ff */
[----:B------:R-:W-:Y:S01]  /*ce50*/  IMAD.X R44, RZ, RZ, R31, P0 ;  /* 0x000000ffff2c7224 */ /* 0x000fe200000e061f */
[C---:B------:R-:W-:Y:S01]  /*ce60*/  LEA R30, P0, R43.reuse, R14, 0x2 ;  /* 0x0000000e2b1e7211 */ /* 0x040fe200078010ff */
[----:B------:R-:W-:Y:S01]  /*ce70*/  STG.E desc[UR8][R38.64+0x4400], R77 ;  /* 0x0044004d26007986 */ /* 0x000fe2000c101908 */
[----:B-1----:R-:W-:Y:S01]  /*ce80*/  IADD3 R9, P3, PT, R32, R20, RZ ;  /* 0x0000001420097210 */ /* 0x002fe20007f7e0ff */
[----:B------:R-:W-:Y:S01]  /*ce90*/  IMAD.X R35, RZ, RZ, R35, P2 ;  /* 0x000000ffff237224 */ /* 0x000fe200010e0623 */
[----:B------:R-:W-:Y:S01]  /*cea0*/  LEA R34, P2, R42, R14, 0x2 ;  /* 0x0000000e2a227211 */ /* 0x000fe200078410ff */
[----:B------:R0:W-:Y:S01]  /*ceb0*/  STG.E desc[UR8][R10.64+0x4800], R79 ;  /* 0x0048004f0a007986 */ /* 0x0001e2000c101908 */
[----:B----4-:R-:W-:Y:S01]  /*cec0*/  IADD3 R29, P4, PT, R40, R20, RZ ;  /* 0x00000014281d7210 */ /* 0x010fe20007f9e0ff */
[----:B------:R-:W-:Y:S01]  /*ced0*/  IMAD.X R32, RZ, RZ, R33, P3 ;  /* 0x000000ffff207224 */ /* 0x000fe200018e0621 */
[----:B------:R-:W-:-:S02]  /*cee0*/  LEA.HI.X R31, R43, R15, R44, 0x2, P0 ;  /* 0x0000000f2b1f7211 */ /* 0x000fc400000f142c */
[CC--:B------:R-:W-:Y:S01]  /*cef0*/  LEA R8, P0, R9.reuse, R14.reuse, 0x2 ;  /* 0x0000000e09087211 */ /* 0x0c0fe200078010ff */
[----:B------:R-:W-:Y:S01]  /*cf00*/  IMAD.X R40, RZ, RZ, R41, P4 ;  /* 0x000000ffff287224 */ /* 0x000fe200020e0629 */
[-C--:B------:R-:W-:Y:S01]  /*cf10*/  LEA.HI.X R35, R42, R15.reuse, R35, 0x2, P2 ;  /* 0x0000000f2a237211 */ /* 0x080fe200010f1423 */
[----:B------:R1:W-:Y:S01]  /*cf20*/  STG.E desc[UR8][R30.64+0x4c00], R51 ;  /* 0x004c00331e007986 */ /* 0x0003e2000c101908 */
[----:B------:R-:W-:Y:S02]  /*cf30*/  LEA.HI.X R9, R9, R15, R32, 0x2, P0 ;  /* 0x0000000f09097211 */ /* 0x000fe400000f1420 */
[----:B------:R-:W-:Y:S01]  /*cf40*/  IADD3 R24, P0, PT, R24, 0x1700, RZ ;  /* 0x0000170018187810 */ /* 0x000fe20007f1e0ff */
[----:B------:R2:W-:Y:S01]  /*cf50*/  STG.E desc[UR8][R34.64+0x5000], R53 ;  /* 0x0050003522007986 */ /* 0x0005e2000c101908 */
[----:B0-----:R-:W-:-:S03]  /*cf60*/  LEA R10, P2, R29, R14, 0x2 ;  /* 0x0000000e1d0a7211 */ /* 0x001fc600078410ff */
[----:B------:R-:W-:Y:S01]  /*cf70*/  IMAD.X R23, RZ, RZ, R23, P0 ;  /* 0x000000ffff177224 */ /* 0x000fe200000e0617 */
[----:B------:R-:W-:Y:S01]  /*cf80*/  LEA.HI.X R11, R29, R15, R40, 0x2, P2 ;  /* 0x0000000f1d0b7211 */ /* 0x000fe200010f1428 */
[----:B------:R2:W-:Y:S01]  /*cf90*/  STG.E desc[UR8][R8.64+0x5400], R55 ;  /* 0x0054003708007986 */ /* 0x0005e2000c101908 */
[----:B------:R-:W-:-:S03]  /*cfa0*/  IADD3 R29, P2, PT, -R24, R3, RZ ;  /* 0x00000003181d7210 */ /* 0x000fc60007f5e1ff */
[----:B------:R2:W-:Y:S01]  /*cfb0*/  STG.E desc[UR8][R10.64+0x5800], R81 ;  /* 0x005800510a007986 */ /* 0x0005e2000c101908 */
[----:B------:R-:W-:Y:S01]  /*cfc0*/  BAR.SYNC.DEFER_BLOCKING 0x0 ;  /* 0x0000000000007b1d */ /* 0x000fe20000010000 */
[----:B-1----:R-:W-:Y:S01]  /*cfd0*/  IMAD.X R30, R0, 0x1, ~R23, P2 ;  /* 0x00000001001e7824 */ /* 0x002fe200010e0e17 */
[----:B------:R-:W-:Y:S02]  /*cfe0*/  ISETP.GT.U32.AND P0, PT, R29, 0x16ff, PT ;  /* 0x000016ff1d00780c */ /* 0x000fe40003f04070 */
[C---:B------:R-:W-:Y:S02]  /*cff0*/  @!P5 IADD3 R21, P2, PT, R27.reuse, R6, RZ ;  /* 0x000000061b15d210 */ /* 0x040fe40007f5e0ff */
[----:B------:R-:W-:Y:S02]  /*d000*/  ISETP.GT.AND.EX P0, PT, R30, RZ, PT, P0 ;  /* 0x000000ff1e00720c */ /* 0x000fe40003f04300 */
[----:B------:R-:W-:-:S11]  /*d010*/  @!P5 LEA.HI.X.SX32 R22, R27, R7, 0x1, P2 ;  /* 0x000000071b16d211 */ /* 0x000fd600010f0eff */
[----:B--2---:R-:W-:Y:S05]  /*d020*/  @P0 BRA `(.L_x_42) ;  /* 0xffffffc800e40947 */ /* 0x004fea000383ffff */
[----:B------:R-:W-:Y:S02]  /*d030*/  IMAD.MOV.U32 R25, RZ, RZ, R29 ;  /* 0x000000ffff197224 */ /* 0x000fe400078e001d */
[----:B------:R-:W-:-:S07]  /*d040*/  IMAD.MOV.U32 R26, RZ, RZ, R30 ;  /* 0x000000ffff1a7224 */ /* 0x000fce00078e001e */
.L_x_41:
[----:B------:R-:W-:-:S04]  /*d050*/  ISETP.GE.U32.AND P0, PT, R24, R3, PT ;  /* 0x000000031800720c */ /* 0x000fc80003f06070 */
[----:B------:R-:W-:-:S13]  /*d060*/  ISETP.GE.AND.EX P0, PT, R23, R0, PT, P0 ;  /* 0x000000001700720c */ /* 0x000fda0003f06300 */
[----:B------:R-:W-:Y:S05]  /*d070*/  @P0 BRA `(.L_x_43) ;  /* 0x0000004c00900947 */ /* 0x000fea0003800000 */
[----:B------:R-:W2:Y:S01]  /*d080*/  S2R R20, SR_TID.X ;  /* 0x0000000000147919 */ /* 0x000ea20000002100 */
[----:B------:R-:W-:-:S03]  /*d090*/  UMOV UR4, 0xffffffff ;  /* 0xffffffff00047882 */ /* 0x000fc60000000000 */
[----:B------:R-:W-:Y:S05]  /*d0a0*/  BRA.DIV UR4, `(.L_x_44) ;  /* 0x00000132048c7947 */ /* 0x000fea000b800000 */
[----:B------:R3:W4:Y:S02]  /*d0b0*/  SHFL.IDX PT, R7, R25, RZ, 0x1f ;  /* 0x00001fff19077589 */ /* 0x00072400000e0000 */
.L_x_192:
[C---:B--2---:R-:W-:Y:S01]  /*d0c0*/  VIADD R60, R20.reuse, 0x100 ;  /* 0x00000100143c7836 */ /* 0x044fe20000000000 */
[C---:B------:R-:W-:Y:S01]  /*d0d0*/  IADD3 R24, P0, PT, R20.reuse, R24, RZ ;  /* 0x0000001814187210 */ /* 0x040fe20007f1e0ff */
[C---:B------:R-:W-:Y:S01]  /*d0e0*/  VIADD R62, R20.reuse, 0x200 ;  /* 0x00000200143e7836 */ /* 0x040fe20000000000 */
[-C--:B----4-:R-:W-:Y:S01]  /*d0f0*/  ISETP.GE.AND P2, PT, R20, R7.reuse, PT ;  /* 0x000000071400720c */ /* 0x090fe20003f46270 */
[----:B------:R-:W-:Y:S01]  /*d100*/  IMAD.MOV.U32 R9, RZ, RZ, -0x1 ;  /* 0xffffffffff097424 */ /* 0x000fe200078e00ff */
[-C--:B------:R-:W-:Y:S01]  /*d110*/  ISETP.GE.AND P3, PT, R60, R7.reuse, PT ;  /* 0x000000073c00720c */ /* 0x080fe20003f66270 */
[----:B------:R-:W-:Y:S01]  /*d120*/  IMAD.X R23, RZ, RZ, R23, P0 ;  /* 0x000000ffff177224 */ /* 0x000fe200000e0617 */
[----:B------:R-:W-:Y:S01]  /*d130*/  ISETP.GE.AND P4, PT, R62, R7, PT ;  /* 0x000000073e00720c */ /* 0x000fe20003f86270 */
[----:B------:R-:W-:Y:S01]  /*d140*/  IMAD.MOV.U32 R11, RZ, RZ, -0x1 ;  /* 0xffffffffff0b7424 */ /* 0x000fe200078e00ff */
[----:B------:R-:W-:Y:S01]  /*d150*/  LEA R4, P0, R24, R19, 0x2 ;  /* 0x0000001318047211 */ /* 0x000fe200078010ff */
[C---:B------:R-:W-:Y:S01]  /*d160*/  VIADD R64, R20.reuse, 0x300 ;  /* 0x0000030014407836 */ /* 0x040fe20000000000 */
[C---:B------:R-:W-:Y:S01]  /*d170*/  LOP3.LUT R58, R20.reuse, 0x400, RZ, 0xfc, !PT ;  /* 0x00000400143a7812 */ /* 0x040fe200078efcff */
[----:B------:R-:W-:Y:S01]  /*d180*/  VIADD R68, R20, 0x500 ;  /* 0x0000050014447836 */ /* 0x000fe20000000000 */
[----:B01----:R-:W-:Y:S01]  /*d190*/  LEA.HI.X R5, R24, R18, R23, 0x2, P0 ;  /* 0x0000001218057211 */ /* 0x003fe200000f1417 */
[----:B------:R-:W-:Y:S01]  /*d1a0*/  IMAD.MOV.U32 R23, RZ, RZ, -0x1 ;  /* 0xffffffffff177424 */ /* 0x000fe200078e00ff */
[-C--:B------:R-:W-:Y:S01]  /*d1b0*/  ISETP.GE.AND P6, PT, R64, R7.reuse, PT ;  /* 0x000000074000720c */ /* 0x080fe20003fc6270 */
[----:B------:R-:W-:Y:S01]  /*d1c0*/  VIADD R66, R20, 0x600 ;  /* 0x0000060014427836 */ /* 0x000fe20000000000 */
[-C--:B------:R-:W-:Y:S01]  /*d1d0*/  ISETP.GE.AND P0, PT, R58, R7.reuse, PT ;  /* 0x000000073a00720c */ /* 0x080fe20003f06270 */
[----:B------:R-:W-:Y:S01]  /*d1e0*/  VIADD R56, R20, 0x700 ;  /* 0x0000070014387836 */ /* 0x000fe20000000000 */
[----:B------:R-:W2:Y:S01]  /*d1f0*/  @!P2 LDG.E R9, desc[UR8][R4.64] ;  /* 0x000000080409a981 */ /* 0x000ea2000c1e1900 */
[-C--:B------:R-:W-:Y:S01]  /*d200*/  ISETP.GE.AND P2, PT, R68, R7.reuse, PT ;  /* 0x000000074400720c */ /* 0x080fe20003f46270 */
[----:B------:R-:W-:Y:S01]  /*d210*/  IMAD.MOV.U32 R27, RZ, RZ, -0x1 ;  /* 0xffffffffff1b7424 */ /* 0x000fe200078e00ff */
[----:B------:R-:W-:Y:S01]  /*d220*/  LOP3.LUT R54, R20, 0x800, RZ, 0xfc, !PT ;  /* 0x0000080014367812 */ /* 0x000fe200078efcff */
[----:B------:R-:W4:Y:S01]  /*d230*/  @!P3 LDG.E R11, desc[UR8][R4.64+0x400] ;  /* 0x00040008040bb981 */ /* 0x000f22000c1e1900 */
[-C--:B------:R-:W-:Y:S01]  /*d240*/  ISETP.GE.AND P3, PT, R66, R7.reuse, PT ;  /* 0x000000074200720c */ /* 0x080fe20003f66270 */
[----:B------:R-:W-:Y:S01]  /*d250*/  IMAD.MOV.U32 R29, RZ, RZ, -0x1 ;  /* 0xffffffffff1d7424 */ /* 0x000fe200078e00ff */
[----:B------:R-:W-:Y:S01]  /*d260*/  LOP3.LUT R46, R20, 0xc00, RZ, 0xfc, !PT ;  /* 0x00000c00142e7812 */ /* 0x000fe200078efcff */
[----:B------:R-:W5:Y:S01]  /*d270*/  @!P4 LDG.E R23, desc[UR8][R4.64+0x800] ;  /* 0x000800080417c981 */ /* 0x000f62000c1e1900 */
[----:B------:R-:W-:Y:S01]  /*d280*/  ISETP.GE.AND P4, PT, R56, R7, PT ;  /* 0x000000073800720c */ /* 0x000fe20003f86270 */
[----:B------:R-:W-:-:S02]  /*d290*/  IMAD.MOV.U32 R31, RZ, RZ, -0x1 ;  /* 0xffffffffff1f7424 */ /* 0x000fc400078e00ff */
[----:B------:R-:W-:Y:S01]  /*d2a0*/  IMAD.MOV.U32 R33, RZ, RZ, -0x1 ;  /* 0xffffffffff217424 */ /* 0x000fe200078e00ff */
[----:B------:R-:W3:Y:S01]  /*d2b0*/  @!P6 LDG.E R27, desc[UR8][R4.64+0xc00] ;  /* 0x000c0008041be981 */ /* 0x000ee2000c1e1900 */
[----:B------:R-:W-:Y:S02]  /*d2c0*/  IMAD.MOV.U32 R35, RZ, RZ, -0x1 ;  /* 0xffffffffff237424 */ /* 0x000fe400078e00ff */
[C---:B------:R-:W-:Y:S01]  /*d2d0*/  VIADD R52, R20.reuse, 0x900 ;  /* 0x0000090014347836 */ /* 0x040fe20000000000 */
[----:B------:R-:W3:Y:S01]  /*d2e0*/  @!P0 LDG.E R29, desc[UR8][R4.64+0x1000] ;  /* 0x00100008041d8981 */ /* 0x000ee2000c1e1900 */
[C---:B------:R-:W-:Y:S02]  /*d2f0*/  VIADD R50, R20.reuse, 0xa00 ;  /* 0x00000a0014327836 */ /* 0x040fe40000000000 */
[----:B------:R-:W-:Y:S01]  /*d300*/  VIADD R48, R20, 0xb00 ;  /* 0x00000b0014307836 */ /* 0x000fe20000000000 */
[----:B------:R-:W3:Y:S01]  /*d310*/  @!P2 LDG.E R31, desc[UR8][R4.64+0x1400] ;  /* 0x00140008041fa981 */ /* 0x000ee2000c1e1900 */
[-C--:B------:R-:W-:Y:S01]  /*d320*/  ISETP.GE.AND P6, PT, R54, R7.reuse, PT ;  /* 0x000000073600720c */ /* 0x080fe20003fc6270 */
[----:B------:R-:W-:Y:S01]  /*d330*/  IMAD.MOV.U32 R37, RZ, RZ, -0x1 ;  /* 0xffffffffff257424 */ /* 0x000fe200078e00ff */
[-C--:B------:R-:W-:Y:S01]  /*d340*/  ISETP.GE.AND P0, PT, R52, R7.reuse, PT ;  /* 0x000000073400720c */ /* 0x080fe20003f06270 */
[----:B------:R-:W3:Y:S01]  /*d350*/  @!P3 LDG.E R33, desc[UR8][R4.64+0x1800] ;  /* 0x001800080421b981 */ /* 0x000ee2000c1e1900 */
[-C--:B------:R-:W-:Y:S01]  /*d360*/  ISETP.GE.AND P2, PT, R50, R7.reuse, PT ;  /* 0x000000073200720c */ /* 0x080fe20003f46270 */
[----:B------:R-:W-:Y:S01]  /*d370*/  IMAD.MOV.U32 R39, RZ, RZ, -0x1 ;  /* 0xffffffffff277424 */ /* 0x000fe200078e00ff */
[-C--:B------:R-:W-:Y:S01]  /*d380*/  ISETP.GE.AND P3, PT, R48, R7.reuse, PT ;  /* 0x000000073000720c */ /* 0x080fe20003f66270 */
[----:B------:R-:W3:Y:S01]  /*d390*/  @!P4 LDG.E R35, desc[UR8][R4.64+0x1c00] ;  /* 0x001c00080423c981 */ /* 0x000ee2000c1e1900 */
[----:B------:R-:W-:Y:S01]  /*d3a0*/  ISETP.GE.AND P4, PT, R46, R7, PT ;  /* 0x000000072e00720c */ /* 0x000fe20003f86270 */
[----:B------:R-:W-:-:S02]  /*d3b0*/  IMAD.MOV.U32 R41, RZ, RZ, -0x1 ;  /* 0xffffffffff297424 */ /* 0x000fc400078e00ff */
[----:B------:R-:W-:Y:S02]  /*d3c0*/  IMAD.MOV.U32 R43, RZ, RZ, -0x1 ;  /* 0xffffffffff2b7424 */ /* 0x000fe400078e00ff */
[----:B------:R-:W-:Y:S01]  /*d3d0*/  IMAD.MOV.U32 R45, RZ, RZ, -0x1 ;  /* 0xffffffffff2d7424 */ /* 0x000fe200078e00ff */
[C---:B------:R-:W-:Y:S01]  /*d3e0*/  LOP3.LUT R38, R20.reuse, 0x1000, RZ, 0xfc, !PT ;  /* 0x0000100014267812 */ /* 0x040fe200078efcff */
[C---:B------:R-:W-:Y:S01]  /*d3f0*/  VIADD R44, R20.reuse, 0xd00 ;  /* 0x00000d00142c7836 */ /* 0x040fe20000000000 */
[----:B------:R-:W3:Y:S01]  /*d400*/  @!P6 LDG.E R37, desc[UR8][R4.64+0x2000] ;  /* 0x002000080425e981 */ /* 0x000ee2000c1e1900 */
[C---:B------:R-:W-:Y:S02]  /*d410*/  VIADD R42, R20.reuse, 0xe00 ;  /* 0x00000e00142a7836 */ /* 0x040fe40000000000 */
[C---:B------:R-:W-:Y:S01]  /*d420*/  VIADD R40, R20.reuse, 0xf00 ;  /* 0x00000f0014287836 */ /* 0x040fe20000000000 */
[----:B------:R-:W3:Y:S01]  /*d430*/  @!P0 LDG.E R39, desc[UR8][R4.64+0x2400] ;  /* 0x0024000804278981 */ /* 0x000ee2000c1e1900 */
[----:B------:R-:W-:Y:S01]  /*d440*/  VIADD R36, R20, 0x1100 ;  /* 0x0000110014247836 */ /* 0x000fe20000000000 */
[-C--:B------:R-:W-:Y:S01]  /*d450*/  ISETP.GE.AND P6, PT, R44, R7.reuse, PT ;  /* 0x000000072c00720c */ /* 0x080fe20003fc6270 */
[----:B------:R-:W-:Y:S01]  /*d460*/  IMAD.MOV.U32 R47, RZ, RZ, -0x1 ;  /* 0xffffffffff2f7424 */ /* 0x000fe200078e00ff */
[----:B------:R-:W3:Y:S01]  /*d470*/  @!P2 LDG.E R41, desc[UR8][R4.64+0x2800] ;  /* 0x002800080429a981 */ /* 0x000ee2000c1e1900 */
[----:B------:R-:W-:-:S02]  /*d480*/  ISETP.GE.AND P0, PT, R42, R7, PT ;  /* 0x000000072a00720c */ /* 0x000fc40003f06270 */
[-C--:B------:R-:W-:Y:S01]  /*d490*/  ISETP.GE.AND P2, PT, R40, R7.reuse, PT ;  /* 0x000000072800720c */ /* 0x080fe20003f46270 */
[----:B------:R-:W3:Y:S01]  /*d4a0*/  @!P3 LDG.E R43, desc[UR8][R4.64+0x2c00] ;  /* 0x002c0008042bb981 */ /* 0x000ee2000c1e1900 */
[----:B------:R-:W-:-:S03]  /*d4b0*/  ISETP.GE.AND P3, PT, R38, R7, PT ;  /* 0x000000072600720c */ /* 0x000fc60003f66270 */
[----:B------:R-:W3:Y:S01]  /*d4c0*/  @!P4 LDG.E R45, desc[UR8][R4.64+0x3000] ;  /* 0x00300008042dc981 */ /* 0x000ee2000c1e1900 */
[----:B------:R-:W-:Y:S01]  /*d4d0*/  ISETP.GE.AND P4, PT, R36, R7, PT ;  /* 0x000000072400720c */ /* 0x000fe20003f86270 */
[----:B------:R-:W-:Y:S02]  /*d4e0*/  IMAD.MOV.U32 R49, RZ, RZ, -0x1 ;  /* 0xffffffffff317424 */ /* 0x000fe400078e00ff */
[----:B------:R-:W-:Y:S02]  /*d4f0*/  IMAD.MOV.U32 R51, RZ, RZ, -0x1 ;  /* 0xffffffffff337424 */ /* 0x000fe400078e00ff */
[----:B------:R-:W-:Y:S02]  /*d500*/  IMAD.MOV.U32 R53, RZ, RZ, -0x1 ;  /* 0xffffffffff357424 */ /* 0x000fe400078e00ff */
[----:B------:R-:W-:Y:S01]  /*d510*/  IMAD.MOV.U32 R55, RZ, RZ, -0x1 ;  /* 0xffffffffff377424 */ /* 0x000fe200078e00ff */
[C---:B------:R-:W-:Y:S01]  /*d520*/  LOP3.LUT R30, R20.reuse, 0x1400, RZ, 0xfc, !PT ;  /* 0x00001400141e7812 */ /* 0x040fe200078efcff */
[C---:B------:R-:W-:Y:S01]  /*d530*/  VIADD R34, R20.reuse, 0x1200 ;  /* 0x0000120014227836 */ /* 0x040fe20000000000 */
[----:B------:R-:W3:Y:S01]  /*d540*/  @!P6 LDG.E R47, desc[UR8][R4.64+0x3400] ;  /* 0x00340008042fe981 */ /* 0x000ee2000c1e1900 */
[----:B------:R-:W-:-:S02]  /*d550*/  VIADD R32, R20, 0x1300 ;  /* 0x0000130014207836 */ /* 0x000fc40000000000 */
[C---:B------:R-:W-:Y:S01]  /*d560*/  VIADD R28, R20.reuse, 0x1500 ;  /* 0x00001500141c7836 */ /* 0x040fe20000000000 */
[----:B------:R-:W3:Y:S01]  /*d570*/  @!P0 LDG.E R49, desc[UR8][R4.64+0x3800] ;  /* 0x0038000804318981 */ /* 0x000ee2000c1e1900 */
[----:B------:R-:W-:Y:S01]  /*d580*/  VIADD R24, R20, 0x1600 ;  /* 0x0000160014187836 */ /* 0x000fe20000000000 */
[-C--:B------:R-:W-:Y:S02]  /*d590*/  ISETP.GE.AND P6, PT, R34, R7.reuse, PT ;  /* 0x000000072200720c */ /* 0x080fe40003fc6270 */
[----:B------:R-:W3:Y:S01]  /*d5a0*/  @!P2 LDG.E R51, desc[UR8][R4.64+0x3c00] ;  /* 0x003c00080433a981 */ /* 0x000ee2000c1e1900 */
[-C--:B------:R-:W-:Y:S02]  /*d5b0*/  ISETP.GE.AND P0, PT, R32, R7.reuse, PT ;  /* 0x000000072000720c */ /* 0x080fe40003f06270 */
        /* <DEDUP_REMOVED lines=9> */
[----:B------:R-:W3:Y:S01]  /*d650*/  @!P6 LDG.E R7, desc[UR8][R4.64+0x4800] ;  /* 0x004800080407e981 */ /* 0x000ee2000c1e1900 */
[----:B------:R-:W-:-:S03]  /*d660*/  IMAD.MOV.U32 R63, RZ, RZ, -0x1 ;  /* 0xffffffffff3f7424 */ /* 0x000fc600078e00ff */
[----:B------:R-:W3:Y:S04]  /*d670*/  @!P0 LDG.E R57, desc[UR8][R4.64+0x4c00] ;  /* 0x004c000804398981 */ /* 0x000ee8000c1e1900 */
[----:B------:R-:W3:Y:S04]  /*d680*/  @!P2 LDG.E R59, desc[UR8][R4.64+0x5000] ;  /* 0x00500008043ba981 */ /* 0x000ee8000c1e1900 */
[----:B------:R-:W3:Y:S04]  /*d690*/  @!P3 LDG.E R61, desc[UR8][R4.64+0x5400] ;  /* 0x00540008043db981 */ /* 0x000ee8000c1e1900 */
[----:B------:R-:W3:Y:S01]  /*d6a0*/  @!P4 LDG.E R63, desc[UR8][R4.64+0x5800] ;  /* 0x00580008043fc981 */ /* 0x000ee2000c1e1900 */
[----:B------:R-:W0:Y:S01]  /*d6b0*/  S2R R6, SR_CgaCtaId ;  /* 0x0000000000067919 */ /* 0x000e220000008800 */
[----:B------:R-:W-:Y:S01]  /*d6c0*/  MOV R19, 0x400 ;  /* 0x0000040000137802 */ /* 0x000fe20000000f00 */
[----:B------:R-:W-:-:S03]  /*d6d0*/  UMOV UR4, 0xffffffff ;  /* 0xffffffff00047882 */ /* 0x000fc60000000000 */
[----:B0-----:R-:W-:-:S05]  /*d6e0*/  LEA R19, R6, R19, 0x18 ;  /* 0x0000001306137211 */ /* 0x001fca00078ec0ff */
[----:B------:R-:W-:-:S05]  /*d6f0*/  IMAD R18, R20, 0x4, R19 ;  /* 0x0000000414127824 */ /* 0x000fca00078e0213 */
[----:B--2---:R0:W-:Y:S04]  /*d700*/  STS [R18], R9 ;  /* 0x0000000912007388 */ /* 0x0041e80000000800 */
[----:B----4-:R0:W-:Y:S04]  /*d710*/  STS [R18+0x400], R11 ;  /* 0x0004000b12007388 */ /* 0x0101e80000000800 */
[----:B-----5:R0:W-:Y:S04]  /*d720*/  STS [R18+0x800], R23 ;  /* 0x0008001712007388 */ /* 0x0201e80000000800 */
[----:B---3--:R0:W-:Y:S04]  /*d730*/  STS [R18+0xc00], R27 ;  /* 0x000c001b12007388 */ /* 0x0081e80000000800 */
[----:B------:R0:W-:Y:S04]  /*d740*/  STS [R18+0x1000], R29 ;  /* 0x0010001d12007388 */ /* 0x0001e80000000800 */
        /* <DEDUP_REMOVED lines=17> */
[----:B------:R0:W-:Y:S01]  /*d860*/  STS [R18+0x5800], R63 ;  /* 0x0058003f12007388 */ /* 0x0001e20000000800 */
[----:B------:R-:W-:Y:S05]  /*d870*/  BRA.DIV UR4, `(.L_x_45) ;  /* 0x0000012a04bc7947 */ /* 0x000fea000b800000 */
.L_x_195:
[----:B------:R-:W-:Y:S05]  /*d880*/  WARPSYNC.ALL ;  /* 0x0000000000007948 */ /* 0x000fea0003800000 */
[----:B------:R-:W-:Y:S01]  /*d890*/  BAR.SYNC.DEFER_BLOCKING 0x0 ;  /* 0x0000000000007b1d */ /* 0x000fe20000010000 */
[C-C-:B------:R-:W-:Y:S01]  /*d8a0*/  IMAD R6, R20.reuse, 0x54, R17.reuse ;  /* 0x0000005414067824 */ /* 0x140fe200078e0211 */
[----:B------:R-:W-:Y:S01]  /*d8b0*/  UBMSK UR6, URZ, 0x6 ;  /* 0x00000006ff06789b */ /* 0x000fe20008000000 */
[----:B------:R-:W-:Y:S01]  /*d8c0*/  IMAD R149, R20, 0x7c, R17 ;  /* 0x0000007c14957824 */ /* 0x000fe200078e0211 */
[C---:B------:R-:W-:Y:S02]  /*d8d0*/  ISETP.NE.AND P2, PT, R13.reuse, 0x1f, PT ;  /* 0x0000001f0d00780c */ /* 0x040fe40003f45270 */
[----:B------:R-:W-:Y:S01]  /*d8e0*/  ISETP.NE.AND P3, PT, R13, RZ, PT ;  /* 0x000000ff0d00720c */ /* 0x000fe20003f65270 */
[----:B------:R-:W-:Y:S01]  /*d8f0*/  BSSY.RECONVERGENT B1, `(.L_x_46) ;  /* 0x000023f000017945 */ /* 0x000fe20003800200 */
[----:B------:R-:W-:-:S02]  /*d900*/  ISETP.GT.U32.AND P6, PT, R25, R60, PT ;  /* 0x0000003c1900720c */ /* 0x000fc40003fc4070 */
[----:B------:R-:W-:Y:S02]  /*d910*/  ISETP.GT.U32.OR P4, PT, R20, 0x1f, P3 ;  /* 0x0000001f1400780c */ /* 0x000fe40001f84470 */
[----:B------:R-:W-:Y:S01]  /*d920*/  ISETP.GT.AND.EX P6, PT, R26, RZ, PT, P6 ;  /* 0x000000ff1a00720c */ /* 0x000fe20003fc4360 */
[----:B------:R-:W1:Y:S04]  /*d930*/  LDS R65, [R6] ;  /* 0x0000000006417984 */ /* 0x000e680000000800 */
[----:B0-----:R-:W0:Y:S04]  /*d940*/  LDS R63, [R6+0x4] ;  /* 0x00000400063f7984 */ /* 0x001e280000000800 */
[----:B------:R-:W2:Y:S04]  /*d950*/  LDS R61, [R6+0x8] ;  /* 0x00000800063d7984 */ /* 0x000ea80000000800 */
[----:B------:R-:W-:Y:S04]  /*d960*/  LDS R59, [R6+0xc] ;  /* 0x00000c00063b7984 */ /* 0x000fe80000000800 */
[----:B------:R-:W-:Y:S04]  /*d970*/  LDS R57, [R6+0x10] ;  /* 0x0000100006397984 */ /* 0x000fe80000000800 */
[----:B------:R-:W-:Y:S04]  /*d980*/  LDS R55, [R6+0x14] ;  /* 0x0000140006377984 */ /* 0x000fe80000000800 */
[----:B------:R-:W-:Y:S04]  /*d990*/  LDS R53, [R6+0x18] ;  /* 0x0000180006357984 */ /* 0x000fe80000000800 */
[----:B------:R-:W-:Y:S04]  /*d9a0*/  LDS R51, [R6+0x1c] ;  /* 0x00001c0006337984 */ /* 0x000fe80000000800 */
[----:B------:R-:W-:Y:S04]  /*d9b0*/  LDS R49, [R6+0x20] ;  /* 0x0000200006317984 */ /* 0x000fe80000000800 */
[----:B------:R-:W-:Y:S04]  /*d9c0*/  LDS R47, [R6+0x24] ;  /* 0x00002400062f7984 */ /* 0x000fe80000000800 */
[----:B------:R-:W-:Y:S01]  /*d9d0*/  LDS R45, [R6+0x28] ;  /* 0x00002800062d7984 */ /* 0x000fe20000000800 */
[----:B-1----:R-:W-:-:S03]  /*d9e0*/  LOP3.LUT R4, R65, UR6, RZ, 0xc0, !PT ;  /* 0x0000000641047c12 */ /* 0x002fc6000f8ec0ff */
        /* <DEDUP_REMOVED lines=9> */
[----:B0-----:R-:W-:Y:S01]  /*da80*/  LOP3.LUT R4, R63, UR6, RZ, 0xc0, !PT ;  /* 0x000000063f047c12 */ /* 0x001fe2000f8ec0ff */
[----:B------:R-:W-:Y:S04]  /*da90*/  LDS R35, [R6+0x3c] ;  /* 0x00003c0006237984 */ /* 0x000fe80000000800 */
[----:B------:R-:W-:Y:S01]  /*daa0*/  LDS R33, [R6+0x40] ;  /* 0x0000400006217984 */ /* 0x000fe20000000800 */
[----:B------:R-:W-:Y:S01]  /*dab0*/  IMAD.SHL.U32 R5, R4, 0x400, RZ ;  /* 0x0000040004057824 */ /* 0x000fe200078e00ff */
[----:B------:R-:W-:-:S02]  /*dac0*/  SHF.R.U32.HI R4, RZ, 0x4, R4 ;  /* 0x00000004ff047819 */ /* 0x000fc40000011604 */
[----:B------:R-:W-:Y:S02]  /*dad0*/  LDS R31, [R6+0x44] ;  /* 0x00004400061f7984 */ /* 0x000fe40000000800 */
[----:B------:R-:W-:Y:S02]  /*dae0*/  LOP3.LUT R5, R5, 0x7c00, RZ, 0xc0, !PT ;  /* 0x00007c0005057812 */ /* 0x000fe400078ec0ff */
[----:B------:R-:W-:Y:S01]  /*daf0*/  LDS R29, [R6+0x48] ;  /* 0x00004800061d7984 */ /* 0x000fe20000000800 */
[----:B------:R-:W-:-:S03]  /*db00*/  LOP3.LUT R73, R4, 0xffffffe, RZ, 0xc0, !PT ;  /* 0x0ffffffe04497812 */ /* 0x000fc600078ec0ff */
[----:B------:R-:W-:Y:S01]  /*db10*/  LDS R27, [R6+0x4c] ;  /* 0x00004c00061b7984 */ /* 0x000fe20000000800 */
[----:B------:R-:W-:Y:S02]  /*db20*/  IADD3 R73, PT, PT, R73, R18, R5 ;  /* 0x0000001249497210 */ /* 0x000fe40007ffe005 */
[----:B--2---:R-:W-:Y:S01]  /*db30*/  LOP3.LUT R5, R61, UR6, RZ, 0xc0, !PT ;  /* 0x000000063d057c12 */ /* 0x004fe2000f8ec0ff */
[----:B------:R-:W-:Y:S04]  /*db40*/  LDS R23, [R6+0x50] ;  /* 0x0000500006177984 */ /* 0x000fe80000000800 */
[----:B------:R-:W-:Y:S04]  /*db50*/  LDS R69, [R6+0x54] ;  /* 0x0000540006457984 */ /* 0x000fe80000000800 */
[----:B------:R0:W-:Y:S01]  /*db60*/  LDS R67, [R6+0x58] ;  /* 0x0000580006437984 */ /* 0x0001e20000000800 */
[----:B------:R-:W-:Y:S01]  /*db70*/  BAR.SYNC.DEFER_BLOCKING 0x0 ;  /* 0x0000000000007b1d */ /* 0x000fe20000010000 */
[----:B0-----:R-:W-:Y:S01]  /*db80*/  IMAD.SHL.U32 R6, R5, 0x400, RZ ;  /* 0x0000040005067824 */ /* 0x001fe200078e00ff */
[----:B------:R-:W-:-:S04]  /*db90*/  SHF.R.U32.HI R5, RZ, 0x4, R5 ;  /* 0x00000004ff057819 */ /* 0x000fc80000011605 */
[----:B------:R-:W-:Y:S02]  /*dba0*/  LOP3.LUT R75, R6, 0x7c00, RZ, 0xc0, !PT ;  /* 0x00007c00064b7812 */ /* 0x000fe400078ec0ff */
[----:B------:R-:W-:-:S04]  /*dbb0*/  LOP3.LUT R5, R5, 0xffffffe, RZ, 0xc0, !PT ;  /* 0x0ffffffe05057812 */ /* 0x000fc800078ec0ff */
[----:B------:R-:W-:Y:S01]  /*dbc0*/  IADD3 R75, PT, PT, R5, R18, R75 ;  /* 0x00000012054b7210 */ /* 0x000fe20007ffe04b */
        /* <DEDUP_REMOVED lines=36> */
[----:B------:R-:W1:Y:S01]  /*de10*/  LDS.U16 R72, [R73] ;  /* 0x0000000049487984 */ /* 0x000e620000000400 */
[----:B0-----:R-:W-:-:S05]  /*de20*/  LOP3.LUT R4, R59, UR6, RZ, 0xc0, !PT ;  /* 0x000000063b047c12 */ /* 0x001fca000f8ec0ff */
[----:B------:R-:W-:Y:S01]  /*de30*/  IMAD.SHL.U32 R5, R4, 0x400, RZ ;  /* 0x0000040004057824 */ /* 0x000fe200078e00ff */
[----:B------:R-:W-:-:S04]  /*de40*/  SHF.R.U32.HI R4, RZ, 0x4, R4 ;  /* 0x00000004ff047819 */ /* 0x000fc80000011604 */
[----:B------:R-:W-:Y:S02]  /*de50*/  LOP3.LUT R5, R5, 0x7c00, RZ, 0xc0, !PT ;  /* 0x00007c0005057812 */ /* 0x000fe400078ec0ff */
[----:B------:R-:W-:-:S04]  /*de60*/  LOP3.LUT R77, R4, 0xffffffe, RZ, 0xc0, !PT ;  /* 0x0ffffffe044d7812 */ /* 0x000fc800078ec0ff */
[----:B------:R-:W-:Y:S02]  /*de70*/  IADD3 R77, PT, PT, R77, R18, R5 ;  /* 0x000000124d4d7210 */ /* 0x000fe40007ffe005 */
[----:B------:R-:W-:Y:S01]  /*de80*/  LOP3.LUT R5, R57, UR6, RZ, 0xc0, !PT ;  /* 0x0000000639057c12 */ /* 0x000fe2000f8ec0ff */
[----:B-1----:R-:W-:-:S05]  /*de90*/  VIADD R6, R72, 0x1 ;  /* 0x0000000148067836 */ /* 0x002fca0000000000 */
[----:B------:R0:W-:Y:S04]  /*dea0*/  STS.U16 [R73], R6 ;  /* 0x0000000649007388 */ /* 0x0001e80000000400 */
[----:B------:R-:W1:Y:S01]  /*deb0*/  LDS.U16 R74, [R75] ;  /* 0x000000004b4a7984 */ /* 0x000e620000000400 */
[----:B0-----:R-:W-:Y:S01]  /*dec0*/  IMAD.SHL.U32 R6, R5, 0x400, RZ ;  /* 0x0000040005067824 */ /* 0x001fe200078e00ff */
[----:B------:R-:W-:-:S04]  /*ded0*/  SHF.R.U32.HI R5, RZ, 0x4, R5 ;  /* 0x00000004ff057819 */ /* 0x000fc80000011605 */
[----:B------:R-:W-:Y:S02]  /*dee0*/  LOP3.LUT R79, R6, 0x7c00, RZ, 0xc0, !PT ;  /* 0x00007c00064f7812 */ /* 0x000fe400078ec0ff */
[----:B------:R-:W-:-:S04]  /*def0*/  LOP3.LUT R5, R5, 0xffffffe, RZ, 0xc0, !PT ;  /* 0x0ffffffe05057812 */ /* 0x000fc800078ec0ff */
[----:B------:R-:W-:Y:S01]  /*df00*/  IADD3 R79, PT, PT, R5, R18, R79 ;  /* 0x00000012054f7210 */ /* 0x000fe20007ffe04f */
[----:B-1----:R-:W-:-:S05]  /*df10*/  VIADD R4, R74, 0x1 ;  /* 0x000000014a047836 */ /* 0x002fca0000000000 */
        /* <DEDUP_REMOVED lines=226> */
[----:B-1----:R-:W-:Y:S01]  /*ed40*/  IMAD.IADD R141, R6, 0x1, R119 ;  /* 0x00000001068d7824 */ /* 0x002fe200078e0277 */
[----:B------:R-:W-:-:S03]  /*ed50*/  @!P2 SHF.R.U32.HI R6, RZ, 0x3, R20 ;  /* 0x00000003ff06a819 */ /* 0x000fc60000011614 */
[----:B--2---:R-:W-:Y:S01]  /*ed60*/  IMAD.IADD R144, R8, 0x1, R141 ;  /* 0x0000000108907824 */ /* 0x004fe200078e028d */
[----:B------:R-:W-:-:S03]  /*ed70*/  @!P2 LOP3.LUT R6, R6, 0x7c, RZ, 0xc0, !PT ;  /* 0x0000007c0606a812 */ /* 0x000fc600078ec0ff */
[----:B---3--:R-:W-:Y:S02]  /*ed80*/  IMAD.IADD R146, R9, 0x1, R144 ;  /* 0x0000000109927824 */ /* 0x008fe400078e0290 */
[----:B------:R-:W-:Y:S02]  /*ed90*/  @!P2 IMAD.IADD R154, R19, 0x1, R6 ;  /* 0x00000001139aa824 */ /* 0x000fe400078e0206 */
[----:B----4-:R-:W-:-:S04]  /*eda0*/  IMAD.IADD R143, R5, 0x1, R146 ;  /* 0x00000001058f7824 */ /* 0x010fc800078e0292 */
[----:B-----5:R-:W-:-:S04]  /*edb0*/  IMAD.IADD R148, R10, 0x1, R143 ;  /* 0x000000010a947824 */ /* 0x020fc800078e028f */
        /* <DEDUP_REMOVED lines=16> */
[----:B------:R-:W-:Y:S01]  /*eec0*/  @!P2 STS [R154+0x8400], R147 ;  /* 0x008400939a00a388 */ /* 0x000fe20000000800 */
[----:B------:R-:W-:Y:S01]  /*eed0*/  BAR.SYNC.DEFER_BLOCKING 0x0 ;  /* 0x0000000000007b1d */ /* 0x000fe20000010000 */
[----:B------:R-:W-:-:S05]  /*eee0*/  ISETP.NE.AND P2, PT, R16, 0x5, PT ;  /* 0x000000051000780c */ /* 0x000fca0003f45270 */
[----:B------:R-:W0:Y:S04]  /*eef0*/  LDS.128 R4, [R19+0x8400] ;  /* 0x0084000013047984 */ /* 0x000e280000000c00 */
[----:B------:R-:W1:Y:S01]  /*ef00*/  LDS.128 R8, [R19+0x8410] ;  /* 0x0084100013087984 */ /* 0x000e620000000c00 */
[----:B0-----:R-:W-:-:S04]  /*ef10*/  IMAD.IADD R5, R4, 0x1, R5 ;  /* 0x0000000104057824 */ /* 0x001fc800078e0205 */
[----:B------:R-:W-:Y:S01]  /*ef20*/  IMAD.IADD R6, R6, 0x1, R5 ;  /* 0x0000000106067824 */ /* 0x000fe200078e0205 */
[----:B------:R-:W-:Y:S02]  /*ef30*/  SEL R4, R5, R4, !P0 ;  /* 0x0000000405047207 */ /* 0x000fe40004000000 */
[----:B------:R-:W-:Y:S01]  /*ef40*/  ISETP.NE.AND P0, PT, R16, 0x3, PT ;  /* 0x000000031000780c */ /* 0x000fe20003f05270 */
[----:B------:R-:W-:Y:S01]  /*ef50*/  IMAD.IADD R7, R7, 0x1, R6 ;  /* 0x0000000107077824 */ /* 0x000fe200078e0206 */
[----:B------:R-:W-:Y:S02]  /*ef60*/  SEL R5, R118, RZ, P3 ;  /* 0x000000ff76057207 */ /* 0x000fe40001800000 */
[----:B------:R-:W-:Y:S01]  /*ef70*/  SEL R4, R6, R4, !P0 ;  /* 0x0000000406047207 */ /* 0x000fe20004000000 */
[----:B-1----:R-:W-:Y:S01]  /*ef80*/  IMAD.IADD R8, R7, 0x1, R8 ;  /* 0x0000000107087824 */ /* 0x002fe200078e0208 */
[----:B------:R-:W-:Y:S01]  /*ef90*/  ISETP.NE.AND P0, PT, R16, 0x4, PT ;  /* 0x000000041000780c */ /* 0x000fe20003f05270 */
[----:B------:R-:W-:Y:S01]  /*efa0*/  @!P5 IMAD.SHL.U32 R6, R20, 0x400, RZ ;  /* 0x000004001406d824 */ /* 0x000fe200078e00ff */
[----:B------:R-:W-:Y:S01]  /*efb0*/  ISETP.GT.U32.AND P3, PT, R25, R68, PT ;  /* 0x000000441900720c */ /* 0x000fe20003f64070 */
[----:B------:R-:W-:Y:S01]  /*efc0*/  IMAD.IADD R9, R9, 0x1, R8 ;  /* 0x0000000109097824 */ /* 0x000fe200078e0208 */
[----:B------:R-:W-:-:S02]  /*efd0*/  SEL R4, R7, R4, !P0 ;  /* 0x0000000407047207 */ /* 0x000fc40004000000 */
[----:B------:R-:W-:Y:S01]  /*efe0*/  ISETP.NE.AND P0, PT, R16, 0x6, PT ;  /* 0x000000061000780c */ /* 0x000fe20003f05270 */
[----:B------:R-:W-:Y:S01]  /*eff0*/  IMAD.IADD R10, R10, 0x1, R9 ;  /* 0x000000010a0a7824 */ /* 0x000fe200078e0209 */
[----:B------:R-:W-:Y:S02]  /*f000*/  SEL R4, R8, R4, !P2 ;  /* 0x0000000408047207 */ /* 0x000fe40005000000 */
[----:B------:R-:W-:Y:S01]  /*f010*/  ISETP.NE.AND P2, PT, R16, 0x7, PT ;  /* 0x000000071000780c */ /* 0x000fe20003f45270 */
[----:B------:R-:W-:Y:S01]  /*f020*/  IMAD.IADD R11, R11, 0x1, R10 ;  /* 0x000000010b0b7824 */ /* 0x000fe200078e020a */
[----:B------:R-:W-:Y:S02]  /*f030*/  SEL R4, R9, R4, !P0 ;  /* 0x0000000409047207 */ /* 0x000fe40004000000 */
[----:B------:R-:W-:Y:S02]  /*f040*/  ISETP.NE.AND P0, PT, R20, RZ, PT ;  /* 0x000000ff1400720c */ /* 0x000fe40003f05270 */
[----:B------:R-:W-:-:S02]  /*f050*/  SEL R4, R10, R4, !P2 ;  /* 0x000000040a047207 */ /* 0x000fc40005000000 */
[----:B------:R-:W-:Y:S02]  /*f060*/  @!P5 SHF.R.U32.HI R7, RZ, 0x4, R20 ;  /* 0x00000004ff07d819 */ /* 0x000fe40000011614 */
[----:B------:R-:W-:Y:S01]  /*f070*/  @!P5 LOP3.LUT R6, R6, 0x7c00, RZ, 0xc0, !PT ;  /* 0x00007c000606d812 */ /* 0x000fe200078ec0ff */
[----:B------:R-:W-:Y:S01]  /*f080*/  @P1 IMAD.IADD R118, R4, 0x1, R5 ;  /* 0x0000000104761824 */ /* 0x000fe200078e0205 */
[----:B------:R-:W-:Y:S01]  /*f090*/  @!P5 LOP3.LUT R7, R7, 0x3e, RZ, 0xc0, !PT ;  /* 0x0000003e0707d812 */ /* 0x000fe200078ec0ff */
[----:B------:R-:W-:Y:S01]  /*f0a0*/  @!P4 IMAD.U32 R118, R11, 0x10000, RZ ;  /* 0x000100000b76c824 */ /* 0x000fe200078e00ff */
[----:B------:R-:W-:Y:S02]  /*f0b0*/  ISETP.GT.U32.AND P1, PT, R25, R64, PT ;  /* 0x000000401900720c */ /* 0x000fe40003f24070 */
[----:B------:R-:W-:Y:S02]  /*f0c0*/  @!P5 IADD3 R6, PT, PT, R7, R19, R6 ;  /* 0x000000130706d210 */ /* 0x000fe40007ffe006 */
[----:B------:R-:W-:Y:S01]  /*f0d0*/  @!P4 STS [R19+0x8428], R118 ;  /* 0x008428761300c388 */ /* 0x000fe20000000800 */
[----:B------:R-:W-:Y:S01]  /*f0e0*/  BAR.SYNC.DEFER_BLOCKING 0x0 ;  /* 0x0000000000007b1d */ /* 0x000fe20000010000 */
[----:B------:R-:W-:-:S05]  /*f0f0*/  ISETP.GT.U32.AND P2, PT, R25, R58, PT ;  /* 0x0000003a1900720c */ /* 0x000fca0003f44070 */
[----:B------:R-:W0:Y:S02]  /*f100*/  LDS R4, [R19+0x8428] ;  /* 0x0084280013047984 */ /* 0x000e240000000800 */
[----:B0-----:R-:W-:Y:S02]  /*f110*/  SEL R5, R4, RZ, P0 ;  /* 0x000000ff04057207 */ /* 0x001fe40000000000 */
[----:B------:R-:W-:-:S03]  /*f120*/  ISETP.GT.U32.AND P0, PT, R25, R62, PT ;  /* 0x0000003e1900720c */ /* 0x000fc60003f04070 */
[----:B------:R-:W-:-:S04]  /*f130*/  IMAD.IADD R5, R5, 0x1, R118 ;  /* 0x0000000105057824 */ /* 0x000fc800078e0276 */
[--C-:B------:R-:W-:Y:S01]  /*f140*/  IMAD.IADD R116, R116, 0x1, R5.reuse ;  /* 0x0000000174747824 */ /* 0x100fe200078e0205 */
[----:B------:R0:W-:Y:S01]  /*f150*/  STS [R149], R5 ;  /* 0x0000000595007388 */ /* 0x0001e20000000800 */
        /* <DEDUP_REMOVED lines=45> */
[----:B------:R-:W-:Y:S01]  /*f430*/  IMAD.IADD R145, R145, 0x1, R5 ;  /* 0x0000000191917824 */ /* 0x000fe200078e0205 */
[----:B0-----:R-:W-:Y:S02]  /*f440*/  CS2R R4, SRZ ;  /* 0x0000000000047805 */ /* 0x001fe4000001ff00 */
[----:B------:R-:W-:Y:S01]  /*f450*/  STS [R149+0x40], R134 ;  /* 0x0000408695007388 */ /* 0x000fe20000000800 */
[----:B------:R-:W-:-:S03]  /*f460*/  @!P5 IMAD.MOV.U32 R5, RZ, RZ, RZ ;  /* 0x000000ffff05d224 */ /* 0x000fc600078e00ff */
        /* <DEDUP_REMOVED lines=28> */
[----:B0-----:R-:W-:-:S03]  /*f630*/  @!P5 IMAD.MOV.U32 R4, RZ, RZ, R8 ;  /* 0x000000ffff04d224 */ /* 0x001fc600078e0008 */
[----:B------:R-:W0:Y:S01]  /*f640*/  LDS.U16 R91, [R91] ;  /* 0x000000005b5b7984 */ /* 0x000e220000000400 */
[----:B-1----:R-:W-:Y:S01]  /*f650*/  IMAD.IADD R70, R70, 0x1, R71 ;  /* 0x0000000146467824 */ /* 0x002fe200078e0247 */
[----:B------:R-:W-:Y:S02]  /*f660*/  @!P5 IADD3 R21, P4, PT, R21, -R4, RZ ;  /* 0x800000041515d210 */ /* 0x000fe40007f9e0ff */
[----:B------:R-:W1:Y:S01]  /*f670*/  LDS.U16 R93, [R93] ;  /* 0x000000005d5d7984 */ /* 0x000e620000000400 */
[----:B--2---:R-:W-:Y:S02]  /*f680*/  IMAD.IADD R72, R72, 0x1, R73 ;  /* 0x0000000148487824 */ /* 0x004fe400078e0249 */
[----:B------:R-:W-:Y:S01]  /*f690*/  @!P5 IMAD.X R22, R22, 0x1, ~R5, P4 ;  /* 0x000000011616d824 */ /* 0x000fe200020e0e05 */
[----:B------:R-:W2:Y:S01]  /*f6a0*/  LDS.U16 R95, [R95] ;  /* 0x000000005f5f7984 */ /* 0x000ea20000000400 */
[----:B---3--:R-:W-:Y:S01]  /*f6b0*/  IMAD.IADD R74, R74, 0x1, R75 ;  /* 0x000000014a4a7824 */ /* 0x008fe200078e024b */
[----:B------:R-:W-:Y:S01]  /*f6c0*/  ISETP.GT.U32.AND P4, PT, R25, R66, PT ;  /* 0x000000421900720c */ /* 0x000fe20003f84070 */
[----:B------:R-:W-:Y:S01]  /*f6d0*/  IMAD R70, R70, 0x4, R19 ;  /* 0x0000000446467824 */ /* 0x000fe200078e0213 */
[----:B------:R-:W3:Y:S01]  /*f6e0*/  LDS.U16 R97, [R97] ;  /* 0x0000000061617984 */ /* 0x000ee20000000400 */
[----:B----4-:R-:W-:-:S02]  /*f6f0*/  IMAD.IADD R76, R76, 0x1, R77 ;  /* 0x000000014c4c7824 */ /* 0x010fc400078e024d */
[----:B------:R-:W-:Y:S01]  /*f700*/  IMAD R72, R72, 0x4, R19 ;  /* 0x0000000448487824 */ /* 0x000fe200078e0213 */
[----:B------:R-:W4:Y:S01]  /*f710*/  LDS.U16 R99, [R99] ;  /* 0x0000000063637984 */ /* 0x000f220000000400 */
[----:B-----5:R-:W-:Y:S02]  /*f720*/  IMAD.IADD R78, R78, 0x1, R79 ;  /* 0x000000014e4e7824 */ /* 0x020fe400078e024f */
[----:B------:R-:W-:Y:S01]  /*f730*/  IMAD R74, R74, 0x4, R19 ;  /* 0x000000044a4a7824 */ /* 0x000fe200078e0213 */
[----:B------:R-:W5:Y:S01]  /*f740*/  LDS.U16 R101, [R101] ;  /* 0x0000000065657984 */ /* 0x000f620000000400 */
[----:B------:R-:W-:Y:S02]  /*f750*/  IMAD.IADD R80, R80, 0x1, R81 ;  /* 0x0000000150507824 */ /* 0x000fe400078e0251 */
[----:B------:R-:W-:Y:S01]  /*f760*/  IMAD R76, R76, 0x4, R19 ;  /* 0x000000044c4c7824 */ /* 0x000fe200078e0213 */
[----:B------:R-:W5:Y:S01]  /*f770*/  LDS.U16 R103, [R103] ;  /* 0x0000000067677984 */ /* 0x000f620000000400 */
[----:B------:R-:W-:-:S02]  /*f780*/  IMAD.IADD R82, R82, 0x1, R83 ;  /* 0x0000000152527824 */ /* 0x000fc400078e0253 */
[----:B------:R-:W-:Y:S01]  /*f790*/  IMAD R78, R78, 0x4, R19 ;  /* 0x000000044e4e7824 */ /* 0x000fe200078e0213 */
[----:B------:R-:W5:Y:S01]  /*f7a0*/  LDS.U16 R105, [R105] ;  /* 0x0000000069697984 */ /* 0x000f620000000400 */
[----:B------:R-:W-:Y:S02]  /*f7b0*/  IMAD.IADD R84, R84, 0x1, R85 ;  /* 0x0000000154547824 */ /* 0x000fe400078e0255 */
        /* <DEDUP_REMOVED lines=8> */
[----:B0-----:R-:W-:Y:S02]  /*f840*/  IMAD.IADD R90, R90, 0x1, R91 ;  /* 0x000000015a5a7824 */ /* 0x001fe400078e025b */
[----:B------:R-:W-:Y:S01]  /*f850*/  IMAD R86, R86, 0x4, R19 ;  /* 0x0000000456567824 */ /* 0x000fe200078e0213 */
[----:B------:R-:W0:Y:S01]  /*f860*/  LDS.U16 R7, [R114] ;  /* 0x0000000072077984 */ /* 0x000e220000000400 */
[----:B-1----:R-:W-:Y:S02]  /*f870*/  IMAD.IADD R92, R92, 0x1, R93 ;  /* 0x000000015c5c7824 */ /* 0x002fe400078e025d */
[----:B------:R-:W-:Y:S01]  /*f880*/  IMAD R88, R88, 0x4, R19 ;  /* 0x0000000458587824 */ /* 0x000fe200078e0213 */
[----:B------:R-:W1:Y:S01]  /*f890*/  LDS.U16 R6, [R115] ;  /* 0x0000000073067984 */ /* 0x000e620000000400 */
[----:B--2---:R-:W-:-:S02]  /*f8a0*/  IMAD.IADD R94, R94, 0x1, R95 ;  /* 0x000000015e5e7824 */ /* 0x004fc400078e025f */
[----:B------:R-:W-:Y:S01]  /*f8b0*/  IMAD R90, R90, 0x4, R19 ;  /* 0x000000045a5a7824 */ /* 0x000fe200078e0213 */
[----:B------:R-:W-:Y:S01]  /*f8c0*/  BAR.SYNC.DEFER_BLOCKING 0x0 ;  /* 0x0000000000007b1d */ /* 0x000fe20000010000 */
[----:B---3--:R-:W-:Y:S02]  /*f8d0*/  IMAD.IADD R96, R96, 0x1, R97 ;  /* 0x0000000160607824 */ /* 0x008fe400078e0261 */
[----:B------:R-:W-:Y:S02]  /*f8e0*/  IMAD R92, R92, 0x4, R19 ;  /* 0x000000045c5c7824 */ /* 0x000fe400078e0213 */
[----:B----4-:R-:W-:Y:S02]  /*f8f0*/  IMAD.IADD R98, R98, 0x1, R99 ;  /* 0x0000000162627824 */ /* 0x010fe400078e0263 */
[----:B------:R-:W-:Y:S02]  /*f900*/  IMAD R94, R94, 0x4, R19 ;  /* 0x000000045e5e7824 */ /* 0x000fe400078e0213 */
[----:B-----5:R-:W-:-:S02]  /*f910*/  IMAD.IADD R100, R100, 0x1, R101 ;  /* 0x0000000164647824 */ /* 0x020fc400078e0265 */
[----:B------:R-:W-:Y:S02]  /*f920*/  IMAD R96, R96, 0x4, R19 ;  /* 0x0000000460607824 */ /* 0x000fe400078e0213 */
[----:B------:R-:W-:Y:S02]  /*f930*/  IMAD.IADD R102, R102, 0x1, R103 ;  /* 0x0000000166667824 */ /* 0x000fe400078e0267 */
[----:B------:R-:W-:Y:S02]  /*f940*/  IMAD R98, R98, 0x4, R19 ;  /* 0x0000000462627824 */ /* 0x000fe400078e0213 */
[----:B------:R-:W-:Y:S02]  /*f950*/  IMAD.IADD R104, R104, 0x1, R105 ;  /* 0x0000000168687824 */ /* 0x000fe400078e0269 */
[----:B------:R-:W-:Y:S02]  /*f960*/  IMAD R100, R100, 0x4, R19 ;  /* 0x0000000464647824 */ /* 0x000fe400078e0213 */
[----:B------:R-:W-:-:S02]  /*f970*/  IMAD.IADD R106, R106, 0x1, R107 ;  /* 0x000000016a6a7824 */ /* 0x000fc400078e026b */
[----:B------:R-:W-:Y:S01]  /*f980*/  IMAD R102, R102, 0x4, R19 ;  /* 0x0000000466667824 */ /* 0x000fe200078e0213 */
[----:B------:R2:W-:Y:S01]  /*f990*/  @!P5 STS.64 [R17], R4 ;  /* 0x000000041100d388 */ /* 0x0005e20000000a00 */
[----:B------:R-:W-:Y:S02]  /*f9a0*/  IMAD.IADD R108, R108, 0x1, R109 ;  /* 0x000000016c6c7824 */ /* 0x000fe400078e026d */
[----:B------:R-:W-:Y:S02]  /*f9b0*/  IMAD R104, R104, 0x4, R19 ;  /* 0x0000000468687824 */ /* 0x000fe400078e0213 */
[----:B------:R-:W-:Y:S02]  /*f9c0*/  IMAD.IADD R110, R110, 0x1, R111 ;  /* 0x000000016e6e7824 */ /* 0x000fe400078e026f */
[----:B------:R-:W-:Y:S02]  /*f9d0*/  IMAD R106, R106, 0x4, R19 ;  /* 0x000000046a6a7824 */ /* 0x000fe400078e0213 */
[----:B0-----:R-:W-:-:S02]  /*f9e0*/  IMAD.IADD R112, R112, 0x1, R7 ;  /* 0x0000000170707824 */ /* 0x001fc400078e0207 */
[----:B------:R-:W-:Y:S02]  /*f9f0*/  IMAD R108, R108, 0x4, R19 ;  /* 0x000000046c6c7824 */ /* 0x000fe400078e0213 */
[----:B--2---:R-:W-:Y:S02]  /*fa00*/  @!P5 IMAD.MOV.U32 R4, RZ, RZ, R21 ;  /* 0x000000ffff04d224 */ /* 0x004fe400078e0015 */
[----:B------:R-:W-:Y:S01]  /*fa10*/  @!P5 IMAD.MOV.U32 R5, RZ, RZ, R22 ;  /* 0x000000ffff05d224 */ /* 0x000fe200078e0016 */
[----:B------:R-:W-:Y:S01]  /*fa20*/  BAR.SYNC.DEFER_BLOCKING 0x0 ;  /* 0x0000000000007b1d */ /* 0x000fe20000010000 */
[----:B-1----:R-:W-:Y:S02]  /*fa30*/  IMAD.IADD R6, R113, 0x1, R6 ;  /* 0x0000000171067824 */ /* 0x002fe400078e0206 */
[--C-:B------:R-:W-:Y:S02]  /*fa40*/  IMAD R110, R110, 0x4, R19.reuse ;  /* 0x000000046e6e7824 */ /* 0x100fe400078e0213 */
[----:B------:R-:W-:-:S02]  /*fa50*/  IMAD R112, R112, 0x4, R19 ;  /* 0x0000000470707824 */ /* 0x000fc400078e0213 */
[----:B------:R-:W-:Y:S01]  /*fa60*/  IMAD R6, R6, 0x4, R19 ;  /* 0x0000000406067824 */ /* 0x000fe200078e0213 */
[----:B------:R-:W-:Y:S06]  /*fa70*/  BAR.SYNC.DEFER_BLOCKING 0x0 ;  /* 0x0000000000007b1d */ /* 0x000fec0000010000 */
[----:B------:R0:W-:Y:S02]  /*fa80*/  @!P5 STS.64 [R17+0x5c00], R4 ;  /* 0x005c00041100d388 */ /* 0x0001e40000000a00 */
[----:B------:R-:W-:Y:S01]  /*fa90*/  BAR.SYNC.DEFER_BLOCKING 0x0 ;  /* 0x0000000000007b1d */ /* 0x000fe20000010000 */
[----:B------:R-:W-:-:S04]  /*faa0*/  ISETP.GT.U32.AND P5, PT, R25, R20, PT ;  /* 0x000000141900720c */ /* 0x000fc80003fa4070 */
[----:B------:R-:W-:Y:S01]  /*fab0*/  ISETP.GT.AND.EX P5, PT, R26, RZ, PT, P5 ;  /* 0x000000ff1a00720c */ /* 0x000fe20003fa4350 */
[----:B------:R0:W-:Y:S04]  /*fac0*/  STS [R70], R65 ;  /* 0x0000004146007388 */ /* 0x0001e80000000800 */
        /* <DEDUP_REMOVED lines=23> */
[----:B------:R-:W-:Y:S05]  /*fc40*/  @!P5 BRA `(.L_x_47) ;  /* 0x000000000024d947 */ /* 0x000fea0003800000 */
[----:B------:R-:W0:Y:S02]  /*fc50*/  LDS R7, [R18] ;  /* 0x0000000012077984 */ /* 0x000e240000000800 */
[----:B0-----:R-:W-:-:S05]  /*fc60*/  LOP3.LUT R4, R7, UR6, RZ, 0xc0, !PT ;  /* 0x0000000607047c12 */ /* 0x001fca000f8ec0ff */
[----:B------:R-:W-:-:S05]  /*fc70*/  IMAD R6, R4, 0x8, R19 ;  /* 0x0000000804067824 */ /* 0x000fca00078e0213 */
[----:B------:R-:W0:Y:S02]  /*fc80*/  LDS.64 R4, [R6+0x5c00] ;  /* 0x005c000006047984 */ /* 0x000e240000000a00 */
[----:B0-----:R-:W-:-:S05]  /*fc90*/  IADD3 R8, P5, PT, R4, R20, RZ ;  /* 0x0000001404087210 */ /* 0x001fca0007fbe0ff */
[----:B------:R-:W-:Y:S01]  /*fca0*/  IMAD.X R5, RZ, RZ, R5, P5 ;  /* 0x000000ffff057224 */ /* 0x000fe200028e0605 */
[----:B------:R-:W-:-:S04]  /*fcb0*/  LEA R4, P5, R8, R14, 0x2 ;  /* 0x0000000e08047211 */ /* 0x000fc800078a10ff */
[----:B------:R-:W-:-:S05]  /*fcc0*/  LEA.HI.X R5, R8, R15, R5, 0x2, P5 ;  /* 0x0000000f08057211 */ /* 0x000fca00028f1405 */
[----:B------:R1:W-:Y:S04]  /*fcd0*/  STG.E desc[UR8][R4.64], R7 ;  /* 0x0000000704007986 */ /* 0x0003e8000c101908 */
.L_x_47:
[----:B------:R-:W-:Y:S05]  /*fce0*/  BSYNC.RECONVERGENT B1 ;  /* 0x0000000000017941 */ /* 0x000fea0003800200 */
.L_x_46:
[----:B------:R-:W-:Y:S01]  /*fcf0*/  BSSY.RECONVERGENT B1, `(.L_x_48) ;  /* 0x000000c000017945 */ /* 0x000fe20003800200 */
[----:B------:R-:W-:-:S03]  /*fd00*/  ISETP.GT.U32.AND P5, PT, R25, R56, PT ;  /* 0x000000381900720c */ /* 0x000fc60003fa4070 */
[----:B------:R-:W-:Y:S10]  /*fd10*/  @!P6 BRA `(.L_x_49) ;  /* 0x000000000024e947 */ /* 0x000ff40003800000 */
[----:B-1----:R-:W0:Y:S02]  /*fd20*/  LDS R7, [R18+0x400] ;  /* 0x0004000012077984 */ /* 0x002e240000000800 */
        /* <DEDUP_REMOVED lines=8> */
.L_x_49:
[----:B------:R-:W-:Y:S05]  /*fdb0*/  BSYNC.RECONVERGENT B1 ;  /* 0x0000000000017941 */ /* 0x000fea0003800200 */
.L_x_48:
[C---:B------:R-:W-:Y:S01]  /*fdc0*/  ISETP.GT.AND.EX P0, PT, R26.reuse, RZ, PT, P0 ;  /* 0x000000ff1a00720c */ /* 0x040fe20003f04300 */
[----:B------:R-:W-:Y:S01]  /*fdd0*/  BSSY.RECONVERGENT B1, `(.L_x_50) ;  /* 0x000000d000017945 */ /* 0x000fe20003800200 */
[----:B------:R-:W-:Y:S02]  /*fde0*/  ISETP.GT.U32.AND P6, PT, R25, R54, PT ;  /* 0x000000361900720c */ /* 0x000fe40003fc4070 */
[----:B------:R-:W-:-:S09]  /*fdf0*/  ISETP.GT.AND.EX P1, PT, R26, RZ, PT, P1 ;  /* 0x000000ff1a00720c */ /* 0x000fd20003f24310 */
[----:B------:R-:W-:Y:S05]  /*fe00*/  @!P0 BRA `(.L_x_51) ;  /* 0x0000000000248947 */ /* 0x000fea0003800000 */
[----:B-12---:R-:W0:Y:S02]  /*fe10*/  LDS R7, [R18+0x800] ;  /* 0x0008000012077984 */ /* 0x006e240000000800 */
        /* <DEDUP_REMOVED lines=8> */
.L_x_51:
[----:B------:R-:W-:Y:S05]  /*fea0*/  BSYNC.RECONVERGENT B1 ;  /* 0x0000000000017941 */ /* 0x000fea0003800200 */
.L_x_50:
[----:B------:R-:W-:Y:S01]  /*feb0*/  BSSY.RECONVERGENT B1, `(.L_x_52) ;  /* 0x000000c000017945 */ /* 0x000fe20003800200 */
[----:B------:R-:W-:-:S03]  /*fec0*/  ISETP.GT.U32.AND P0, PT, R25, R52, PT ;  /* 0x000000341900720c */ /* 0x000fc60003f04070 */
[----:B------:R-:W-:Y:S10]  /*fed0*/  @!P1 BRA `(.L_x_53) ;  /* 0x0000000000249947 */ /* 0x000ff40003800000 */
[----:B-123--:R-:W0:Y:S02]  /*fee0*/  LDS R7, [R18+0xc00] ;  /* 0x000c000012077984 */ /* 0x00ee240000000800 */
        /* <DEDUP_REMOVED lines=8> */
.L_x_53:
[----:B------:R-:W-:Y:S05]  /*ff70*/  BSYNC.RECONVERGENT B1 ;  /* 0x0000000000017941 */ /* 0x000fea0003800200 */
.L_x_52:
[C---:B------:R-:W-:Y:S01]  /*ff80*/  ISETP.GT.AND.EX P2, PT, R26.reuse, RZ, PT, P2 ;  /* 0x000000ff1a00720c */ /* 0x040fe20003f44320 */
[----:B------:R-:W-:Y:S01]  /*ff90*/  BSSY.RECONVERGENT B1, `(.L_x_54) ;  /* 0x000000d000017945 */ /* 0x000fe20003800200 */
[----:B------:R-:W-:Y:S02]  /*ffa0*/  ISETP.GT.U32.AND P1, PT, R25, R50, PT ;  /* 0x000000321900720c */ /* 0x000fe40003f24070 */
[----:B------:R-:W-:-:S09]  /*ffb0*/  ISETP.GT.AND.EX P3, PT, R26, RZ, PT, P3 ;  /* 0x000000ff1a00720c */ /* 0x000fd20003f64330 */
[----:B------:R-:W-:Y:S05]  /*ffc0*/  @!P2 BRA `(.L_x_55) ;  /* 0x000000000024a947 */ /* 0x000fea0003800000 */
[----:B-1234-:R-:W0:Y:S02]  /*ffd0*/  LDS R7, [R18+0x1000] ;  /* 0x0010000012077984 */ /* 0x01ee240000000800 */
        /* <DEDUP_REMOVED lines=8> */
.L_x_55:
[----:B------:R-:W-:Y:S05]  /*10060*/  BSYNC.RECONVERGENT B1 ;  /* 0x0000000000017941 */ /* 0x000fea0003800200 */
.L_x_54:
[----:B------:R-:W-:Y:S01]  /*10070*/  BSSY.RECONVERGENT B1, `(.L_x_56) ;  /* 0x000000c000017945 */ /* 0x000fe20003800200 */
[----:B------:R-:W-:-:S03]  /*10080*/  ISETP.GT.U32.AND P2, PT, R25, R48, PT ;  /* 0x000000301900720c */ /* 0x000fc60003f44070 */
[----:B------:R-:W-:Y:S10]  /*10090*/  @!P3 BRA `(.L_x_57) ;  /* 0x000000000024b947 */ /* 0x000ff40003800000 */
[----:B01234-:R-:W0:Y:S02]  /*100a0*/  LDS R7, [R18+0x1400] ;  /* 0x0014000012077984 */ /* 0x01fe240000000800 */
        /* <DEDUP_REMOVED lines=8> */
.L_x_57:
[----:B------:R-:W-:Y:S05]  /*10130*/  BSYNC.RECONVERGENT B1 ;  /* 0x0000000000017941 */ /* 0x000fea0003800200 */
.L_x_56:
[C---:B------:R-:W-:Y:S01]  /*10140*/  ISETP.GT.AND.EX P4, PT, R26.reuse, RZ, PT, P4 ;  /* 0x000000ff1a00720c */ /* 0x040fe20003f84340 */
[----:B------:R-:W-:Y:S01]  /*10150*/  BSSY.RECONVERGENT B1, `(.L_x_58) ;  /* 0x000000d000017945 */ /* 0x000fe20003800200 */
[----:B------:R-:W-:Y:S02]  /*10160*/  ISETP.GT.U32.AND P3, PT, R25, R46, PT ;  /* 0x0000002e1900720c */ /* 0x000fe40003f64070 */
[----:B------:R-:W-:-:S09]  /*10170*/  ISETP.GT.AND.EX P5, PT, R26, RZ, PT, P5 ;  /* 0x000000ff1a00720c */ /* 0x000fd20003fa4350 */
[----:B------:R-:W-:Y:S05]  /*10180*/  @!P4 BRA `(.L_x_59) ;  /* 0x000000000024c947 */ /* 0x000fea0003800000 */
        /* <DEDUP_REMOVED lines=9> */
.L_x_59:
[----:B------:R-:W-:Y:S05]  /*10220*/  BSYNC.RECONVERGENT B1 ;  /* 0x0000000000017941 */ /* 0x000fea0003800200 */
.L_x_58:
        /* <DEDUP_REMOVED lines=12> */
.L_x_61:
[----:B------:R-:W-:Y:S05]  /*102f0*/  BSYNC.RECONVERGENT B1 ;  /* 0x0000000000017941 */ /* 0x000fea0003800200 */
.L_x_60:
        /* <DEDUP_REMOVED lines=14> */
.L_x_63:
[----:B------:R-:W-:Y:S05]  /*103e0*/  BSYNC.RECONVERGENT B1 ;  /* 0x0000000000017941 */ /* 0x000fea0003800200 */
.L_x_62:
        /* <DEDUP_REMOVED lines=12> */
.L_x_65:
[----:B------:R-:W-:Y:S05]  /*104b0*/  BSYNC.RECONVERGENT B1 ;  /* 0x0000000000017941 */ /* 0x000fea0003800200 */
.L_x_64:
        /* <DEDUP_REMOVED lines=14> */
.L_x_67:
[----:B------:R-:W-:Y:S05]  /*105a0*/  BSYNC.RECONVERGENT B1 ;  /* 0x0000000000017941 */ /* 0x000fea0003800200 */
.L_x_66:
        /* <DEDUP_REMOVED lines=12> */
.L_x_69:
[----:B------:R-:W-:Y:S05]  /*10670*/  BSYNC.RECONVERGENT B1 ;  /* 0x0000000000017941 */ /* 0x000fea0003800200 */
.L_x_68:
        /* <DEDUP_REMOVED lines=14> */
.L_x_71:
[----:B------:R-:W-:Y:S05]  /*10760*/  BSYNC.RECONVERGENT B1 ;  /* 0x0000000000017941 */ /* 0x000fea0003800200 */
.L_x_70:
        /* <DEDUP_REMOVED lines=12> */
.L_x_73:
[----:B------:R-:W-:Y:S05]  /*10830*/  BSYNC.RECONVERGENT B1 ;  /* 0x0000000000017941 */ /* 0x000fea0003800200 */
.L_x_72:
        /* <DEDUP_REMOVED lines=14> */
.L_x_75:
[----:B------:R-:W-:Y:S05]  /*10920*/  BSYNC.RECONVERGENT B1 ;  /* 0x0000000000017941 */ /* 0x000fea0003800200 */
.L_x_74:
        /* <DEDUP_REMOVED lines=12> */
.L_x_77:
[----:B------:R-:W-:Y:S05]  /*109f0*/  BSYNC.RECONVERGENT B1 ;  /* 0x0000000000017941 */ /* 0x000fea0003800200 */
.L_x_76:
[C---:B------:R-:W-:Y:S01]  /*10a00*/  ISETP.GT.AND.EX P0, PT, R26.reuse, RZ, PT, P0 ;  /* 0x000000ff1a00720c */ /* 0x040fe20003f04300 */
[----:B------:R-:W-:Y:S01]  /*10a10*/  BSSY.RECONVERGENT B1, `(.L_x_78) ;  /* 0x0000012000017945 */ /* 0x000fe20003800200 */
[----:B------:R-:W-:Y:S02]  /*10a20*/  ISETP.GT.U32.AND P6, PT, R25, R24, PT ;  /* 0x000000181900720c */ /* 0x000fe40003fc4070 */
[C---:B------:R-:W-:Y:S02]  /*10a30*/  ISETP.GT.AND.EX P1, PT, R26.reuse, RZ, PT, P1 ;  /* 0x000000ff1a00720c */ /* 0x040fe40003f24310 */
[C---:B------:R-:W-:Y:S02]  /*10a40*/  ISETP.GT.AND.EX P2, PT, R26.reuse, RZ, PT, P2 ;  /* 0x000000ff1a00720c */ /* 0x040fe40003f44320 */
[C---:B------:R-:W-:Y:S02]  /*10a50*/  ISETP.GT.AND.EX P3, PT, R26.reuse, RZ, PT, P3 ;  /* 0x000000ff1a00720c */ /* 0x040fe40003f64330 */
[----:B------:R-:W-:-:S02]  /*10a60*/  ISETP.GT.AND.EX P4, PT, R26, RZ, PT, P4 ;  /* 0x000000ff1a00720c */ /* 0x000fc40003f84340 */
[C---:B------:R-:W-:Y:S02]  /*10a70*/  ISETP.GT.AND.EX P5, PT, R26.reuse, RZ, PT, P5 ;  /* 0x000000ff1a00720c */ /* 0x040fe40003fa4350 */
[----:B------:R-:W-:Y:S01]  /*10a80*/  ISETP.GT.AND.EX P6, PT, R26, RZ, PT, P6 ;  /* 0x000000ff1a00720c */ /* 0x000fe20003fc4360 */
[----:B------:R-:W-:-:S12]  /*10a90*/  @!P0 BRA `(.L_x_79) ;  /* 0x0000000000248947 */ /* 0x000fd80003800000 */
        /* <DEDUP_REMOVED lines=9> */
.L_x_79:
[----:B------:R-:W-:Y:S05]  /*10b30*/  BSYNC.RECONVERGENT B1 ;  /* 0x0000000000017941 */ /* 0x000fea0003800200 */
.L_x_78:
[----:B------:R-:W-:Y:S04]  /*10b40*/  BSSY.RECONVERGENT B1, `(.L_x_80) ;  /* 0x000000b000017945 */ /* 0x000fe80003800200 */
        /* <DEDUP_REMOVED lines=10> */
.L_x_81:
[----:B------:R-:W-:Y:S05]  /*10bf0*/  BSYNC.RECONVERGENT B1 ;  /* 0x0000000000017941 */ /* 0x000fea0003800200 */
.L_x_80:
        /* <DEDUP_REMOVED lines=11> */
.L_x_83:
[----:B------:R-:W-:Y:S05]  /*10cb0*/  BSYNC.RECONVERGENT B1 ;  /* 0x0000000000017941 */ /* 0x000fea0003800200 */
.L_x_82:
        /* <DEDUP_REMOVED lines=11> */
.L_x_85:
[----:B------:R-:W-:Y:S05]  /*10d70*/  BSYNC.RECONVERGENT B1 ;  /* 0x0000000000017941 */ /* 0x000fea0003800200 */
.L_x_84:
        /* <DEDUP_REMOVED lines=11> */
.L_x_87:
[----:B------:R-:W-:Y:S05]  /*10e30*/  BSYNC.RECONVERGENT B1 ;  /* 0x0000000000017941 */ /* 0x000fea0003800200 */
.L_x_86:
        /* <DEDUP_REMOVED lines=11> */
.L_x_89:
[----:B------:R-:W-:Y:S05]  /*10ef0*/  BSYNC.RECONVERGENT B1 ;  /* 0x0000000000017941 */ /* 0x000fea0003800200 */
.L_x_88:
        /* <DEDUP_REMOVED lines=9> */
[----:B------:R0:W-:Y:S01]  /*10f90*/  STG.E desc[UR8][R4.64+0x5800], R7 ;  /* 0x0058000704007986 */ /* 0x0001e2000c101908 */
[----:B------:R-:W-:Y:S05]  /*10fa0*/  BRA `(.L_x_43) ;  /* 0x0000000c00c47947 */ /* 0x000fea0003800000 */
.L_x_40:
[----:B------:R-:W-:Y:S01]  /*10fb0*/  ISETP.GE.U32.AND P0, PT, R3, 0x1700, PT ;  /* 0x000017000300780c */ /* 0x000fe20003f06070 */
[----:B--2---:R-:W-:Y:S02]  /*10fc0*/  IMAD.MOV.U32 R8, RZ, RZ, RZ ;  /* 0x000000ffff087224 */ /* 0x004fe400078e00ff */
[----:B------:R-:W-:Y:S01]  /*10fd0*/  IMAD.MOV.U32 R61, RZ, RZ, RZ ;  /* 0x000000ffff3d7224 */ /* 0x000fe200078e00ff */
[----:B------:R-:W-:Y:S01]  /*10fe0*/  ISETP.GE.AND.EX P0, PT, R0, RZ, PT, P0 ;  /* 0x000000ff0000720c */ /* 0x000fe20003f06300 */
[----:B------:R-:W-:-:S12]  /*10ff0*/  IMAD.MOV.U32 R57, RZ, RZ, R3 ;  /* 0x000000ffff397224 */ /* 0x000fd800078e0003 */
[----:B------:R-:W-:Y:S05]  /*11000*/  @!P0 BRA `(.L_x_90) ;  /* 0x0000000400088947 */ /* 0x000fea0003800000 */
[----:B------:R-:W-:Y:S02]  /*11010*/  IMAD.MOV.U32 R8, RZ, RZ, RZ ;  /* 0x000000ffff087224 */ /* 0x000fe400078e00ff */
[----:B------:R-:W-:-:S07]  /*11020*/  IMAD.MOV.U32 R61, RZ, RZ, RZ ;  /* 0x000000ffff3d7224 */ /* 0x000fce00078e00ff */
.L_x_91:
[----:B--2---:R-:W-:-:S05]  /*11030*/  IADD3 R7, P0, PT, R20, R8, RZ ;  /* 0x0000000814077210 */ /* 0x004fca0007f1e0ff */
[----:B------:R-:W-:Y:S02]  /*11040*/  IMAD.X R4, RZ, RZ, R61, P0 ;  /* 0x000000ffff047224 */ /* 0x000fe400000e063d */
[----:B------:R-:W-:-:S03]  /*11050*/  IMAD.SHL.U32 R6, R7, 0x4, RZ ;  /* 0x0000000407067824 */ /* 0x000fc600078e00ff */
[----:B------:R-:W-:Y:S02]  /*11060*/  SHF.L.U64.HI R7, R7, 0x2, R4 ;  /* 0x0000000207077819 */ /* 0x000fe40000010204 */
[----:B------:R-:W-:-:S05]  /*11070*/  IADD3 R4, P0, PT, R6, R19, RZ ;  /* 0x0000001306047210 */ /* 0x000fca0007f1e0ff */
[----:B01----:R-:W-:-:S05]  /*11080*/  IMAD.X R5, R7, 0x1, R18, P0 ;  /* 0x0000000107057824 */ /* 0x003fca00000e0612 */
[----:B------:R-:W2:Y:S04]  /*11090*/  LDG.E R9, desc[UR8][R4.64] ;  /* 0x0000000804097981 */ /* 0x000ea8000c1e1900 */
[----:B------:R-:W4:Y:S04]  /*110a0*/  LDG.E R11, desc[UR8][R4.64+0x400] ;  /* 0x00040008040b7981 */ /* 0x000f28000c1e1900 */
[----:B------:R-:W5:Y:S04]  /*110b0*/  LDG.E R17, desc[UR8][R4.64+0x800] ;  /* 0x0008000804117981 */ /* 0x000f68000c1e1900 */
[----:B------:R-:W5:Y:S04]  /*110c0*/  LDG.E R21, desc[UR8][R4.64+0xc00] ;  /* 0x000c000804157981 */ /* 0x000f68000c1e1900 */
[----:B------:R-:W5:Y:S04]  /*110d0*/  LDG.E R23, desc[UR8][R4.64+0x1000] ;  /* 0x0010000804177981 */ /* 0x000f68000c1e1900 */
[----:B---3--:R-:W3:Y:S04]  /*110e0*/  LDG.E R25, desc[UR8][R4.64+0x1400] ;  /* 0x0014000804197981 */ /* 0x008ee8000c1e1900 */
[----:B------:R-:W3:Y:S04]  /*110f0*/  LDG.E R27, desc[UR8][R4.64+0x1800] ;  /* 0x00180008041b7981 */ /* 0x000ee8000c1e1900 */
        /* <DEDUP_REMOVED lines=15> */
[----:B------:R0:W3:Y:S01]  /*111f0*/  LDG.E R59, desc[UR8][R4.64+0x5800] ;  /* 0x00580008043b7981 */ /* 0x0000e2000c1e1900 */
[----:B------:R-:W-:Y:S05]  /*11200*/  WARPSYNC.ALL ;  /* 0x0000000000007948 */ /* 0x000fea0003800000 */
[----:B------:R-:W-:Y:S01]  /*11210*/  BAR.SYNC.DEFER_BLOCKING 0x0 ;  /* 0x0000000000007b1d */ /* 0x000fe20000010000 */
[----:B------:R-:W-:-:S05]  /*11220*/  IADD3 R6, P0, PT, R6, R14, RZ ;  /* 0x0000000e06067210 */ /* 0x000fca0007f1e0ff */
[----:B------:R-:W-:Y:S01]  /*11230*/  IMAD.X R7, R7, 0x1, R15, P0 ;  /* 0x0000000107077824 */ /* 0x000fe200000e060f */
[----:B------:R-:W-:-:S04]  /*11240*/  IADD3 R8, P0, PT, R8, 0x1700, RZ ;  /* 0x0000170008087810 */ /* 0x000fc80007f1e0ff */
[----:B0-----:R-:W-:Y:S01]  /*11250*/  IADD3 R4, P1, PT, -R8, R3, RZ ;  /* 0x0000000308047210 */ /* 0x001fe20007f3e1ff */
[----:B------:R-:W-:-:S03]  /*11260*/  IMAD.X R61, RZ, RZ, R61, P0 ;  /* 0x000000ffff3d7224 */ /* 0x000fc600000e063d */
[----:B------:R-:W-:Y:S01]  /*11270*/  ISETP.GT.U32.AND P0, PT, R4, 0x16ff, PT ;  /* 0x000016ff0400780c */ /* 0x000fe20003f04070 */
[----:B------:R-:W-:-:S05]  /*11280*/  IMAD.X R5, R0, 0x1, ~R61, P1 ;  /* 0x0000000100057824 */ /* 0x000fca00008e0e3d */
[----:B------:R-:W-:Y:S01]  /*11290*/  ISETP.GT.AND.EX P0, PT, R5, RZ, PT, P0 ;  /* 0x000000ff0500720c */ /* 0x000fe20003f04300 */
[----:B--2---:R2:W-:Y:S04]  /*112a0*/  STG.E desc[UR8][R6.64], R9 ;  /* 0x0000000906007986 */ /* 0x0045e8000c101908 */
[----:B----4-:R2:W-:Y:S04]  /*112b0*/  STG.E desc[UR8][R6.64+0x400], R11 ;  /* 0x0004000b06007986 */ /* 0x0105e8000c101908 */
[----:B-----5:R2:W-:Y:S04]  /*112c0*/  STG.E desc[UR8][R6.64+0x800], R17 ;  /* 0x0008001106007986 */ /* 0x0205e8000c101908 */
[----:B------:R2:W-:Y:S04]  /*112d0*/  STG.E desc[UR8][R6.64+0xc00], R21 ;  /* 0x000c001506007986 */ /* 0x0005e8000c101908 */
[----:B------:R2:W-:Y:S04]  /*112e0*/  STG.E desc[UR8][R6.64+0x1000], R23 ;  /* 0x0010001706007986 */ /* 0x0005e8000c101908 */
[----:B---3--:R2:W-:Y:S04]  /*112f0*/  STG.E desc[UR8][R6.64+0x1400], R25 ;  /* 0x0014001906007986 */ /* 0x0085e8000c101908 */
[----:B------:R2:W-:Y:S04]  /*11300*/  STG.E desc[UR8][R6.64+0x1800], R27 ;  /* 0x0018001b06007986 */ /* 0x0005e8000c101908 */
        /* <DEDUP_REMOVED lines=15> */
[----:B------:R2:W-:Y:S01]  /*11400*/  STG.E desc[UR8][R6.64+0x5800], R59 ;  /* 0x0058003b06007986 */ /* 0x0005e2000c101908 */
[----:B------:R-:W-:Y:S05]  /*11410*/  @P0 BRA `(.L_x_91) ;  /* 0xfffffffc00040947 */ /* 0x000fea000383ffff */
[----:B--2---:R-:W-:-:S07]  /*11420*/  IMAD.MOV.U32 R57, RZ, RZ, R4 ;  /* 0x000000ffff397224 */ /* 0x004fce00078e0004 */
.L_x_90:
[----:B------:R-:W-:-:S04]  /*11430*/  ISETP.GE.U32.AND P0, PT, R8, R3, PT ;  /* 0x000000030800720c */ /* 0x000fc80003f06070 */
[----:B------:R-:W-:-:S13]  /*11440*/  ISETP.GE.AND.EX P0, PT, R61, R0, PT, P0 ;  /* 0x000000003d00720c */ /* 0x000fda0003f06300 */
[----:B------:R-:W-:Y:S05]  /*11450*/  @P0 BRA `(.L_x_43) ;  /* 0x0000000800980947 */ /* 0x000fea0003800000 */
[C---:B------:R-:W-:Y:S01]  /*11460*/  VIADD R6, R20.reuse, 0x100 ;  /* 0x0000010014067836 */ /* 0x040fe20000000000 */
[C---:B------:R-:W-:Y:S01]  /*11470*/  IADD3 R4, P0, PT, R20.reuse, R8, RZ ;  /* 0x0000000814047210 */ /* 0x040fe20007f1e0ff */
[C---:B------:R-:W-:Y:S01]  /*11480*/  VIADD R10, R20.reuse, 0x200 ;  /* 0x00000200140a7836 */ /* 0x040fe20000000000 */
[C---:B------:R-:W-:Y:S01]  /*11490*/  LOP3.LUT R8, R20.reuse, 0x400, RZ, 0xfc, !PT ;  /* 0x0000040014087812 */ /* 0x040fe200078efcff */
[----:B------:R-:W-:Y:S01]  /*114a0*/  VIADD R16, R20, 0x900 ;  /* 0x0000090014107836 */ /* 0x000fe20000000000 */
[-C--:B------:R-:W-:Y:S01]  /*114b0*/  ISETP.GE.AND P1, PT, R6, R57.reuse, PT ;  /* 0x000000390600720c */ /* 0x080fe20003f26270 */
[----:B------:R-:W-:Y:S01]  /*114c0*/  VIADD R6, R20, 0x300 ;  /* 0x0000030014067836 */ /* 0x000fe20000000000 */
[-C--:B------:R-:W-:Y:S01]  /*114d0*/  ISETP.GE.AND P6, PT, R10, R57.reuse, PT ;  /* 0x000000390a00720c */ /* 0x080fe20003fc6270 */
[----:B01----:R-:W-:Y:S01]  /*114e0*/  IMAD.X R5, RZ, RZ, R61, P0 ;  /* 0x000000ffff057224 */ /* 0x003fe200000e063d */
[----:B------:R-:W-:Y:S01]  /*114f0*/  P2R R58, PR, RZ, 0x2 ;  /* 0x00000002ff3a7803 */ /* 0x000fe20000000000 */
[----:B------:R-:W-:Y:S01]  /*11500*/  VIADD R10, R20, 0x600 ;  /* 0x00000600140a7836 */ /* 0x000fe20000000000 */
[-C--:B------:R-:W-:Y:S01]  /*11510*/  ISETP.GE.AND P5, PT, R6, R57.reuse, PT ;  /* 0x000000390600720c */ /* 0x080fe20003fa6270 */
[C---:B------:R-:W-:Y:S01]  /*11520*/  IMAD.SHL.U32 R6, R4.reuse, 0x4, RZ ;  /* 0x0000000404067824 */ /* 0x040fe200078e00ff */
[----:B------:R-:W-:Y:S01]  /*11530*/  SHF.L.U64.HI R7, R4, 0x2, R5 ;  /* 0x0000000204077819 */ /* 0x000fe20000010205 */
[----:B------:R-:W-:Y:S01]  /*11540*/  VIADD R22, R20, 0xb00 ;  /* 0x00000b0014167836 */ /* 0x000fe20000000000 */
[----:B------:R-:W-:Y:S01]  /*11550*/  ISETP.GE.AND P4, PT, R8, R57, PT ;  /* 0x000000390800720c */ /* 0x000fe20003f86270 */
[----:B------:R-:W-:Y:S01]  /*11560*/  VIADD R8, R20, 0x500 ;  /* 0x0000050014087836 */ /* 0x000fe20000000000 */
[----:B------:R-:W-:Y:S01]  /*11570*/  IADD3 R4, P1, PT, R6, R19, RZ ;  /* 0x0000001306047210 */ /* 0x000fe20007f3e0ff */
[----:B---3--:R-:W-:Y:S01]  /*11580*/  VIADD R26, R20, 0xd00 ;  /* 0x00000d00141a7836 */ /* 0x008fe20000000000 */
[----:B------:R-:W-:Y:S01]  /*11590*/  IADD3 R6, P0, PT, R6, R14, RZ ;  /* 0x0000000e06067210 */ /* 0x000fe20007f1e0ff */
[----:B------:R-:W-:Y:S01]  /*115a0*/  VIADD R28, R20, 0xe00 ;  /* 0x00000e00141c7836 */ /* 0x000fe20000000000 */
[-C--:B------:R-:W-:Y:S01]  /*115b0*/  ISETP.GE.AND P3, PT, R8, R57.reuse, PT ;  /* 0x000000390800720c */ /* 0x080fe20003f66270 */
[C---:B------:R-:W-:Y:S01]  /*115c0*/  IMAD.X R5, R7.reuse, 0x1, R18, P1 ;  /* 0x0000000107057824 */ /* 0x040fe200008e0612 */
[----:B------:R-:W-:Y:S01]  /*115d0*/  ISETP.NE.AND P1, PT, R58, RZ, PT ;  /* 0x000000ff3a00720c */ /* 0x000fe20003f25270 */
[----:B------:R-:W-:Y:S01]  /*115e0*/  IMAD.X R7, R7, 0x1, R15, P0 ;  /* 0x0000000107077824 */ /* 0x000fe200000e060f */
[CC--:B------:R-:W-:Y:S01]  /*115f0*/  ISETP.GE.AND P0, PT, R20.reuse, R57.reuse, PT ;  /* 0x000000391400720c */ /* 0x0c0fe20003f06270 */
[----:B------:R-:W-:Y:S01]  /*11600*/  VIADD R8, R20, 0x700 ;  /* 0x0000070014087836 */ /* 0x000fe20000000000 */
[----:B------:R-:W2:Y:S01]  /*11610*/  @!P6 LDG.E R17, desc[UR8][R4.64+0x800] ;  /* 0x000800080411e981 */ /* 0x000ea2000c1e1900 */
[-C--:B------:R-:W-:Y:S01]  /*11620*/  ISETP.GE.AND P2, PT, R10, R57.reuse, PT ;  /* 0x000000390a00720c */ /* 0x080fe20003f46270 */
[C---:B------:R-:W-:Y:S01]  /*11630*/  VIADD R18, R20.reuse, 0xa00 ;  /* 0x00000a0014127836 */ /* 0x040fe20000000000 */
[----:B------:R-:W-:Y:S01]  /*11640*/  P2R R56, PR, RZ, 0x1 ;  /* 0x00000001ff387803 */ /* 0x000fe20000000000 */
[----:B------:R-:W3:Y:S01]  /*11650*/  @!P5 LDG.E R19, desc[UR8][R4.64+0xc00] ;  /* 0x000c00080413d981 */ /* 0x000ee2000c1e1900 */
[C---:B------:R-:W-:Y:S01]  /*11660*/  LOP3.LUT R10, R20.reuse, 0x800, RZ, 0xfc, !PT ;  /* 0x00000800140a7812 */ /* 0x040fe200078efcff */
[C---:B------:R-:W-:Y:S01]  /*11670*/  VIADD R30, R20.reuse, 0xf00 ;  /* 0x00000f00141e7836 */ /* 0x040fe20000000000 */
[C---:B------:R-:W-:Y:S01]  /*11680*/  LOP3.LUT R24, R20.reuse, 0xc00, RZ, 0xfc, !PT ;  /* 0x00000c0014187812 */ /* 0x040fe200078efcff */
[----:B------:R-:W4:Y:S01]  /*11690*/  @!P4 LDG.E R21, desc[UR8][R4.64+0x1000] ;  /* 0x001000080415c981 */ /* 0x000f22000c1e1900 */
[C---:B------:R-:W-:Y:S01]  /*116a0*/  LOP3.LUT R32, R20.reuse, 0x1000, RZ, 0xfc, !PT ;  /* 0x0000100014207812 */ /* 0x040fe200078efcff */
[C---:B------:R-:W-:Y:S01]  /*116b0*/  VIADD R34, R20.reuse, 0x1100 ;  /* 0x0000110014227836 */ /* 0x040fe20000000000 */
[C---:B------:R-:W-:Y:S01]  /*116c0*/  LOP3.LUT R40, R20.reuse, 0x1400, RZ, 0xfc, !PT ;  /* 0x0000140014287812 */ /* 0x040fe200078efcff */
[----:B------:R-:W5:Y:S01]  /*116d0*/  @!P0 LDG.E R9, desc[UR8][R4.64] ;  /* 0x0000000804098981 */ /* 0x000f62000c1e1900 */
[C---:B------:R-:W-:Y:S01]  /*116e0*/  VIADD R36, R20.reuse, 0x1200 ;  /* 0x0000120014247836 */ /* 0x040fe20000000000 */
[----:B------:R-:W-:Y:S01]  /*116f0*/  P2R R59, PR, RZ, 0x40 ;  /* 0x00000040ff3b7803 */ /* 0x000fe20000000000 */
[----:B------:R-:W-:Y:S01]  /*11700*/  VIADD R38, R20, 0x1300 ;  /* 0x0000130014267836 */ /* 0x000fe20000000000 */
[----:B------:R-:W2:Y:S01]  /*11710*/  @!P1 LDG.E R11, desc[UR8][R4.64+0x400] ;  /* 0x00040008040b9981 */ /* 0x000ea2000c1e1900 */
[----:B------:R-:W-:Y:S01]  /*11720*/  ISETP.GE.AND P0, PT, R8, R57, PT ;  /* 0x000000390800720c */ /* 0x000fe20003f06270 */
[C---:B------:R-:W-:Y:S01]  /*11730*/  VIADD R42, R20.reuse, 0x1600 ;  /* 0x00001600142a7836 */ /* 0x040fe20000000000 */
[----:B------:R-:W-:Y:S01]  /*11740*/  P2R R60, PR, RZ, 0x20 ;  /* 0x00000020ff3c7803 */ /* 0x000fe20000000000 */
[----:B------:R-:W4:Y:S01]  /*11750*/  @!P3 LDG.E R23, desc[UR8][R4.64+0x1400] ;  /* 0x001400080417b981 */ /* 0x000f22000c1e1900 */
[----:B------:R-:W-:Y:S01]  /*11760*/  P2R R8, PR, RZ, 0x1 ;  /* 0x00000001ff087803 */ /* 0x000fe20000000000 */
[----:B------:R-:W-:Y:S01]  /*11770*/  VIADD R20, R20, 0x1500 ;  /* 0x0000150014147836 */ /* 0x000fe20000000000 */
[----:B------:R-:W-:Y:S01]  /*11780*/  P2R R61, PR, RZ, 0x10 ;  /* 0x00000010ff3d7803 */ /* 0x000fe20000000000 */
[----:B------:R-:W4:Y:S01]  /*11790*/  @!P2 LDG.E R25, desc[UR8][R4.64+0x1800] ;  /* 0x001800080419a981 */ /* 0x000f22000c1e1900 */
[----:B------:R-:W-:-:S02]  /*117a0*/  P2R R62, PR, RZ, 0x8 ;  /* 0x00000008ff3e7803 */ /* 0x000fc40000000000 */
[----:B------:R-:W-:-:S03]  /*117b0*/  P2R R63, PR, RZ, 0x4 ;  /* 0x00000004ff3f7803 */ /* 0x000fc60000000000 */
[----:B------:R-:W4:Y:S01]  /*117c0*/  @!P0 LDG.E R27, desc[UR8][R4.64+0x1c00] ;  /* 0x001c0008041b8981 */ /* 0x000f22000c1e1900 */
[----:B------:R-:W-:-:S04]  /*117d0*/  ISETP.GE.AND P0, PT, R10, R57, PT ;  /* 0x000000390a00720c */ /* 0x000fc80003f06270 */
[----:B------:R-:W-:-:S09]  /*117e0*/  P2R R10, PR, RZ, 0x1 ;  /* 0x00000001ff0a7803 */ /* 0x000fd20000000000 */
        /* <DEDUP_REMOVED lines=22> */
[-C--:B------:R-:W-:Y:S02]  /*11950*/  ISETP.GE.AND P0, PT, R32, R57.reuse, PT ;  /* 0x000000392000720c */ /* 0x080fe40003f06270 */
[-C--:B------:R-:W-:Y:S02]  /*11960*/  ISETP.GE.AND P1, PT, R34, R57.reuse, PT ;  /* 0x000000392200720c */ /* 0x080fe40003f26270 */
[----:B------:R-:W-:Y:S02]  /*11970*/  P2R R54, PR, RZ, 0x1 ;  /* 0x00000001ff367803 */ /* 0x000fe40000000000 */
[-C--:B------:R-:W-:Y:S02]  /*11980*/  ISETP.GE.AND P2, PT, R36, R57.reuse, PT ;  /* 0x000000392400720c */ /* 0x080fe40003f46270 */
[-C--:B------:R-:W-:Y:S02]  /*11990*/  ISETP.GE.AND P3, PT, R38, R57.reuse, PT ;  /* 0x000000392600720c */ /* 0x080fe40003f66270 */
[----:B------:R-:W-:-:S02]  /*119a0*/  ISETP.GE.AND P4, PT, R40, R57, PT ;  /* 0x000000392800720c */ /* 0x000fc40003f86270 */
[-C--:B------:R-:W-:Y:S01]  /*119b0*/  ISETP.GE.AND P5, PT, R20, R57.reuse, PT ;  /* 0x000000391400720c */ /* 0x080fe20003fa6270 */
[----:B------:R-:W4:Y:S01]  /*119c0*/  @!P0 LDG.E R45, desc[UR8][R4.64+0x4000] ;  /* 0x00400008042d8981 */ /* 0x000f22000c1e1900 */
[----:B------:R-:W-:Y:S02]  /*119d0*/  ISETP.GE.AND P6, PT, R42, R57, PT ;  /* 0x000000392a00720c */ /* 0x000fe40003fc6270 */
[----:B------:R-:W-:Y:S01]  /*119e0*/  ISETP.NE.AND P0, PT, R30, RZ, PT ;  /* 0x000000ff1e00720c */ /* 0x000fe20003f05270 */
[----:B------:R-:W4:Y:S03]  /*119f0*/  @!P1 LDG.E R47, desc[UR8][R4.64+0x4400] ;  /* 0x00440008042f9981 */ /* 0x000f26000c1e1900 */
[----:B------:R-:W-:Y:S01]  /*11a00*/  P2R R52, PR, RZ, 0x1 ;  /* 0x00000001ff347803 */ /* 0x000fe20000000000 */
[----:B------:R-:W4:Y:S01]  /*11a10*/  @!P2 LDG.E R49, desc[UR8][R4.64+0x4800] ;  /* 0x004800080431a981 */ /* 0x000f22000c1e1900 */
[----:B------:R-:W-:-:S03]  /*11a20*/  ISETP.NE.AND P0, PT, R28, RZ, PT ;  /* 0x000000ff1c00720c */ /* 0x000fc60003f05270 */
[----:B------:R-:W4:Y:S01]  /*11a30*/  @!P3 LDG.E R51, desc[UR8][R4.64+0x4c00] ;  /* 0x004c00080433b981 */ /* 0x000f22000c1e1900 */
[----:B------:R-:W-:Y:S02]  /*11a40*/  P2R R50, PR, RZ, 0x1 ;  /* 0x00000001ff327803 */ /* 0x000fe40000000000 */
[----:B------:R-:W-:Y:S01]  /*11a50*/  ISETP.NE.AND P0, PT, R26, RZ, PT ;  /* 0x000000ff1a00720c */ /* 0x000fe20003f05270 */
[----:B------:R-:W4:Y:S04]  /*11a60*/  @!P4 LDG.E R53, desc[UR8][R4.64+0x5000] ;  /* 0x005000080435c981 */ /* 0x000f28000c1e1900 */
[----:B------:R-:W4:Y:S01]  /*11a70*/  @!P5 LDG.E R55, desc[UR8][R4.64+0x5400] ;  /* 0x005400080437d981 */ /* 0x000f22000c1e1900 */
[----:B------:R-:W-:-:S03]  /*11a80*/  P2R R48, PR, RZ, 0x1 ;  /* 0x00000001ff307803 */ /* 0x000fc60000000000 */
[----:B------:R-:W4:Y:S01]  /*11a90*/  @!P6 LDG.E R57, desc[UR8][R4.64+0x5800] ;  /* 0x005800080439e981 */ /* 0x000f22000c1e1900 */
[----:B------:R-:W-:-:S04]  /*11aa0*/  ISETP.NE.AND P0, PT, R24, RZ, PT ;  /* 0x000000ff1800720c */ /* 0x000fc80003f05270 */
[----:B------:R-:W-:Y:S02]  /*11ab0*/  P2R R46, PR, RZ, 0x1 ;  /* 0x00000001ff2e7803 */ /* 0x000fe40000000000 */
        /* <DEDUP_REMOVED lines=16> */
[----:B------:R-:W-:Y:S01]  /*11bc0*/  ISETP.NE.AND P0, PT, R60, RZ, PT ;  /* 0x000000ff3c00720c */ /* 0x000fe20003f05270 */
[----:B------:R-:W-:Y:S05]  /*11bd0*/  WARPSYNC.ALL ;  /* 0x0000000000007948 */ /* 0x000fea0003800000 */
[----:B------:R-:W-:Y:S01]  /*11be0*/  P2R R16, PR, RZ, 0x1 ;  /* 0x00000001ff107803 */ /* 0x000fe20000000000 */
[----:B------:R-:W-:Y:S01]  /*11bf0*/  BAR.SYNC.DEFER_BLOCKING 0x0 ;  /* 0x0000000000007b1d */ /* 0x000fe20000010000 */
[----:B------:R-:W-:-:S04]  /*11c00*/  ISETP.NE.AND P0, PT, R59, RZ, PT ;  /* 0x000000ff3b00720c */ /* 0x000fc80003f05270 */
[----:B------:R-:W-:Y:S02]  /*11c10*/  P2R R10, PR, RZ, 0x1 ;  /* 0x00000001ff0a7803 */ /* 0x000fe40000000000 */
[----:B------:R-:W-:-:S04]  /*11c20*/  ISETP.NE.AND P0, PT, R58, RZ, PT ;  /* 0x000000ff3a00720c */ /* 0x000fc80003f05270 */
[----:B------:R-:W-:Y:S02]  /*11c30*/  P2R R8, PR, RZ, 0x1 ;  /* 0x00000001ff087803 */ /* 0x000fe40000000000 */
[----:B------:R-:W-:-:S13]  /*11c40*/  ISETP.NE.AND P0, PT, R56, RZ, PT ;  /* 0x000000ff3800720c */ /* 0x000fda0003f05270 */
[----:B-----5:R0:W-:Y:S01]  /*11c50*/  @!P0 STG.E desc[UR8][R6.64], R9 ;  /* 0x0000000906008986 */ /* 0x0201e2000c101908 */
[----:B------:R-:W-:-:S13]  /*11c60*/  ISETP.NE.AND P0, PT, R8, RZ, PT ;  /* 0x000000ff0800720c */ /* 0x000fda0003f05270 */
[----:B--2---:R0:W-:Y:S01]  /*11c70*/  @!P0 STG.E desc[UR8][R6.64+0x400], R11 ;  /* 0x0004000b06008986 */ /* 0x0041e2000c101908 */
[----:B------:R-:W-:-:S13]  /*11c80*/  ISETP.NE.AND P0, PT, R10, RZ, PT ;  /* 0x000000ff0a00720c */ /* 0x000fda0003f05270 */
[----:B------:R0:W-:Y:S01]  /*11c90*/  @!P0 STG.E desc[UR8][R6.64+0x800], R17 ;  /* 0x0008001106008986 */ /* 0x0001e2000c101908 */
[----:B------:R-:W-:-:S13]  /*11ca0*/  ISETP.NE.AND P0, PT, R16, RZ, PT ;  /* 0x000000ff1000720c */ /* 0x000fda0003f05270 */
[----:B---3--:R0:W-:Y:S01]  /*11cb0*/  @!P0 STG.E desc[UR8][R6.64+0xc00], R19 ;  /* 0x000c001306008986 */ /* 0x0081e2000c101908 */
[----:B------:R-:W-:-:S13]  /*11cc0*/  ISETP.NE.AND P0, PT, R18, RZ, PT ;  /* 0x000000ff1200720c */ /* 0x000fda0003f05270 */
[----:B----4-:R0:W-:Y:S01]  /*11cd0*/  @!P0 STG.E desc[UR8][R6.64+0x1000], R21 ;  /* 0x0010001506008986 */ /* 0x0101e2000c101908 */
[----:B------:R-:W-:-:S13]  /*11ce0*/  ISETP.NE.AND P0, PT, R22, RZ, PT ;  /* 0x000000ff1600720c */ /* 0x000fda0003f05270 */
[----:B------:R0:W-:Y:S01]  /*11cf0*/  @!P0 STG.E desc[UR8][R6.64+0x1400], R23 ;  /* 0x0014001706008986 */ /* 0x0001e2000c101908 */
        /* <DEDUP_REMOVED lines=20> */
[----:B------:R-:W-:-:S03]  /*11e40*/  ISETP.NE.AND P0, PT, R54, RZ, PT ;  /* 0x000000ff3600720c */ /* 0x000fc60003f05270 */
[----:B------:R0:W-:Y:S04]  /*11e50*/  @!P1 STG.E desc[UR8][R6.64+0x4400], R47 ;  /* 0x0044002f06009986 */ /* 0x0001e8000c101908 */
[----:B------:R0:W-:Y:S04]  /*11e60*/  @!P2 STG.E desc[UR8][R6.64+0x4800], R49 ;  /* 0x004800310600a986 */ /* 0x0001e8000c101908 */
[----:B------:R0:W-:Y:S04]  /*11e70*/  @!P3 STG.E desc[UR8][R6.64+0x4c00], R51 ;  /* 0x004c00330600b986 */ /* 0x0001e8000c101908 */
[----:B------:R0:W-:Y:S04]  /*11e80*/  @!P0 STG.E desc[UR8][R6.64+0x4000], R45 ;  /* 0x0040002d06008986 */ /* 0x0001e8000c101908 */
[----:B------:R0:W-:Y:S04]  /*11e90*/  @!P4 STG.E desc[UR8][R6.64+0x5000], R53 ;  /* 0x005000350600c986 */ /* 0x0001e8000c101908 */
[----:B------:R0:W-:Y:S04]  /*11ea0*/  @!P5 STG.E desc[UR8][R6.64+0x5400], R55 ;  /* 0x005400370600d986 */ /* 0x0001e8000c101908 */
[----:B------:R0:W-:Y:S02]  /*11eb0*/  @!P6 STG.E desc[UR8][R6.64+0x5800], R57 ;  /* 0x005800390600e986 */ /* 0x0001e4000c101908 */
.L_x_43:
[----:B------:R-:W-:Y:S05]  /*11ec0*/  BSYNC.RECONVERGENT B0 ;  /* 0x0000000000007941 */ /* 0x000fea0003800200 */
.L_x_39:
[----:B------:R-:W5:Y:S01]  /*11ed0*/  S2R R18, SR_TID.X ;  /* 0x0000000000127919 */ /* 0x000f620000002100 */
[----:B------:R-:W5:Y:S01]  /*11ee0*/  S2UR UR5, SR_CgaCtaId ;  /* 0x00000000000579c3 */ /* 0x000f620000008800 */
[----:B------:R-:W-:Y:S01]  /*11ef0*/  UMOV UR4, 0x400 ;  /* 0x0000040000047882 */ /* 0x000fe20000000000 */
[----:B0-----:R-:W-:Y:S02]  /*11f00*/  IMAD.MOV.U32 R19, RZ, RZ, 0x6 ;  /* 0x00000006ff137424 */ /* 0x001fe400078e00ff */
[----:B-1234-:R-:W-:Y:S02]  /*11f10*/  IMAD.MOV.U32 R5, RZ, RZ, R15 ;  /* 0x000000ffff057224 */ /* 0x01efe400078e000f */
[----:B------:R-:W-:Y:S02]  /*11f20*/  IMAD.MOV.U32 R20, RZ, RZ, R2 ;  /* 0x000000ffff147224 */ /* 0x000fe400078e0002 */
[----:B------:R-:W-:Y:S01]  /*11f30*/  IMAD.MOV.U32 R21, RZ, RZ, R12 ;  /* 0x000000ffff157224 */ /* 0x000fe200078e000c */
[----:B-----5:R-:W-:Y:S01]  /*11f40*/  ULEA UR4, UR5, UR4, 0x18 ;  /* 0x0000000405047291 */ /* 0x020fe2000f8ec0ff */
[----:B------:R-:W-:-:S05]  /*11f50*/  IMAD.SHL.U32 R4, R18, 0x20, RZ ;  /* 0x0000002012047824 */ /* 0x000fca00078e00ff */
[----:B------:R-:W-:Y:S02]  /*11f60*/  LEA R23, R18, UR4, 0x2 ;  /* 0x0000000412177c11 */ /* 0x000fe4000f8e10ff */
[----:B------:R-:W-:Y:S01]  /*11f70*/  LOP3.LUT R6, R4, 0x7c00, RZ, 0xc0, !PT ;  /* 0x00007c0004067812 */ /* 0x000fe200078ec0ff */
[----:B------:R-:W-:-:S04]  /*11f80*/  IMAD.MOV.U32 R4, RZ, RZ, R14 ;  /* 0x000000ffff047224 */ /* 0x000fc800078e000e */
[----:B------:R-:W-:-:S04]  /*11f90*/  VIADD R6, R6, UR4 ;  /* 0x0000000406067c36 */ /* 0x000fc80008000000 */
[----:B------:R-:W-:-:S07]  /*11fa0*/  IMAD R22, R13, 0x4, R6 ;  /* 0x000000040d167824 */ /* 0x000fce00078e0206 */
.L_x_168:
[----:B------:R-:W-:Y:S05]  /*11fb0*/  WARPSYNC.ALL ;  /* 0x0000000000007948 */ /* 0x000fea0003800000 */
[----:B------:R-:W-:Y:S01]  /*11fc0*/  BAR.SYNC.DEFER_BLOCKING 0x0 ;  /* 0x0000000000007b1d */ /* 0x000fe20000010000 */
[----:B------:R-:W-:Y:S01]  /*11fd0*/  ISETP.GE.U32.AND P0, PT, R3, 0xfd00, PT ;  /* 0x0000fd000300780c */ /* 0x000fe20003f06070 */
[----:B------:R-:W-:Y:S01]  /*11fe0*/  IMAD.MOV R26, RZ, RZ, -R19 ;  /* 0x000000ffff1a7224 */ /* 0x000fe200078e0a13 */
[----:B------:R-:W-:Y:S01]  /*11ff0*/  CS2R R66, SRZ ;  /* 0x0000000000427805 */ /* 0x000fe2000001ff00 */
[----:B------:R-:W-:Y:S01]  /*12000*/  IMAD.MOV.U32 R7, RZ, RZ, 0x20 ;  /* 0x00000020ff077424 */ /* 0x000fe200078e00ff */
[----:B------:R-:W-:Y:S01]  /*12010*/  ISETP.GE.U32.AND.EX P0, PT, R0, RZ, PT, P0 ;  /* 0x000000ff0000720c */ /* 0x000fe20003f06100 */
[----:B------:R-:W-:Y:S01]  /*12020*/  IMAD.MOV.U32 R24, RZ, RZ, R2 ;  /* 0x000000ffff187224 */ /* 0x000fe200078e0002 */
[----:B------:R-:W-:Y:S01]  /*12030*/  CS2R R64, SRZ ;  /* 0x0000000000407805 */ /* 0x000fe2000001ff00 */
[----:B------:R-:W-:Y:S01]  /*12040*/  IMAD.MOV.U32 R25, RZ, RZ, R12 ;  /* 0x000000ffff197224 */ /* 0x000fe200078e000c */
[----:B------:R-:W-:Y:S01]  /*12050*/  VIADDMNMX.U32 R26, R26, R7, 0x6, PT ;  /* 0x000000061a1a7446 */ /* 0x000fe20003800007 */
[----:B------:R-:W-:Y:S01]  /*12060*/  IMAD.MOV.U32 R27, RZ, RZ, R20 ;  /* 0x000000ffff1b7224 */ /* 0x000fe200078e0014 */
[----:B------:R-:W-:Y:S01]  /*12070*/  CS2R R62, SRZ ;  /* 0x00000000003e7805 */ /* 0x000fe2000001ff00 */
[----:B------:R-:W-:Y:S01]  /*12080*/  IMAD.MOV.U32 R28, RZ, RZ, R21 ;  /* 0x000000ffff1c7224 */ /* 0x000fe200078e0015 */
[----:B------:R-:W-:Y:S01]  /*12090*/  CS2R R60, SRZ ;  /* 0x00000000003c7805 */ /* 0x000fe2000001ff00 */
[----:B------:R-:W-:Y:S01]  /*120a0*/  IMAD.MOV.U32 R68, RZ, RZ, RZ ;  /* 0x000000ffff447224 */ /* 0x000fe200078e00ff */
[----:B------:R-:W-:Y:S01]  /*120b0*/  CS2R R58, SRZ ;  /* 0x00000000003a7805 */ /* 0x000fe2000001ff00 */
[----:B------:R-:W-:Y:S01]  /*120c0*/  IMAD.MOV.U32 R57, RZ, RZ, RZ ;  /* 0x000000ffff397224 */ /* 0x000fe200078e00ff */
[----:B------:R-:W-:-:S02]  /*120d0*/  CS2R R10, SRZ ;  /* 0x00000000000a7805 */ /* 0x000fc4000001ff00 */
[----:B------:R-:W-:Y:S02]  /*120e0*/  CS2R R8, SRZ ;  /* 0x0000000000087805 */ /* 0x000fe4000001ff00 */
[----:B------:R-:W-:Y:S01]  /*120f0*/  CS2R R6, SRZ ;  /* 0x0000000000067805 */ /* 0x000fe2000001ff00 */
[----:B------:R-:W-:Y:S02]  /*12100*/  IMAD.MOV.U32 R20, RZ, RZ, R4 ;  /* 0x000000ffff147224 */ /* 0x000fe400078e0004 */
[----:B------:R-:W-:Y:S01]  /*12110*/  IMAD.MOV.U32 R21, RZ, RZ, R5 ;  /* 0x000000ffff157224 */ /* 0x000fe200078e0005 */
[----:B------:R0:W-:Y:S01]  /*12120*/  STS [R23], RZ ;  /* 0x000000ff17007388 */ /* 0x0001e20000000800 */
[----:B------:R-:W-:Y:S02]  /*12130*/  IMAD.MOV.U32 R2, RZ, RZ, R14 ;  /* 0x000000ffff027224 */ /* 0x000fe400078e000e */
[----:B------:R-:W-:Y:S01]  /*12140*/  IMAD.MOV.U32 R12, RZ, RZ, R15 ;  /* 0x000000ffff0c7224 */ /* 0x000fe200078e000f */
        /* <DEDUP_REMOVED lines=16> */
[----:B------:R-:W-:Y:S02]  /*12250*/  IMAD.MOV.U32 R68, RZ, RZ, RZ ;  /* 0x000000ffff447224 */ /* 0x000fe400078e00ff */
[----:B------:R-:W-:-:S07]  /*12260*/  IMAD.MOV.U32 R67, RZ, RZ, RZ ;  /* 0x000000ffff437224 */ /* 0x000fce00078e00ff */
.L_x_98:
[----:B------:R-:W-:Y:S01]  /*12270*/  IADD3 R5, P0, PT, R18, R6, RZ ;  /* 0x0000000612057210 */ /* 0x000fe20007f1e0ff */
[----:B------:R-:W-:-:S03]  /*12280*/  IMAD.MOV.U32 R69, RZ, RZ, RZ ;  /* 0x000000ffff457224 */ /* 0x000fc600078e00ff */
[C---:B------:R-:W-:Y:S01]  /*12290*/  LEA R4, P1, R5.reuse, R20, 0x2 ;  /* 0x0000001405047211 */ /* 0x040fe200078210ff */
[--C-:B------:R-:W-:Y:S01]  /*122a0*/  IMAD.X R70, RZ, RZ, R7.reuse, P0 ;  /* 0x000000ffff467224 */ /* 0x100fe200000e0607 */
[----:B------:R-:W-:Y:S02]  /*122b0*/  IADD3 R14, P0, PT, -R6, R3, RZ ;  /* 0x00000003060e7210 */ /* 0x000fe40007f1e1ff */
[----:B------:R-:W-:Y:S02]  /*122c0*/  IADD3 R4, P2, PT, R4, 0x2c00, RZ ;  /* 0x00002c0004047810 */ /* 0x000fe40007f5e0ff */
[----:B------:R-:W-:Y:S01]  /*122d0*/  LEA.HI.X R5, R5, R21, R70, 0x2, P1 ;  /* 0x0000001505057211 */ /* 0x000fe200008f1446 */
[----:B------:R-:W-:-:S04]  /*122e0*/  IMAD.X R15, R0, 0x1, ~R7, P0 ;  /* 0x00000001000f7824 */ /* 0x000fc800000e0e07 */
[----:B-12---:R-:W-:-:S07]  /*122f0*/  IMAD.X R5, RZ, RZ, R5, P2 ;  /* 0x000000ffff057224 */ /* 0x006fce00010e0605 */
.L_x_93:
[----:B-1----:R-:W2:Y:S04]  /*12300*/  LDG.E R72, desc[UR8][R4.64+-0x2c00] ;  /* 0xffd4000804487981 */ /* 0x002ea8000c1e1900 */
[----:B------:R-:W3:Y:S04]  /*12310*/  LDG.E R76, desc[UR8][R4.64+-0x2800] ;  /* 0xffd80008044c7981 */ /* 0x000ee8000c1e1900 */
[----:B------:R-:W4:Y:S04]  /*12320*/  LDG.E R78, desc[UR8][R4.64+-0x2400] ;  /* 0xffdc0008044e7981 */ /* 0x000f28000c1e1900 */
[----:B------:R-:W5:Y:S04]  /*12330*/  LDG.E R80, desc[UR8][R4.64+-0x2000] ;  /* 0xffe0000804507981 */ /* 0x000f68000c1e1900 */
[----:B------:R-:W5:Y:S04]  /*12340*/  LDG.E R82, desc[UR8][R4.64+-0x1c00] ;  /* 0xffe4000804527981 */ /* 0x000f68000c1e1900 */
[----:B------:R-:W5:Y:S01]  /*12350*/  LDG.E R84, desc[UR8][R4.64+-0x1800] ;  /* 0xffe8000804547981 */ /* 0x000f62000c1e1900 */
[----:B------:R-:W-:-:S03]  /*12360*/  BMSK R70, RZ, R26 ;  /* 0x0000001aff46721b */ /* 0x000fc60000000000 */
[----:B------:R-:W5:Y:S01]  /*12370*/  LDG.E R86, desc[UR8][R4.64+-0x1400] ;  /* 0xffec000804567981 */ /* 0x000f62000c1e1900 */
[----:B------:R-:W-:Y:S05]  /*12380*/  WARPSYNC.ALL ;  /* 0x0000000000007948 */ /* 0x000fea0003800000 */
        /* <DEDUP_REMOVED lines=15> */
[----:B--2---:R-:W-:-:S04]  /*12480*/  SHF.R.U32.HI R71, RZ, R19, R72 ;  /* 0x00000013ff477219 */ /* 0x004fc80000011648 */
[----:B------:R-:W-:-:S04]  /*12490*/  LOP3.LUT R71, R70, R71, RZ, 0xc0, !PT ;  /* 0x0000004746477212 */ /* 0x000fc800078ec0ff */
[C---:B------:R-:W-:Y:S01]  /*124a0*/  LOP3.LUT R72, R71.reuse, 0x3, RZ, 0xc0, !PT ;  /* 0x0000000347487812 */ /* 0x040fe200078ec0ff */
[----:B------:R-:W-:-:S05]  /*124b0*/  IMAD.SHL.U32 R73, R71, 0x100, RZ ;  /* 0x0000010047497824 */ /* 0x000fca00078e00ff */
[----:B------:R-:W-:-:S04]  /*124c0*/  LOP3.LUT R73, R73, 0xfffffc00, RZ, 0xc0, !PT ;  /* 0xfffffc0049497812 */ /* 0x000fc800078ec0ff */
[----:B------:R-:W-:Y:S02]  /*124d0*/  IADD3 R73, PT, PT, R72, R23, R73 ;  /* 0x0000001748497210 */ /* 0x000fe40007ffe049 */
[----:B------:R-:W2:Y:S01]  /*124e0*/  LDG.E R72, desc[UR8][R4.64+0x2c00] ;  /* 0x002c000804487981 */ /* 0x000ea2000c1e1900 */
[----:B------:R-:W-:Y:S01]  /*124f0*/  BAR.SYNC.DEFER_BLOCKING 0x0 ;  /* 0x0000000000007b1d */ /* 0x000fe20000010000 */
[----:B---3--:R-:W-:-:S05]  /*12500*/  SHF.R.U32.HI R75, RZ, R19, R76 ;  /* 0x00000013ff4b7219 */ /* 0x008fca000001164c */
[----:B------:R-:W1:Y:S01]  /*12510*/  LDS.U8 R71, [R73] ;  /* 0x0000000049477984 */ /* 0x000e620000000000 */
[----:B------:R-:W-:-:S05]  /*12520*/  LOP3.LUT R75, R70, R75, RZ, 0xc0, !PT ;  /* 0x0000004b464b7212 */ /* 0x000fca00078ec0ff */
[C---:B------:R-:W-:Y:S01]  /*12530*/  IMAD.SHL.U32 R76, R75.reuse, 0x100, RZ ;  /* 0x000001004b4c7824 */ /* 0x040fe200078e00ff */
[----:B------:R-:W-:-:S04]  /*12540*/  LOP3.LUT R116, R75, 0x3, RZ, 0xc0, !PT ;  /* 0x000000034b747812 */ /* 0x000fc800078ec0ff */
[----:B------:R-:W-:-:S04]  /*12550*/  LOP3.LUT R75, R76, 0xfffffc00, RZ, 0xc0, !PT ;  /* 0xfffffc004c4b7812 */ /* 0x000fc800078ec0ff */
[----:B------:R-:W-:Y:S01]  /*12560*/  IADD3 R75, PT, PT, R116, R23, R75 ;  /* 0x00000017744b7210 */ /* 0x000fe20007ffe04b */
[----:B-1----:R-:W-:-:S05]  /*12570*/  VIADD R76, R71, 0x1 ;  /* 0x00000001474c7836 */ /* 0x002fca0000000000 */
[----:B------:R-:W-:Y:S04]  /*12580*/  STS.U8 [R73], R76 ;  /* 0x0000004c49007388 */ /* 0x000fe80000000000 */
[----:B------:R-:W1:Y:S01]  /*12590*/  LDS.U8 R71, [R75] ;  /* 0x000000004b477984 */ /* 0x000e620000000000 */
[----:B----4-:R-:W-:-:S04]  /*125a0*/  SHF.R.U32.HI R77, RZ, R19, R78 ;  /* 0x00000013ff4d7219 */ /* 0x010fc8000001164e */
        /* <DEDUP_REMOVED lines=8> */
[----:B-----5:R-:W-:-:S04]  /*12630*/  SHF.R.U32.HI R73, RZ, R19, R80 ;  /* 0x00000013ff497219 */ /* 0x020fc80000011650 */
        /* <DEDUP_REMOVED lines=8> */
[----:B------:R-:W-:-:S04]  /*126c0*/  SHF.R.U32.HI R75, RZ, R19, R82 ;  /* 0x00000013ff4b7219 */ /* 0x000fc80000011652 */
        /* <DEDUP_REMOVED lines=161> */
[----:B--2---:R-:W-:-:S04]  /*130e0*/  SHF.R.U32.HI R75, RZ, R19, R72 ;  /* 0x00000013ff4b7219 */ /* 0x004fc80000011648 */
        /* <DEDUP_REMOVED lines=8> */
[----:B------:R-:W-:-:S05]  /*13170*/  VIADD R69, R69, 0x5c00 ;  /* 0x00005c0045457836 */ /* 0x000fca0000000000 */
[----:B------:R-:W-:Y:S02]  /*13180*/  ISETP.NE.AND P0, PT, R69, 0x3f400, PT ;  /* 0x0003f4004500780c */ /* 0x000fe40003f05270 */
[----:B------:R-:W-:Y:S02]  /*13190*/  IADD3 R6, P1, PT, R6, 0x1700, RZ ;  /* 0x0000170006067810 */ /* 0x000fe40007f3e0ff */
[----:B------:R-:W-:Y:S02]  /*131a0*/  IADD3 R4, P3, PT, R4, 0x5c00, RZ ;  /* 0x00005c0004047810 */ /* 0x000fe40007f7e0ff */
[----:B------:R-:W-:Y:S01]  /*131b0*/  IADD3 R14, P2, PT, R14, -0x1700, RZ ;  /* 0xffffe9000e0e7810 */ /* 0x000fe20007f5e0ff */
[----:B------:R-:W-:Y:S02]  /*131c0*/  IMAD.X R7, RZ, RZ, R7, P1 ;  /* 0x000000ffff077224 */ /* 0x000fe400008e0607 */
[----:B------:R-:W-:Y:S02]  /*131d0*/  IMAD.X R5, RZ, RZ, R5, P3 ;  /* 0x000000ffff057224 */ /* 0x000fe400018e0605 */
[----:B-1----:R-:W-:-:S05]  /*131e0*/  VIADD R71, R71, 0x1 ;  /* 0x0000000147477836 */ /* 0x002fca0000000000 */
[----:B------:R1:W-:Y:S01]  /*131f0*/  STS.U8 [R72], R71 ;  /* 0x0000004748007388 */ /* 0x0003e20000000000 */
[----:B------:R-:W-:Y:S01]  /*13200*/  IADD3.X R15, PT, PT, R15, -0x1, RZ, P2, !PT ;  /* 0xffffffff0f0f7810 */ /* 0x000fe200017fe4ff */
[----:B------:R-:W-:Y:S06]  /*13210*/  @P0 BRA `(.L_x_93) ;  /* 0xfffffff000380947 */ /* 0x000fec000383ffff */
[----:B------:R-:W-:Y:S01]  /*13220*/  BAR.SYNC.DEFER_BLOCKING 0x0 ;  /* 0x0000000000007b1d */ /* 0x000fe20000010000 */
[C---:B------:R-:W-:Y:S02]  /*13230*/  ISETP.GT.U32.AND P1, PT, R18.reuse, 0x1ff, PT ;  /* 0x000001ff1200780c */ /* 0x040fe40003f24070 */
[----:B------:R-:W-:-:S03]  /*13240*/  ISETP.GT.U32.AND P0, PT, R18, 0xff, PT ;  /* 0x000000ff1200780c */ /* 0x000fc60003f04070 */
[----:B------:R-:W-:Y:S08]  /*13250*/  BSSY.RECONVERGENT B0, `(.L_x_94) ;  /* 0x000006a000007945 */ /* 0x000ff00003800200 */
[----:B------:R-:W-:Y:S05]  /*13260*/  @P1 BRA `(.L_x_95) ;  /* 0x0000000400a01947 */ /* 0x000fea0003800000 */
[----:B------:R-:W2:Y:S04]  /*13270*/  LDS R4, [R22] ;  /* 0x0000000016047984 */ /* 0x000ea80000000800 */
[----:B------:R-:W3:Y:S04]  /*13280*/  LDS R69, [R22+0x80] ;  /* 0x0000800016457984 */ /* 0x000ee80000000800 */
[----:B-1----:R-:W1:Y:S04]  /*13290*/  LDS R72, [R22+0x100] ;  /* 0x0001000016487984 */ /* 0x002e680000000800 */
[----:B------:R-:W4:Y:S04]  /*132a0*/  LDS R73, [R22+0x180] ;  /* 0x0001800016497984 */ /* 0x000f280000000800 */
[----:B------:R-:W5:Y:S04]  /*132b0*/  LDS R74, [R22+0x200] ;  /* 0x00020000164a7984 */ /* 0x000f680000000800 */
[----:B------:R-:W0:Y:S01]  /*132c0*/  LDS R75, [R22+0x280] ;  /* 0x00028000164b7984 */ /* 0x000e220000000800 */
[----:B--2---:R-:W-:-:S02]  /*132d0*/  PRMT R5, R4, 0x7770, RZ ;  /* 0x0000777004057816 */ /* 0x004fc400000000ff */
[----:B---3--:R-:W-:Y:S02]  /*132e0*/  PRMT R70, R69, 0x7770, RZ ;  /* 0x0000777045467816 */ /* 0x008fe400000000ff */
        /* <DEDUP_REMOVED lines=10> */
[----:B------:R-:W-:-:S02]  /*13390*/  PRMT R4, R4, 0x7773, RZ ;  /* 0x0000777304047816 */ /* 0x000fc400000000ff */
[----:B------:R-:W-:Y:S02]  /*133a0*/  LOP3.LUT R5, R70, 0xff, RZ, 0xc0, !PT ;  /* 0x000000ff46057812 */ /* 0x000fe400078ec0ff */
[----:B------:R-:W-:Y:S02]  /*133b0*/  PRMT R69, R69, 0x7773, RZ ;  /* 0x0000777345457816 */ /* 0x000fe400000000ff */
[----:B------:R-:W-:Y:S02]  /*133c0*/  IADD3 R70, P2, P3, R71, R64, R68 ;  /* 0x0000004047467210 */ /* 0x000fe40007b5e044 */
[----:B------:R-:W-:Y:S02]  /*133d0*/  LOP3.LUT R64, R4, 0xff, RZ, 0xc0, !PT ;  /* 0x000000ff04407812 */ /* 0x000fe400078ec0ff */
[----:B------:R-:W-:Y:S02]  /*133e0*/  IADD3 R66, P1, P4, R5, R66, R77 ;  /* 0x0000004205427210 */ /* 0x000fe40007c3e04d */
[----:B------:R-:W-:-:S02]  /*133f0*/  LOP3.LUT R69, R69, 0xff, RZ, 0xc0, !PT ;  /* 0x000000ff45457812 */ /* 0x000fc400078ec0ff */
[----:B-1----:R-:W-:Y:S02]  /*13400*/  PRMT R4, R72, 0x7770, RZ ;  /* 0x0000777048047816 */ /* 0x002fe400000000ff */
[----:B----4-:R-:W-:Y:S02]  /*13410*/  PRMT R5, R73, 0x7770, RZ ;  /* 0x0000777049057816 */ /* 0x010fe400000000ff */
[----:B------:R-:W-:Y:S02]  /*13420*/  IADD3.X R71, PT, PT, RZ, R67, RZ, P5, P6 ;  /* 0x00000043ff477210 */ /* 0x000fe40002fec4ff */
[----:B------:R-:W-:Y:S02]  /*13430*/  IADD3 R62, P5, P6, R69, R62, R64 ;  /* 0x0000003e453e7210 */ /* 0x000fe40007ebe040 */
[----:B------:R-:W-:Y:S01]  /*13440*/  IADD3.X R77, PT, PT, RZ, R65, RZ, P1, P4 ;  /* 0x00000041ff4d7210 */ /* 0x000fe20000fe84ff */
[----:B------:R-:W1:Y:S01]  /*13450*/  LDS R64, [R22+0x300] ;  /* 0x0003000016407984 */ /* 0x000e620000000800 */
[----:B------:R-:W-:-:S02]  /*13460*/  LOP3.LUT R67, R4, 0xff, RZ, 0xc0, !PT ;  /* 0x000000ff04437812 */ /* 0x000fc400078ec0ff */
[----:B------:R-:W-:Y:S01]  /*13470*/  LOP3.LUT R68, R5, 0xff, RZ, 0xc0, !PT ;  /* 0x000000ff05447812 */ /* 0x000fe200078ec0ff */
[----:B------:R-:W2:Y:S01]  /*13480*/  LDS R65, [R22+0x380] ;  /* 0x0003800016417984 */ /* 0x000ea20000000800 */
        /* <DEDUP_REMOVED lines=19> */
[C---:B-----5:R-:W-:Y:S02]  /*135c0*/  PRMT R4, R74.reuse, 0x7770, RZ ;  /* 0x000077704a047816 */ /* 0x060fe400000000ff */
[C---:B0-----:R-:W-:Y:S02]  /*135d0*/  PRMT R61, R75.reuse, 0x7770, RZ ;  /* 0x000077704b3d7816 */ /* 0x041fe400000000ff */
        /* <DEDUP_REMOVED lines=10> */
[----:B------:R-:W-:Y:S02]  /*13680*/  PRMT R4, R74, 0x7772, RZ ;  /* 0x000077724a047816 */ /* 0x000fe400000000ff */
[----:B------:R-:W-:Y:S02]  /*13690*/  PRMT R5, R75, 0x7772, RZ ;  /* 0x000077724b057816 */ /* 0x000fe400000000ff */
[----:B------:R-:W-:Y:S02]  /*136a0*/  LOP3.LUT R4, R4, 0xff, RZ, 0xc0, !PT ;  /* 0x000000ff04047812 */ /* 0x000fe400078ec0ff */
[----:B------:R-:W-:-:S02]  /*136b0*/  LOP3.LUT R5, R5, 0xff, RZ, 0xc0, !PT ;  /* 0x000000ff05057812 */ /* 0x000fc400078ec0ff */
[----:B------:R-:W-:Y:S02]  /*136c0*/  PRMT R74, R74, 0x7773, RZ ;  /* 0x000077734a4a7816 */ /* 0x000fe400000000ff */
[----:B------:R-:W-:Y:S02]  /*136d0*/  PRMT R75, R75, 0x7773, RZ ;  /* 0x000077734b4b7816 */ /* 0x000fe400000000ff */
[----:B------:R-:W-:Y:S02]  /*136e0*/  IADD3.X R72, PT, PT, RZ, R76, RZ, P4, P1 ;  /* 0x0000004cff487210 */ /* 0x000fe400027e24ff */
[----:B------:R-:W-:Y:S02]  /*136f0*/  IADD3 R67, P1, P4, R5, R67, R4 ;  /* 0x0000004305437210 */ /* 0x000fe40007c3e004 */
[----:B-1----:R-:W-:Y:S02]  /*13700*/  PRMT R4, R64, 0x7770, RZ ;  /* 0x0000777040047816 */ /* 0x002fe400000000ff */
[----:B--2---:R-:W-:-:S02]  /*13710*/  PRMT R61, R65, 0x7770, RZ ;  /* 0x00007770413d7816 */ /* 0x004fc400000000ff */
[----:B------:R-:W-:Y:S02]  /*13720*/  PRMT R5, R64, 0x7771, RZ ;  /* 0x0000777140057816 */ /* 0x000fe400000000ff */
[----:B------:R-:W-:Y:S02]  /*13730*/  PRMT R62, R65, 0x7771, RZ ;  /* 0x00007771413e7816 */ /* 0x000fe400000000ff */
[----:B------:R-:W-:Y:S02]  /*13740*/  LOP3.LUT R74, R74, 0xff, RZ, 0xc0, !PT ;  /* 0x000000ff4a4a7812 */ /* 0x000fe400078ec0ff */
[----:B------:R-:W-:Y:S02]  /*13750*/  LOP3.LUT R63, R75, 0xff, RZ, 0xc0, !PT ;  /* 0x000000ff4b3f7812 */ /* 0x000fe400078ec0ff */
[----:B------:R-:W-:Y:S02]  /*13760*/  LOP3.LUT R4, R4, 0xff, RZ, 0xc0, !PT ;  /* 0x000000ff04047812 */ /* 0x000fe400078ec0ff */
[----:B------:R-:W-:-:S02]  /*13770*/  LOP3.LUT R61, R61, 0xff, RZ, 0xc0, !PT ;  /* 0x000000ff3d3d7812 */ /* 0x000fc400078ec0ff */
[----:B------:R-:W-:Y:S02]  /*13780*/  LOP3.LUT R5, R5, 0xff, RZ, 0xc0, !PT ;  /* 0x000000ff05057812 */ /* 0x000fe400078ec0ff */
[----:B------:R-:W-:Y:S02]  /*13790*/  LOP3.LUT R62, R62, 0xff, RZ, 0xc0, !PT ;  /* 0x000000ff3e3e7812 */ /* 0x000fe400078ec0ff */
[----:B------:R-:W-:Y:S02]  /*137a0*/  IADD3.X R71, PT, PT, RZ, R71, RZ, P3, P2 ;  /* 0x00000047ff477210 */ /* 0x000fe40001fe44ff */
[----:B------:R-:W-:Y:S02]  /*137b0*/  IADD3 R63, P2, P3, R63, R69, R74 ;  /* 0x000000453f3f7210 */ /* 0x000fe40007b5e04a */
        /* <DEDUP_REMOVED lines=17> */
[----:B------:R-:W-:Y:S02]  /*138d0*/  IADD3.X R63, PT, PT, RZ, R69, RZ, P2, P3 ;  /* 0x00000045ff3f7210 */ /* 0x000fe400017e64ff */
[----:B------:R-:W-:-:S07]  /*138e0*/  IADD3.X R61, PT, PT, RZ, R61, RZ, P5, P6 ;  /* 0x0000003dff3d7210 */ /* 0x000fce0002fec4ff */
.L_x_95:
[----:B------:R-:W-:Y:S05]  /*138f0*/  BSYNC.RECONVERGENT B0 ;  /* 0x0000000000007941 */ /* 0x000fea0003800200 */
.L_x_94:
[----:B------:R-:W-:Y:S04]  /*13900*/  BSSY.RECONVERGENT B0, `(.L_x_96) ;  /* 0x000006a000007945 */ /* 0x000fe80003800200 */
[----:B------:R-:W-:Y:S05]  /*13910*/  @P0 BRA `(.L_x_97) ;  /* 0x0000000400a00947 */ /* 0x000fea0003800000 */
[----:B------:R-:W2:Y:S04]  /*13920*/  LDS R4, [R22+0x2000] ;  /* 0x0020000016047984 */ /* 0x000ea80000000800 */
        /* <DEDUP_REMOVED lines=52> */
[C---:B-----5:R-:W-:Y:S02]  /*13c70*/  PRMT R4, R74.reuse, 0x7770, RZ ;  /* 0x000077704a047816 */ /* 0x060fe400000000ff */
[----:B------:R-:W-:Y:S02]  /*13c80*/  PRMT R5, R74, 0x7771, RZ ;  /* 0x000077714a057816 */ /* 0x000fe400000000ff */
[----:B0-----:R-:W-:Y:S02]  /*13c90*/  PRMT R9, R75, 0x7771, RZ ;  /* 0x000077714b097816 */ /* 0x001fe400000000ff */
[----:B------:R-:W-:-:S02]  /*13ca0*/  LOP3.LUT R59, R4, 0xff, RZ, 0xc0, !PT ;  /* 0x000000ff043b7812 */ /* 0x000fc400078ec0ff */
[----:B------:R-:W-:Y:S02]  /*13cb0*/  LOP3.LUT R4, R5, 0xff, RZ, 0xc0, !PT ;  /* 0x000000ff05047812 */ /* 0x000fe400078ec0ff */
[----:B------:R-:W-:Y:S02]  /*13cc0*/  LOP3.LUT R9, R9, 0xff, RZ, 0xc0, !PT ;  /* 0x000000ff09097812 */ /* 0x000fe400078ec0ff */
[----:B------:R-:W-:Y:S02]  /*13cd0*/  IADD3.X R71, PT, PT, RZ, R71, RZ, P4, P5 ;  /* 0x00000047ff477210 */ /* 0x000fe400027ea4ff */
[----:B------:R-:W-:Y:S02]  /*13ce0*/  PRMT R8, R75, 0x7770, RZ ;  /* 0x000077704b087816 */ /* 0x000fe400000000ff */
[----:B------:R-:W-:Y:S02]  /*13cf0*/  IADD3 R69, P5, P4, R9, R69, R4 ;  /* 0x0000004509457210 */ /* 0x000fe40007cbe004 */
[----:B------:R-:W-:-:S02]  /*13d00*/  PRMT R4, R74, 0x7772, RZ ;  /* 0x000077724a047816 */ /* 0x000fc400000000ff */
[C---:B------:R-:W-:Y:S02]  /*13d10*/  PRMT R5, R75.reuse, 0x7772, RZ ;  /* 0x000077724b057816 */ /* 0x040fe400000000ff */
[----:B------:R-:W-:Y:S02]  /*13d20*/  PRMT R74, R74, 0x7773, RZ ;  /* 0x000077734a4a7816 */ /* 0x000fe400000000ff */
[----:B------:R-:W-:Y:S02]  /*13d30*/  LOP3.LUT R8, R8, 0xff, RZ, 0xc0, !PT ;  /* 0x000000ff08087812 */ /* 0x000fe400078ec0ff */
[----:B------:R-:W-:Y:S02]  /*13d40*/  PRMT R75, R75, 0x7773, RZ ;  /* 0x000077734b4b7816 */ /* 0x000fe400000000ff */
[----:B------:R-:W-:Y:S02]  /*13d50*/  LOP3.LUT R4, R4, 0xff, RZ, 0xc0, !PT ;  /* 0x000000ff04047812 */ /* 0x000fe400078ec0ff */
[----:B------:R-:W-:-:S02]  /*13d60*/  LOP3.LUT R5, R5, 0xff, RZ, 0xc0, !PT ;  /* 0x000000ff05057812 */ /* 0x000fc400078ec0ff */
[----:B------:R-:W-:Y:S02]  /*13d70*/  IADD3.X R72, PT, PT, RZ, R77, RZ, P0, P1 ;  /* 0x0000004dff487210 */ /* 0x000fe400007e24ff */
[----:B------:R-:W-:Y:S02]  /*13d80*/  LOP3.LUT R9, R74, 0xff, RZ, 0xc0, !PT ;  /* 0x000000ff4a097812 */ /* 0x000fe400078ec0ff */
[----:B------:R-:W-:Y:S02]  /*13d90*/  IADD3 R60, P1, P0, R8, R60, R59 ;  /* 0x0000003c083c7210 */ /* 0x000fe4000783e03b */
[----:B------:R-:W-:Y:S02]  /*13da0*/  IADD3.X R74, PT, PT, RZ, R76, RZ, P2, P3 ;  /* 0x0000004cff4a7210 */ /* 0x000fe400017e64ff */
[----:B------:R-:W-:Y:S02]  /*13db0*/  LOP3.LUT R10, R75, 0xff, RZ, 0xc0, !PT ;  /* 0x000000ff4b0a7812 */ /* 0x000fe400078ec0ff */
[----:B------:R-:W-:-:S02]  /*13dc0*/  IADD3 R70, P2, P3, R5, R70, R4 ;  /* 0x0000004605467210 */ /* 0x000fc40007b5e004 */
[----:B-1----:R-:W-:Y:S02]  /*13dd0*/  PRMT R4, R11, 0x7770, RZ ;  /* 0x000077700b047816 */ /* 0x002fe400000000ff */
[----:B--2---:R-:W-:Y:S02]  /*13de0*/  PRMT R8, R57, 0x7770, RZ ;  /* 0x0000777039087816 */ /* 0x004fe400000000ff */
[----:B------:R-:W-:Y:S02]  /*13df0*/  PRMT R5, R11, 0x7771, RZ ;  /* 0x000077710b057816 */ /* 0x000fe400000000ff */
[----:B------:R-:W-:Y:S02]  /*13e00*/  IADD3.X R73, PT, PT, RZ, R73, RZ, P1, P0 ;  /* 0x00000049ff497210 */ /* 0x000fe40000fe04ff */
[----:B------:R-:W-:Y:S02]  /*13e10*/  IADD3 R10, P0, P1, R10, R58, R9 ;  /* 0x0000003a0a0a7210 */ /* 0x000fe4000791e009 */
[----:B------:R-:W-:-:S02]  /*13e20*/  PRMT R9, R57, 0x7771, RZ ;  /* 0x0000777139097816 */ /* 0x000fc400000000ff */
[----:B------:R-:W-:Y:S02]  /*13e30*/  LOP3.LUT R59, R4, 0xff, RZ, 0xc0, !PT ;  /* 0x000000ff043b7812 */ /* 0x000fe400078ec0ff */
[----:B------:R-:W-:Y:S02]  /*13e40*/  LOP3.LUT R8, R8, 0xff, RZ, 0xc0, !PT ;  /* 0x000000ff08087812 */ /* 0x000fe400078ec0ff */
[----:B------:R-:W-:Y:S02]  /*13e50*/  LOP3.LUT R58, R5, 0xff, RZ, 0xc0, !PT ;  /* 0x000000ff053a7812 */ /* 0x000fe400078ec0ff */
[----:B------:R-:W-:Y:S02]  /*13e60*/  PRMT R4, R11, 0x7772, RZ ;  /* 0x000077720b047816 */ /* 0x000fe400000000ff */
[----:B------:R-:W-:Y:S02]  /*13e70*/  PRMT R5, R57, 0x7772, RZ ;  /* 0x0000777239057816 */ /* 0x000fe400000000ff */
[----:B------:R-:W-:-:S02]  /*13e80*/  PRMT R11, R11, 0x7773, RZ ;  /* 0x000077730b0b7816 */ /* 0x000fc400000000ff */
[----:B------:R-:W-:Y:S02]  /*13e90*/  PRMT R57, R57, 0x7773, RZ ;  /* 0x0000777339397816 */ /* 0x000fe400000000ff */
[----:B------:R-:W-:Y:S02]  /*13ea0*/  IADD3.X R72, PT, PT, RZ, R72, RZ, P5, P4 ;  /* 0x00000048ff487210 */ /* 0x000fe40002fe84ff */
[----:B------:R-:W-:Y:S02]  /*13eb0*/  LOP3.LUT R9, R9, 0xff, RZ, 0xc0, !PT ;  /* 0x000000ff09097812 */ /* 0x000fe400078ec0ff */
[----:B------:R-:W-:Y:S02]  /*13ec0*/  IADD3 R60, P5, P4, R8, R60, R59 ;  /* 0x0000003c083c7210 */ /* 0x000fe40007cbe03b */
        /* <DEDUP_REMOVED lines=10> */
[----:B------:R-:W-:Y:S02]  /*13f70*/  IADD3.X R57, PT, PT, RZ, R72, RZ, P3, P2 ;  /* 0x00000048ff397210 */ /* 0x000fe40001fe44ff */
[----:B------:R-:W-:Y:S02]  /*13f80*/  IADD3.X R10, PT, PT, RZ, R71, RZ, P0, P1 ;  /* 0x00000047ff0a7210 */ /* 0x000fe400007e24ff */
[----:B------:R-:W-:-:S07]  /*13f90*/  IADD3.X R8, PT, PT, RZ, R69, RZ, P4, P5 ;  /* 0x00000045ff087210 */ /* 0x000fce00027ea4ff */
.L_x_97:
[----:B------:R-:W-:Y:S05]  /*13fa0*/  BSYNC.RECONVERGENT B0 ;  /* 0x0000000000007941 */ /* 0x000fea0003800200 */
.L_x_96:
[----:B------:R-:W-:Y:S01]  /*13fb0*/  BAR.SYNC.DEFER_BLOCKING 0x0 ;  /* 0x0000000000007b1d */ /* 0x000fe20000010000 */
[----:B------:R-:W-:-:S04]  /*13fc0*/  ISETP.GT.U32.AND P0, PT, R14, 0xfcff, PT ;  /* 0x0000fcff0e00780c */ /* 0x000fc80003f04070 */
        /* <DEDUP_REMOVED lines=18> */
.L_x_92:
[----:B------:R-:W-:Y:S01]  /*140f0*/  IADD3 R73, P1, PT, -R6, R3, RZ ;  /* 0x0000000306497210 */ /* 0x000fe20007f3e1ff */
[----:B------:R-:W-:Y:S02]  /*14100*/  IMAD.MOV.U32 R4, RZ, RZ, R68 ;  /* 0x000000ffff047224 */ /* 0x000fe400078e0044 */
[----:B------:R-:W-:Y:S01]  /*14110*/  IMAD.MOV.U32 R5, RZ, RZ, R67 ;  /* 0x000000ffff057224 */ /* 0x000fe200078e0043 */
[----:B------:R-:W-:Y:S01]  /*14120*/  ISETP.GE.U32.AND P0, PT, R73, 0x1700, PT ;  /* 0x000017004900780c */ /* 0x000fe20003f06070 */
[----:B------:R-:W-:-:S05]  /*14130*/  IMAD.X R75, R0, 0x1, ~R7, P1 ;  /* 0x00000001004b7824 */ /* 0x000fca00008e0e07 */
[----:B------:R-:W-:-:S13]  /*14140*/  ISETP.GE.AND.EX P0, PT, R75, RZ, PT, P0 ;  /* 0x000000ff4b00720c */ /* 0x000fda0003f06300 */
[----:B------:R-:W-:Y:S05]  /*14150*/  @!P0 BRA `(.L_x_99) ;  /* 0x0000000c00d88947 */ /* 0x000fea0003800000 */
.L_x_100:
[----:B------:R-:W-:-:S05]  /*14160*/  IADD3 R14, P0, PT, R18, R6, RZ ;  /* 0x00000006120e7210 */ /* 0x000fca0007f1e0ff */
[----:B------:R-:W-:Y:S01]  /*14170*/  IMAD.X R15, RZ, RZ, R7, P0 ;  /* 0x000000ffff0f7224 */ /* 0x000fe200000e0607 */
[----:B-1----:R-:W-:-:S04]  /*14180*/  LEA R72, P0, R14, R20, 0x2 ;  /* 0x000000140e487211 */ /* 0x002fc800078010ff */
[----:B------:R-:W-:-:S05]  /*14190*/  LEA.HI.X R73, R14, R21, R15, 0x2, P0 ;  /* 0x000000150e497211 */ /* 0x000fca00000f140f */
[----:B------:R-:W3:Y:S04]  /*141a0*/  LDG.E R68, desc[UR8][R72.64] ;  /* 0x0000000848447981 */ /* 0x000ee8000c1e1900 */
[----:B------:R-:W4:Y:S04]  /*141b0*/  LDG.E R74, desc[UR8][R72.64+0x400] ;  /* 0x00040008484a7981 */ /* 0x000f28000c1e1900 */
[----:B------:R-:W5:Y:S04]  /*141c0*/  LDG.E R76, desc[UR8][R72.64+0x800] ;  /* 0x00080008484c7981 */ /* 0x000f68000c1e1900 */
[----:B------:R-:W2:Y:S04]  /*141d0*/  LDG.E R78, desc[UR8][R72.64+0xc00] ;  /* 0x000c0008484e7981 */ /* 0x000ea8000c1e1900 */
[----:B------:R-:W2:Y:S04]  /*141e0*/  LDG.E R80, desc[UR8][R72.64+0x1000] ;  /* 0x0010000848507981 */ /* 0x000ea8000c1e1900 */
[----:B------:R-:W2:Y:S04]  /*141f0*/  LDG.E R82, desc[UR8][R72.64+0x1400] ;  /* 0x0014000848527981 */ /* 0x000ea8000c1e1900 */
[----:B------:R-:W2:Y:S01]  /*14200*/  LDG.E R84, desc[UR8][R72.64+0x1800] ;  /* 0x0018000848547981 */ /* 0x000ea2000c1e1900 */
[----:B------:R-:W-:Y:S05]  /*14210*/  WARPSYNC.ALL ;  /* 0x0000000000007948 */ /* 0x000fea0003800000 */
[----:B------:R-:W2:Y:S01]  /*14220*/  LDG.E R86, desc[UR8][R72.64+0x1c00] ;  /* 0x001c000848567981 */ /* 0x000ea2000c1e1900 */
[----:B------:R-:W-:-:S03]  /*14230*/  BMSK R14, RZ, R26 ;  /* 0x0000001aff0e721b */ /* 0x000fc60000000000 */
[----:B------:R-:W2:Y:S04]  /*14240*/  LDG.E R88, desc[UR8][R72.64+0x2000] ;  /* 0x0020000848587981 */ /* 0x000ea8000c1e1900 */
        /* <DEDUP_REMOVED lines=12> */
[----:B------:R-:W2:Y:S01]  /*14310*/  LDG.E R70, desc[UR8][R72.64+0x5800] ;  /* 0x0058000848467981 */ /* 0x000ea2000c1e1900 */
[----:B---3--:R-:W-:-:S03]  /*14320*/  SHF.R.U32.HI R15, RZ, R19, R68 ;  /* 0x00000013ff0f7219 */ /* 0x008fc60000011644 */
[----:B------:R1:W3:Y:S01]  /*14330*/  LDG.E R68, desc[UR8][R72.64+0x5400] ;  /* 0x0054000848447981 */ /* 0x0002e2000c1e1900 */
[----:B------:R-:W-:-:S05]  /*14340*/  LOP3.LUT R15, R14, R15, RZ, 0xc0, !PT ;  /* 0x0000000f0e0f7212 */ /* 0x000fca00078ec0ff */
[C---:B------:R-:W-:Y:S01]  /*14350*/  IMAD.SHL.U32 R67, R15.reuse, 0x100, RZ ;  /* 0x000001000f437824 */ /* 0x040fe200078e00ff */
[----:B------:R-:W-:-:S04]  /*14360*/  LOP3.LUT R114, R15, 0x3, RZ, 0xc0, !PT ;  /* 0x000000030f727812 */ /* 0x000fc800078ec0ff */
[----:B------:R-:W-:-:S04]  /*14370*/  LOP3.LUT R67, R67, 0xfffffc00, RZ, 0xc0, !PT ;  /* 0xfffffc0043437812 */ /* 0x000fc800078ec0ff */
[----:B------:R-:W-:Y:S01]  /*14380*/  IADD3 R67, PT, PT, R114, R23, R67 ;  /* 0x0000001772437210 */ /* 0x000fe20007ffe043 */
[----:B------:R-:W-:Y:S01]  /*14390*/  BAR.SYNC.DEFER_BLOCKING 0x0 ;  /* 0x0000000000007b1d */ /* 0x000fe20000010000 */
[----:B----4-:R-:W-:-:S05]  /*143a0*/  SHF.R.U32.HI R69, RZ, R19, R74 ;  /* 0x00000013ff457219 */ /* 0x010fca000001164a */
[----:B------:R-:W4:Y:S01]  /*143b0*/  LDS.U8 R15, [R67] ;  /* 0x00000000430f7984 */ /* 0x000f220000000000 */
[----:B------:R-:W-:-:S05]  /*143c0*/  LOP3.LUT R69, R14, R69, RZ, 0xc0, !PT ;  /* 0x000000450e457212 */ /* 0x000fca00078ec0ff */
[C---:B------:R-:W-:Y:S01]  /*143d0*/  IMAD.SHL.U32 R71, R69.reuse, 0x100, RZ ;  /* 0x0000010045477824 */ /* 0x040fe200078e00ff */
[----:B------:R-:W-:-:S04]  /*143e0*/  LOP3.LUT R114, R69, 0x3, RZ, 0xc0, !PT ;  /* 0x0000000345727812 */ /* 0x000fc800078ec0ff */
[----:B------:R-:W-:-:S04]  /*143f0*/  LOP3.LUT R71, R71, 0xfffffc00, RZ, 0xc0, !PT ;  /* 0xfffffc0047477812 */ /* 0x000fc800078ec0ff */
[----:B------:R-:W-:Y:S01]  /*14400*/  IADD3 R71, PT, PT, R114, R23, R71 ;  /* 0x0000001772477210 */ /* 0x000fe20007ffe047 */
[----:B----4-:R-:W-:-:S05]  /*14410*/  VIADD R74, R15, 0x1 ;  /* 0x000000010f4a7836 */ /* 0x010fca0000000000 */
[----:B------:R-:W-:Y:S04]  /*14420*/  STS.U8 [R67], R74 ;  /* 0x0000004a43007388 */ /* 0x000fe80000000000 */
[----:B------:R-:W4:Y:S01]  /*14430*/  LDS.U8 R15, [R71] ;  /* 0x00000000470f7984 */ /* 0x000f220000000000 */
[----:B-----5:R-:W-:-:S04]  /*14440*/  SHF.R.U32.HI R69, RZ, R19, R76 ;  /* 0x00000013ff457219 */ /* 0x020fc8000001164c */
[----:B------:R-:W-:-:S05]  /*14450*/  LOP3.LUT R69, R14, R69, RZ, 0xc0, !PT ;  /* 0x000000450e457212 */ /* 0x000fca00078ec0ff */
[C---:B-1----:R-:W-:Y:S01]  /*14460*/  IMAD.SHL.U32 R72, R69.reuse, 0x100, RZ ;  /* 0x0000010045487824 */ /* 0x042fe200078e00ff */
[----:B------:R-:W-:-:S04]  /*14470*/  LOP3.LUT R76, R69, 0x3, RZ, 0xc0, !PT ;  /* 0x00000003454c7812 */ /* 0x000fc800078ec0ff */
[----:B------:R-:W-:-:S04]  /*14480*/  LOP3.LUT R69, R72, 0xfffffc00, RZ, 0xc0, !PT ;  /* 0xfffffc0048457812 */ /* 0x000fc800078ec0ff */
[----:B------:R-:W-:Y:S01]  /*14490*/  IADD3 R69, PT, PT, R76, R23, R69 ;  /* 0x000000174c457210 */ /* 0x000fe20007ffe045 */
[----:B----4-:R-:W-:-:S05]  /*144a0*/  VIADD R72, R15, 0x1 ;  /* 0x000000010f487836 */ /* 0x010fca0000000000 */
        /* <DEDUP_REMOVED lines=164> */
[----:B---3--:R-:W-:-:S04]  /*14ef0*/  SHF.R.U32.HI R67, RZ, R19, R68 ;  /* 0x00000013ff437219 */ /* 0x008fc80000011644 */
        /* <DEDUP_REMOVED lines=17> */
[----:B------:R-:W-:-:S05]  /*15010*/  IADD3 R6, P0, PT, R6, 0x1700, RZ ;  /* 0x0000170006067810 */ /* 0x000fca0007f1e0ff */
[----:B------:R-:W-:Y:S02]  /*15020*/  IMAD.X R7, RZ, RZ, R7, P0 ;  /* 0x000000ffff077224 */ /* 0x000fe400000e0607 */
[----:B-1----:R-:W-:Y:S01]  /*15030*/  VIADD R68, R15, 0x1 ;  /* 0x000000010f447836 */ /* 0x002fe20000000000 */
[----:B------:R-:W-:-:S04]  /*15040*/  IADD3 R15, P1, PT, -R6, R3, RZ ;  /* 0x00000003060f7210 */ /* 0x000fc80007f3e1ff */
[----:B------:R3:W-:Y:S01]  /*15050*/  STS.U8 [R69], R68 ;  /* 0x0000004445007388 */ /* 0x0007e20000000000 */
[----:B------:R-:W-:Y:S01]  /*15060*/  IMAD.X R70, R0, 0x1, ~R7, P1 ;  /* 0x0000000100467824 */ /* 0x000fe200008e0e07 */
[----:B------:R-:W-:-:S04]  /*15070*/  ISETP.GT.U32.AND P0, PT, R15, 0x16ff, PT ;  /* 0x000016ff0f00780c */ /* 0x000fc80003f04070 */
[----:B------:R-:W-:-:S13]  /*15080*/  ISETP.GT.AND.EX P0, PT, R70, RZ, PT, P0 ;  /* 0x000000ff4600720c */ /* 0x000fda0003f04300 */
[----:B---3--:R-:W-:Y:S05]  /*15090*/  @P0 BRA `(.L_x_100) ;  /* 0xfffffff000300947 */ /* 0x008fea000383ffff */
[----:B------:R-:W-:Y:S02]  /*150a0*/  IMAD.MOV.U32 R73, RZ, RZ, R15 ;  /* 0x000000ffff497224 */ /* 0x000fe400078e000f */
[----:B------:R-:W-:-:S07]  /*150b0*/  IMAD.MOV.U32 R75, RZ, RZ, R70 ;  /* 0x000000ffff4b7224 */ /* 0x000fce00078e0046 */
.L_x_99:
[----:B------:R-:W-:-:S04]  /*150c0*/  ISETP.GT.U32.AND P0, PT, R73, R18, PT ;  /* 0x000000124900720c */ /* 0x000fc80003f04070 */
[----:B------:R-:W-:-:S13]  /*150d0*/  ISETP.GT.AND.EX P0, PT, R75, RZ, PT, P0 ;  /* 0x000000ff4b00720c */ /* 0x000fda0003f04300 */
[----:B------:R-:W-:Y:S05]  /*150e0*/  @!P0 BRA `(.L_x_101) ;  /* 0x0000000400c88947 */ /* 0x000fea0003800000 */
[----:B------:R-:W-:Y:S01]  /*150f0*/  IADD3 R14, P0, PT, -R18, R73, RZ ;  /* 0x00000049120e7210 */ /* 0x000fe20007f1e1ff */
[----:B------:R-:W-:Y:S01]  /*15100*/  BSSY.RECONVERGENT B0, `(.L_x_102) ;  /* 0x000003d000007945 */ /* 0x000fe20003800200 */
[----:B------:R-:W-:Y:S01]  /*15110*/  BMSK R79, RZ, R26 ;  /* 0x0000001aff4f721b */ /* 0x000fe20000000000 */
[----:B-1----:R-:W-:Y:S01]  /*15120*/  IMAD.MOV.U32 R71, RZ, RZ, R18 ;  /* 0x000000ffff477224 */ /* 0x002fe200078e0012 */
[----:B------:R-:W-:Y:S01]  /*15130*/  ISETP.GT.U32.AND P1, PT, R14, 0x300, PT ;  /* 0x000003000e00780c */ /* 0x000fe20003f24070 */
[----:B------:R-:W-:Y:S01]  /*15140*/  IMAD.MOV.U32 R76, RZ, RZ, RZ ;  /* 0x000000ffff4c7224 */ /* 0x000fe200078e00ff */
[----:B------:R-:W-:Y:S02]  /*15150*/  IADD3.X R14, PT, PT, R75, -0x1, RZ, P0, !PT ;  /* 0xffffffff4b0e7810 */ /* 0x000fe400007fe4ff */
[----:B------:R-:W-:Y:S02]  /*15160*/  PLOP3.LUT P0, PT, PT, PT, PT, 0x80, 0x8 ;  /* 0x000000000008781c */ /* 0x000fe40003f0f070 */
[----:B------:R-:W-:-:S13]  /*15170*/  ISETP.GT.AND.EX P1, PT, R14, RZ, PT, P1 ;  /* 0x000000ff0e00720c */ /* 0x000fda0003f24310 */
[----:B------:R-:W-:Y:S05]  /*15180*/  @!P1 BRA `(.L_x_103) ;  /* 0x0000000000d09947 */ /* 0x000fea0003800000 */
[----:B------:R-:W-:Y:S02]  /*15190*/  IADD3 R78, P1, PT, R73, -0x300, RZ ;  /* 0xfffffd00494e7810 */ /* 0x000fe40007f3e0ff */
[----:B------:R-:W-:Y:S02]  /*151a0*/  PLOP3.LUT P0, PT, PT, PT, PT, 0x8, 0x80 ;  /* 0x000000000080781c */ /* 0x000fe40003f0e170 */
[----:B------:R-:W-:-:S11]  /*151b0*/  IADD3.X R77, PT, PT, R75, -0x1, RZ, P1, !PT ;  /* 0xffffffff4b4d7810 */ /* 0x000fd60000ffe4ff */
.L_x_104:
[----:B------:R-:W-:-:S05]  /*151c0*/  IADD3 R15, P1, PT, R6, R71, RZ ;  /* 0x00000047060f7210 */ /* 0x000fca0007f3e0ff */
[----:B-1----:R-:W-:Y:S01]  /*151d0*/  IMAD.X R68, R7, 0x1, R76, P1 ;  /* 0x0000000107447824 */ /* 0x002fe200008e064c */
[----:B------:R-:W-:-:S04]  /*151e0*/  LEA R14, P1, R15, R20, 0x2 ;  /* 0x000000140f0e7211 */ /* 0x000fc800078210ff */
[----:B------:R-:W-:-:S05]  /*151f0*/  LEA.HI.X R15, R15, R21, R68, 0x2, P1 ;  /* 0x000000150f0f7211 */ /* 0x000fca00008f1444 */
[----:B------:R-:W3:Y:S04]  /*15200*/  LDG.E R68, desc[UR8][R14.64] ;  /* 0x000000080e447981 */ /* 0x000ee8000c1e1900 */
[----:B------:R-:W4:Y:S04]  /*15210*/  LDG.E R70, desc[UR8][R14.64+0x400] ;  /* 0x000400080e467981 */ /* 0x000f28000c1e1900 */
[----:B------:R-:W5:Y:S04]  /*15220*/  LDG.E R72, desc[UR8][R14.64+0x800] ;  /* 0x000800080e487981 */ /* 0x000f68000c1e1900 */
[----:B------:R1:W2:Y:S01]  /*15230*/  LDG.E R74, desc[UR8][R14.64+0xc00] ;  /* 0x000c00080e4a7981 */ /* 0x0002a2000c1e1900 */
[----:B------:R-:W-:-:S04]  /*15240*/  IADD3 R71, P2, PT, R71, 0x400, RZ ;  /* 0x0000040047477810 */ /* 0x000fc80007f5e0ff */
[----:B------:R-:W-:Y:S01]  /*15250*/  ISETP.GE.U32.AND P1, PT, R71, R78, PT ;  /* 0x0000004e4700720c */ /* 0x000fe20003f26070 */
[----:B------:R-:W-:-:S05]  /*15260*/  IMAD.X R76, RZ, RZ, R76, P2 ;  /* 0x000000ffff4c7224 */ /* 0x000fca00010e064c */
[----:B------:R-:W-:Y:S02]  /*15270*/  ISETP.GE.AND.EX P1, PT, R76, R77, PT, P1 ;  /* 0x0000004d4c00720c */ /* 0x000fe40003f26310 */
[----:B---3--:R-:W-:-:S04]  /*15280*/  SHF.R.U32.HI R68, RZ, R19, R68 ;  /* 0x00000013ff447219 */ /* 0x008fc80000011644 */
[C---:B------:R-:W-:Y:S02]  /*15290*/  LOP3.LUT R68, R79.reuse, R68, RZ, 0xc0, !PT ;  /* 0x000000444f447212 */ /* 0x040fe400078ec0ff */
[-C--:B----4-:R-:W-:Y:S02]  /*152a0*/  SHF.R.U32.HI R70, RZ, R19.reuse, R70 ;  /* 0x00000013ff467219 */ /* 0x090fe40000011646 */
[----:B-----5:R-:W-:Y:S01]  /*152b0*/  SHF.R.U32.HI R72, RZ, R19, R72 ;  /* 0x00000013ff487219 */ /* 0x020fe20000011648 */
[C---:B------:R-:W-:Y:S01]  /*152c0*/  IMAD.SHL.U32 R67, R68.reuse, 0x100, RZ ;  /* 0x0000010044437824 */ /* 0x040fe200078e00ff */
[----:B------:R-:W-:Y:S02]  /*152d0*/  LOP3.LUT R68, R68, 0x3, RZ, 0xc0, !PT ;  /* 0x0000000344447812 */ /* 0x000fe400078ec0ff */
[----:B------:R-:W-:Y:S02]  /*152e0*/  LOP3.LUT R70, R79, R70, RZ, 0xc0, !PT ;  /* 0x000000464f467212 */ /* 0x000fe400078ec0ff */
[----:B------:R-:W-:-:S02]  /*152f0*/  LOP3.LUT R67, R67, 0xfffffc00, RZ, 0xc0, !PT ;  /* 0xfffffc0043437812 */ /* 0x000fc400078ec0ff */
[----:B------:R-:W-:Y:S01]  /*15300*/  LOP3.LUT R72, R79, R72, RZ, 0xc0, !PT ;  /* 0x000000484f487212 */ /* 0x000fe200078ec0ff */
[----:B------:R-:W-:Y:S01]  /*15310*/  IMAD.SHL.U32 R69, R70, 0x100, RZ ;  /* 0x0000010046457824 */ /* 0x000fe200078e00ff */
[-C--:B------:R-:W-:Y:S02]  /*15320*/  IADD3 R67, PT, PT, R68, R23.reuse, R67 ;  /* 0x0000001744437210 */ /* 0x080fe40007ffe043 */
[----:B------:R-:W-:Y:S01]  /*15330*/  LOP3.LUT R70, R70, 0x3, RZ, 0xc0, !PT ;  /* 0x0000000346467812 */ /* 0x000fe200078ec0ff */
[C---:B-1----:R-:W-:Y:S01]  /*15340*/  IMAD.SHL.U32 R15, R72.reuse, 0x100, RZ ;  /* 0x00000100480f7824 */ /* 0x042fe200078e00ff */
[----:B------:R-:W-:Y:S01]  /*15350*/  LOP3.LUT R69, R69, 0xfffffc00, RZ, 0xc0, !PT ;  /* 0xfffffc0045457812 */ /* 0x000fe200078ec0ff */
[----:B------:R-:W1:Y:S01]  /*15360*/  LDS.U8 R68, [R67] ;  /* 0x0000000043447984 */ /* 0x000e620000000000 */
[----:B------:R-:W-:Y:S02]  /*15370*/  LOP3.LUT R72, R72, 0x3, RZ, 0xc0, !PT ;  /* 0x0000000348487812 */ /* 0x000fe400078ec0ff */
[----:B------:R-:W-:-:S02]  /*15380*/  IADD3 R69, PT, PT, R70, R23, R69 ;  /* 0x0000001746457210 */ /* 0x000fc40007ffe045 */
[----:B------:R-:W-:Y:S02]  /*15390*/  LOP3.LUT R15, R15, 0xfffffc00, RZ, 0xc0, !PT ;  /* 0xfffffc000f0f7812 */ /* 0x000fe400078ec0ff */
[----:B--2---:R-:W-:Y:S02]  /*153a0*/  SHF.R.U32.HI R74, RZ, R19, R74 ;  /* 0x00000013ff4a7219 */ /* 0x004fe4000001164a */
[----:B------:R-:W-:Y:S02]  /*153b0*/  IADD3 R15, PT, PT, R72, R23, R15 ;  /* 0x00000017480f7210 */ /* 0x000fe40007ffe00f */
[----:B------:R-:W-:Y:S01]  /*153c0*/  LOP3.LUT R74, R79, R74, RZ, 0xc0, !PT ;  /* 0x0000004a4f4a7212 */ /* 0x000fe200078ec0ff */
[----:B-1----:R-:W-:-:S05]  /*153d0*/  VIADD R68, R68, 0x1 ;  /* 0x0000000144447836 */ /* 0x002fca0000000000 */
[----:B------:R1:W-:Y:S04]  /*153e0*/  STS.U8 [R67], R68 ;  /* 0x0000004443007388 */ /* 0x0003e80000000000 */
[----:B------:R-:W2:Y:S01]  /*153f0*/  LDS.U8 R14, [R69] ;  /* 0x00000000450e7984 */ /* 0x000ea20000000000 */
[C---:B-1----:R-:W-:Y:S01]  /*15400*/  IMAD.SHL.U32 R67, R74.reuse, 0x100, RZ ;  /* 0x000001004a437824 */ /* 0x042fe200078e00ff */
[----:B------:R-:W-:-:S04]  /*15410*/  LOP3.LUT R74, R74, 0x3, RZ, 0xc0, !PT ;  /* 0x000000034a4a7812 */ /* 0x000fc800078ec0ff */
[----:B------:R-:W-:-:S04]  /*15420*/  LOP3.LUT R67, R67, 0xfffffc00, RZ, 0xc0, !PT ;  /* 0xfffffc0043437812 */ /* 0x000fc800078ec0ff */
[----:B------:R-:W-:Y:S01]  /*15430*/  IADD3 R67, PT, PT, R74, R23, R67 ;  /* 0x000000174a437210 */ /* 0x000fe20007ffe043 */
[----:B--2---:R-:W-:-:S05]  /*15440*/  VIADD R14, R14, 0x1 ;  /* 0x000000010e0e7836 */ /* 0x004fca0000000000 */
[----:B------:R-:W-:Y:S04]  /*15450*/  STS.U8 [R69], R14 ;  /* 0x0000000e45007388 */ /* 0x000fe80000000000 */
[----:B------:R-:W1:Y:S02]  /*15460*/  LDS.U8 R70, [R15] ;  /* 0x000000000f467984 */ /* 0x000e640000000000 */
[----:B-1----:R-:W-:-:S05]  /*15470*/  VIADD R70, R70, 0x1 ;  /* 0x0000000146467836 */ /* 0x002fca0000000000 */
[----:B------:R-:W-:Y:S04]  /*15480*/  STS.U8 [R15], R70 ;  /* 0x000000460f007388 */ /* 0x000fe80000000000 */
[----:B------:R-:W1:Y:S02]  /*15490*/  LDS.U8 R68, [R67] ;  /* 0x0000000043447984 */ /* 0x000e640000000000 */
[----:B-1----:R-:W-:-:S05]  /*154a0*/  VIADD R68, R68, 0x1 ;  /* 0x0000000144447836 */ /* 0x002fca0000000000 */
[----:B------:R1:W-:Y:S01]  /*154b0*/  STS.U8 [R67], R68 ;  /* 0x0000004443007388 */ /* 0x0003e20000000000 */
[----:B------:R-:W-:Y:S05]  /*154c0*/  @!P1 BRA `(.L_x_104) ;  /* 0xfffffffc003c9947 */ /* 0x000fea000383ffff */
.L_x_103:
[----:B------:R-:W-:Y:S05]  /*154d0*/  BSYNC.RECONVERGENT B0 ;  /* 0x0000000000007941 */ /* 0x000fea0003800200 */
.L_x_102:
[----:B------:R-:W-:Y:S01]  /*154e0*/  IADD3 R14, P2, PT, R73, -R71, RZ ;  /* 0x80000047490e7210 */ /* 0x000fe20007f5e0ff */
[----:B------:R-:W-:Y:S03]  /*154f0*/  BSSY.RECONVERGENT B0, `(.L_x_105) ;  /* 0x0000020000007945 */ /* 0x000fe60003800200 */
[----:B------:R-:W-:Y:S01]  /*15500*/  ISETP.GT.U32.AND P1, PT, R14, 0x100, PT ;  /* 0x000001000e00780c */ /* 0x000fe20003f24070 */
[----:B------:R-:W-:-:S05]  /*15510*/  IMAD.X R14, R75, 0x1, ~R76, P2 ;  /* 0x000000014b0e7824 */ /* 0x000fca00010e0e4c */
[----:B------:R-:W-:-:S13]  /*15520*/  ISETP.GT.AND.EX P1, PT, R14, RZ, PT, P1 ;  /* 0x000000ff0e00720c */ /* 0x000fda0003f24310 */
[----:B------:R-:W-:Y:S05]  /*15530*/  @!P1 BRA `(.L_x_106) ;  /* 0x00000000006c9947 */ /* 0x000fea0003800000 */
[----:B------:R-:W-:-:S05]  /*15540*/  IADD3 R15, P0, PT, R6, R71, RZ ;  /* 0x00000047060f7210 */ /* 0x000fca0007f1e0ff */
[----:B-1----:R-:W-:Y:S01]  /*15550*/  IMAD.X R68, R7, 0x1, R76, P0 ;  /* 0x0000000107447824 */ /* 0x002fe200000e064c */
[----:B------:R-:W-:-:S04]  /*15560*/  LEA R14, P0, R15, R20, 0x2 ;  /* 0x000000140f0e7211 */ /* 0x000fc800078010ff */
[----:B------:R-:W-:-:S05]  /*15570*/  LEA.HI.X R15, R15, R21, R68, 0x2, P0 ;  /* 0x000000150f0f7211 */ /* 0x000fca00000f1444 */
[----:B------:R-:W3:Y:S04]  /*15580*/  LDG.E R68, desc[UR8][R14.64] ;  /* 0x000000080e447981 */ /* 0x000ee8000c1e1900 */
[----:B------:R-:W4:Y:S01]  /*15590*/  LDG.E R70, desc[UR8][R14.64+0x400] ;  /* 0x000400080e467981 */ /* 0x000f22000c1e1900 */
[----:B------:R-:W-:Y:S02]  /*155a0*/  IADD3 R71, P1, PT, R71, 0x200, RZ ;  /* 0x0000020047477810 */ /* 0x000fe40007f3e0ff */
[----:B------:R-:W-:-:S03]  /*155b0*/  PLOP3.LUT P0, PT, PT, PT, PT, 0x8, 0x80 ;  /* 0x000000000080781c */ /* 0x000fc60003f0e170 */
[----:B------:R-:W-:Y:S01]  /*155c0*/  IMAD.X R76, RZ, RZ, R76, P1 ;  /* 0x000000ffff4c7224 */ /* 0x000fe200008e064c */
[----:B---3--:R-:W-:-:S04]  /*155d0*/  SHF.R.U32.HI R68, RZ, R19, R68 ;  /* 0x00000013ff447219 */ /* 0x008fc80000011644 */
[----:B------:R-:W-:Y:S02]  /*155e0*/  LOP3.LUT R68, R79, R68, RZ, 0xc0, !PT ;  /* 0x000000444f447212 */ /* 0x000fe400078ec0ff */
[----:B----4-:R-:W-:-:S03]  /*155f0*/  SHF.R.U32.HI R70, RZ, R19, R70 ;  /* 0x00000013ff467219 */ /* 0x010fc60000011646 */
[C---:B------:R-:W-:Y:S01]  /*15600*/  IMAD.SHL.U32 R67, R68.reuse, 0x100, RZ ;  /* 0x0000010044437824 */ /* 0x040fe200078e00ff */
[----:B------:R-:W-:Y:S02]  /*15610*/  LOP3.LUT R68, R68, 0x3, RZ, 0xc0, !PT ;  /* 0x0000000344447812 */ /* 0x000fe400078ec0ff */
[----:B------:R-:W-:Y:S02]  /*15620*/  LOP3.LUT R70, R79, R70, RZ, 0xc0, !PT ;  /* 0x000000464f467212 */ /* 0x000fe400078ec0ff */
[----:B------:R-:W-:-:S03]  /*15630*/  LOP3.LUT R67, R67, 0xfffffc00, RZ, 0xc0, !PT ;  /* 0xfffffc0043437812 */ /* 0x000fc600078ec0ff */
[----:B------:R-:W-:Y:S01]  /*15640*/  IMAD.SHL.U32 R69, R70, 0x100, RZ ;  /* 0x0000010046457824 */ /* 0x000fe200078e00ff */
[-C--:B------:R-:W-:Y:S02]  /*15650*/  IADD3 R67, PT, PT, R68, R23.reuse, R67 ;  /* 0x0000001744437210 */ /* 0x080fe40007ffe043 */
[----:B------:R-:W-:Y:S02]  /*15660*/  LOP3.LUT R70, R70, 0x3, RZ, 0xc0, !PT ;  /* 0x0000000346467812 */ /* 0x000fe400078ec0ff */
[----:B------:R-:W-:Y:S01]  /*15670*/  LOP3.LUT R69, R69, 0xfffffc00, RZ, 0xc0, !PT ;  /* 0xfffffc0045457812 */ /* 0x000fe200078ec0ff */
[----:B------:R-:W1:Y:S03]  /*15680*/  LDS.U8 R68, [R67] ;  /* 0x0000000043447984 */ /* 0x000e660000000000 */
[----:B------:R-:W-:Y:S01]  /*15690*/  IADD3 R69, PT, PT, R70, R23, R69 ;  /* 0x0000001746457210 */ /* 0x000fe20007ffe045 */
[----:B-1----:R-:W-:-:S05]  /*156a0*/  VIADD R68, R68, 0x1 ;  /* 0x0000000144447836 */ /* 0x002fca0000000000 */
[----:B------:R-:W-:Y:S04]  /*156b0*/  STS.U8 [R67], R68 ;  /* 0x0000004443007388 */ /* 0x000fe80000000000 */
[----:B------:R-:W1:Y:S02]  /*156c0*/  LDS.U8 R14, [R69] ;  /* 0x00000000450e7984 */ /* 0x000e640000000000 */
[----:B-1----:R-:W-:-:S05]  /*156d0*/  VIADD R14, R14, 0x1 ;  /* 0x000000010e0e7836 */ /* 0x002fca0000000000 */
[----:B------:R3:W-:Y:S02]  /*156e0*/  STS.U8 [R69], R14 ;  /* 0x0000000e45007388 */ /* 0x0007e40000000000 */
.L_x_106:
[----:B------:R-:W-:Y:S05]  /*156f0*/  BSYNC.RECONVERGENT B0 ;  /* 0x0000000000007941 */ /* 0x000fea0003800200 */
.L_x_105:
[----:B------:R-:W-:-:S04]  /*15700*/  ISETP.LT.U32.AND P1, PT, R71, R73, PT ;  /* 0x000000494700720c */ /* 0x000fc80003f21070 */
[----:B------:R-:W-:-:S13]  /*15710*/  ISETP.LT.OR.EX P0, PT, R76, R75, P0, P1 ;  /* 0x0000004b4c00720c */ /* 0x000fda0000701710 */
[----:B------:R-:W-:Y:S05]  /*15720*/  @!P0 BRA `(.L_x_101) ;  /* 0x0000000000388947 */ /* 0x000fea0003800000 */
[----:B---3--:R-:W-:-:S05]  /*15730*/  IADD3 R14, P0, PT, R6, R71, RZ ;  /* 0x00000047060e7210 */ /* 0x008fca0007f1e0ff */
[----:B------:R-:W-:Y:S01]  /*15740*/  IMAD.X R7, R7, 0x1, R76, P0 ;  /* 0x0000000107077824 */ /* 0x000fe200000e064c */
[----:B------:R-:W-:-:S04]  /*15750*/  LEA R6, P0, R14, R20, 0x2 ;  /* 0x000000140e067211 */ /* 0x000fc800078010ff */
[----:B------:R-:W-:-:S05]  /*15760*/  LEA.HI.X R7, R14, R21, R7, 0x2, P0 ;  /* 0x000000150e077211 */ /* 0x000fca00000f1407 */
[----:B------:R-:W3:Y:S02]  /*15770*/  LDG.E R6, desc[UR8][R6.64] ;  /* 0x0000000806067981 */ /* 0x000ee4000c1e1900 */
[----:B---3--:R-:W-:-:S04]  /*15780*/  SHF.R.U32.HI R14, RZ, R19, R6 ;  /* 0x00000013ff0e7219 */ /* 0x008fc80000011606 */
[----:B------:R-:W-:-:S05]  /*15790*/  LOP3.LUT R14, R79, R14, RZ, 0xc0, !PT ;  /* 0x0000000e4f0e7212 */ /* 0x000fca00078ec0ff */
[C---:B------:R-:W-:Y:S01]  /*157a0*/  IMAD.SHL.U32 R15, R14.reuse, 0x100, RZ ;  /* 0x000001000e0f7824 */ /* 0x040fe200078e00ff */
[----:B------:R-:W-:-:S04]  /*157b0*/  LOP3.LUT R14, R14, 0x3, RZ, 0xc0, !PT ;  /* 0x000000030e0e7812 */ /* 0x000fc800078ec0ff */
[----:B------:R-:W-:-:S04]  /*157c0*/  LOP3.LUT R15, R15, 0xfffffc00, RZ, 0xc0, !PT ;  /* 0xfffffc000f0f7812 */ /* 0x000fc800078ec0ff */
[----:B------:R-:W-:-:S05]  /*157d0*/  IADD3 R14, PT, PT, R14, R23, R15 ;  /* 0x000000170e0e7210 */ /* 0x000fca0007ffe00f */
[----:B------:R-:W3:Y:S02]  /*157e0*/  LDS.U8 R15, [R14] ;  /* 0x000000000e0f7984 */ /* 0x000ee40000000000 */
[----:B---3--:R-:W-:-:S05]  /*157f0*/  VIADD R15, R15, 0x1 ;  /* 0x000000010f0f7836 */ /* 0x008fca0000000000 */
[----:B------:R4:W-:Y:S02]  /*15800*/  STS.U8 [R14], R15 ;  /* 0x0000000f0e007388 */ /* 0x0009e40000000000 */
.L_x_101:
[C---:B------:R-:W-:Y:S01]  /*15810*/  ISETP.GT.U32.AND P0, PT, R18.reuse, 0x1ff, PT ;  /* 0x000001ff1200780c */ /* 0x040fe20003f04070 */
[----:B------:R-:W-:Y:S05]  /*15820*/  WARPSYNC.ALL ;  /* 0x0000000000007948 */ /* 0x000fea0003800000 */
[----:B------:R-:W-:Y:S01]  /*15830*/  BAR.SYNC.DEFER_BLOCKING 0x0 ;  /* 0x0000000000007b1d */ /* 0x000fe20000010000 */
[----:B------:R-:W-:-:S05]  /*15840*/  ISETP.GT.U32.AND P2, PT, R18, 0xff, PT ;  /* 0x000000ff1200780c */ /* 0x000fca0003f44070 */
[----:B------:R-:W-:Y:S04]  /*15850*/  BSSY.RECONVERGENT B0, `(.L_x_107) ;  /* 0x000006a000007945 */ /* 0x000fe80003800200 */
[----:B------:R-:W-:Y:S05]  /*15860*/  @P0 BRA `(.L_x_108) ;  /* 0x0000000400a00947 */ /* 0x000fea0003800000 */
[----:B----4-:R-:W4:Y:S04]  /*15870*/  LDS R15, [R22+0x80] ;  /* 0x00008000160f7984 */ /* 0x010f280000000800 */
[----:B------:R-:W5:Y:S04]  /*15880*/  LDS R6, [R22] ;  /* 0x0000000016067984 */ /* 0x000f680000000800 */
[----:B---3--:R-:W3:Y:S04]  /*15890*/  LDS R69, [R22+0x100] ;  /* 0x0001000016457984 */ /* 0x008ee80000000800 */
[----:B------:R-:W0:Y:S04]  /*158a0*/  LDS R70, [R22+0x180] ;  /* 0x0001800016467984 */ /* 0x000e280000000800 */
[----:B-1----:R-:W1:Y:S04]  /*158b0*/  LDS R71, [R22+0x200] ;  /* 0x0002000016477984 */ /* 0x002e680000000800 */
[----:B------:R-:W2:Y:S01]  /*158c0*/  LDS R72, [R22+0x280] ;  /* 0x0002800016487984 */ /* 0x000ea20000000800 */
[----:B----4-:R-:W-:-:S02]  /*158d0*/  PRMT R67, R15, 0x7770, RZ ;  /* 0x000077700f437816 */ /* 0x010fc400000000ff */
[----:B------:R-:W-:Y:S02]  /*158e0*/  PRMT R68, R15, 0x7771, RZ ;  /* 0x000077710f447816 */ /* 0x000fe400000000ff */
[C---:B-----5:R-:W-:Y:S02]  /*158f0*/  PRMT R7, R6.reuse, 0x7770, RZ ;  /* 0x0000777006077816 */ /* 0x060fe400000000ff */
        /* <DEDUP_REMOVED lines=11> */
[----:B------:R-:W-:Y:S01]  /*159b0*/  PRMT R15, R15, 0x7773, RZ ;  /* 0x000077730f0f7816 */ /* 0x000fe200000000ff */
[----:B------:R-:W4:Y:S01]  /*159c0*/  LDS R14, [R22+0x300] ;  /* 0x00030000160e7984 */ /* 0x000f220000000800 */
[----:B------:R-:W-:Y:S02]  /*159d0*/  PRMT R6, R6, 0x7773, RZ ;  /* 0x0000777306067816 */ /* 0x000fe400000000ff */
[----:B------:R-:W-:Y:S02]  /*159e0*/  IADD3.X R76, PT, PT, RZ, R5, RZ, P4, P5 ;  /* 0x00000005ff4c7210 */ /* 0x000fe400027ea4ff */
[----:B------:R-:W-:Y:S02]  /*159f0*/  IADD3 R67, P4, P5, R67, R64, R7 ;  /* 0x0000004043437210 */ /* 0x000fe40007d9e007 */
[----:B------:R-:W-:-:S02]  /*15a00*/  LOP3.LUT R15, R15, 0xff, RZ, 0xc0, !PT ;  /* 0x000000ff0f0f7812 */ /* 0x000fc400078ec0ff */
[----:B------:R-:W-:Y:S02]  /*15a10*/  LOP3.LUT R7, R6, 0xff, RZ, 0xc0, !PT ;  /* 0x000000ff06077812 */ /* 0x000fe400078ec0ff */
[----:B---3--:R-:W-:Y:S02]  /*15a20*/  PRMT R4, R69, 0x7770, RZ ;  /* 0x0000777045047816 */ /* 0x008fe400000000ff */
[----:B0-----:R-:W-:Y:S02]  /*15a30*/  PRMT R5, R70, 0x7770, RZ ;  /* 0x0000777046057816 */ /* 0x001fe400000000ff */
[----:B------:R-:W-:Y:S02]  /*15a40*/  IADD3.X R6, PT, PT, RZ, R65, RZ, P1, P3 ;  /* 0x00000041ff067210 */ /* 0x000fe40000fe64ff */
[----:B------:R-:W-:Y:S02]  /*15a50*/  IADD3 R62, P1, P3, R15, R62, R7 ;  /* 0x0000003e0f3e7210 */ /* 0x000fe40007b3e007 */
[----:B------:R-:W-:Y:S01]  /*15a60*/  LOP3.LUT R7, R4, 0xff, RZ, 0xc0, !PT ;  /* 0x000000ff04077812 */ /* 0x000fe200078ec0ff */
[----:B------:R-:W0:Y:S01]  /*15a70*/  LDS R15, [R22+0x380] ;  /* 0x00038000160f7984 */ /* 0x000e220000000800 */
[----:B------:R-:W-:-:S02]  /*15a80*/  LOP3.LUT R68, R5, 0xff, RZ, 0xc0, !PT ;  /* 0x000000ff05447812 */ /* 0x000fc400078ec0ff */
[----:B------:R-:W-:Y:S02]  /*15a90*/  PRMT R4, R69, 0x7771, RZ ;  /* 0x0000777145047816 */ /* 0x000fe400000000ff */
[----:B------:R-:W-:Y:S02]  /*15aa0*/  PRMT R5, R70, 0x7771, RZ ;  /* 0x0000777146057816 */ /* 0x000fe400000000ff */
[----:B------:R-:W-:Y:S02]  /*15ab0*/  LOP3.LUT R4, R4, 0xff, RZ, 0xc0, !PT ;  /* 0x000000ff04047812 */ /* 0x000fe400078ec0ff */
[----:B------:R-:W-:Y:S02]  /*15ac0*/  LOP3.LUT R5, R5, 0xff, RZ, 0xc0, !PT ;  /* 0x000000ff05057812 */ /* 0x000fe400078ec0ff */
[----:B------:R-:W-:Y:S02]  /*15ad0*/  IADD3.X R66, PT, PT, RZ, R61, RZ, P1, P3 ;  /* 0x0000003dff427210 */ /* 0x000fe40000fe64ff */
[----:B------:R-:W-:-:S02]  /*15ae0*/  IADD3 R65, P1, P3, R5, R74, R4 ;  /* 0x0000004a05417210 */ /* 0x000fc40007b3e004 */
[C---:B------:R-:W-:Y:S02]  /*15af0*/  PRMT R4, R69.reuse, 0x7772, RZ ;  /* 0x0000777245047816 */ /* 0x040fe400000000ff */
[C---:B------:R-:W-:Y:S02]  /*15b00*/  PRMT R5, R70.reuse, 0x7772, RZ ;  /* 0x0000777246057816 */ /* 0x040fe400000000ff */
[----:B------:R-:W-:Y:S02]  /*15b10*/  IADD3.X R73, PT, PT, RZ, R63, RZ, P4, P5 ;  /* 0x0000003fff497210 */ /* 0x000fe400027ea4ff */
        /* <DEDUP_REMOVED lines=11> */
[C---:B-1----:R-:W-:Y:S02]  /*15bd0*/  PRMT R4, R71.reuse, 0x7770, RZ ;  /* 0x0000777047047816 */ /* 0x042fe400000000ff */
[----:B------:R-:W-:Y:S02]  /*15be0*/  PRMT R5, R71, 0x7771, RZ ;  /* 0x0000777147057816 */ /* 0x000fe400000000ff */
[----:B--2---:R-:W-:Y:S02]  /*15bf0*/  PRMT R7, R72, 0x7771, RZ ;  /* 0x0000777148077816 */ /* 0x004fe400000000ff */
[----:B------:R-:W-:-:S02]  /*15c00*/  LOP3.LUT R61, R4, 0xff, RZ, 0xc0, !PT ;  /* 0x000000ff043d7812 */ /* 0x000fc400078ec0ff */
[----:B------:R-:W-:Y:S02]  /*15c10*/  PRMT R6, R72, 0x7770, RZ ;  /* 0x0000777048067816 */ /* 0x000fe400000000ff */
[----:B------:R-:W-:Y:S02]  /*15c20*/  LOP3.LUT R4, R5, 0xff, RZ, 0xc0, !PT ;  /* 0x000000ff05047812 */ /* 0x000fe400078ec0ff */
[----:B------:R-:W-:Y:S02]  /*15c30*/  LOP3.LUT R7, R7, 0xff, RZ, 0xc0, !PT ;  /* 0x000000ff07077812 */ /* 0x000fe400078ec0ff */
[----:B------:R-:W-:Y:S02]  /*15c40*/  IADD3.X R70, PT, PT, RZ, R66, RZ, P1, P3 ;  /* 0x00000042ff467210 */ /* 0x000fe40000fe64ff */
[----:B------:R-:W-:Y:S02]  /*15c50*/  LOP3.LUT R6, R6, 0xff, RZ, 0xc0, !PT ;  /* 0x000000ff06067812 */ /* 0x000fe400078ec0ff */
[----:B------:R-:W-:-:S02]  /*15c60*/  IADD3 R65, P1, P3, R7, R65, R4 ;  /* 0x0000004107417210 */ /* 0x000fc40007b3e004 */
[----:B------:R-:W-:Y:S02]  /*15c70*/  PRMT R4, R71, 0x7772, RZ ;  /* 0x0000777247047816 */ /* 0x000fe400000000ff */
[----:B------:R-:W-:Y:S02]  /*15c80*/  PRMT R5, R72, 0x7772, RZ ;  /* 0x0000777248057816 */ /* 0x000fe400000000ff */
[----:B------:R-:W-:Y:S02]  /*15c90*/  IADD3.X R73, PT, PT, RZ, R73, RZ, P4, P5 ;  /* 0x00000049ff497210 */ /* 0x000fe400027ea4ff */
[----:B------:R-:W-:Y:S02]  /*15ca0*/  IADD3 R68, P5, P4, R6, R68, R61 ;  /* 0x0000004406447210 */ /* 0x000fe40007cbe03d */
[----:B------:R-:W-:Y:S02]  /*15cb0*/  LOP3.LUT R4, R4, 0xff, RZ, 0xc0, !PT ;  /* 0x000000ff04047812 */ /* 0x000fe400078ec0ff */
[----:B------:R-:W-:-:S02]  /*15cc0*/  LOP3.LUT R5, R5, 0xff, RZ, 0xc0, !PT ;  /* 0x000000ff05057812 */ /* 0x000fc400078ec0ff */
[----:B------:R-:W-:Y:S02]  /*15cd0*/  PRMT R71, R71, 0x7773, RZ ;  /* 0x0000777347477816 */ /* 0x000fe400000000ff */
[----:B------:R-:W-:Y:S02]  /*15ce0*/  PRMT R72, R72, 0x7773, RZ ;  /* 0x0000777348487816 */ /* 0x000fe400000000ff */
[----:B------:R-:W-:Y:S02]  /*15cf0*/  IADD3.X R69, PT, PT, RZ, R69, RZ, P5, P4 ;  /* 0x00000045ff457210 */ /* 0x000fe40002fe84ff */
[----:B------:R-:W-:Y:S02]  /*15d00*/  IADD3 R64, P5, P4, R5, R64, R4 ;  /* 0x0000004005407210 */ /* 0x000fe40007cbe004 */
[----:B----4-:R-:W-:Y:S02]  /*15d10*/  PRMT R4, R14, 0x7770, RZ ;  /* 0x000077700e047816 */ /* 0x010fe400000000ff */
[----:B0-----:R-:W-:-:S02]  /*15d20*/  PRMT R6, R15, 0x7770, RZ ;  /* 0x000077700f067816 */ /* 0x001fc400000000ff */
[----:B------:R-:W-:Y:S02]  /*15d30*/  LOP3.LUT R71, R71, 0xff, RZ, 0xc0, !PT ;  /* 0x000000ff47477812 */ /* 0x000fe400078ec0ff */
[----:B------:R-:W-:Y:S02]  /*15d40*/  LOP3.LUT R62, R72, 0xff, RZ, 0xc0, !PT ;  /* 0x000000ff483e7812 */ /* 0x000fe400078ec0ff */
[----:B------:R-:W-:Y:S02]  /*15d50*/  PRMT R5, R14, 0x7771, RZ ;  /* 0x000077710e057816 */ /* 0x000fe400000000ff */
[----:B------:R-:W-:Y:S02]  /*15d60*/  LOP3.LUT R61, R4, 0xff, RZ, 0xc0, !PT ;  /* 0x000000ff043d7812 */ /* 0x000fe400078ec0ff */
[----:B------:R-:W-:Y:S02]  /*15d70*/  LOP3.LUT R6, R6, 0xff, RZ, 0xc0, !PT ;  /* 0x000000ff06067812 */ /* 0x000fe400078ec0ff */
[----:B------:R-:W-:-:S02]  /*15d80*/  IADD3.X R67, PT, PT, RZ, R67, RZ, P1, P3 ;  /* 0x00000043ff437210 */ /* 0x000fc40000fe64ff */
[----:B------:R-:W-:Y:S02]  /*15d90*/  PRMT R7, R15, 0x7771, RZ ;  /* 0x000077710f077816 */ /* 0x000fe400000000ff */
[----:B------:R-:W-:Y:S02]  /*15da0*/  IADD3 R62, P1, P3, R62, R63, R71 ;  /* 0x0000003f3e3e7210 */ /* 0x000fe40007b3e047 */
        /* <DEDUP_REMOVED lines=19> */
[----:B------:R-:W-:-:S09]  /*15ee0*/  IADD3.X R61, PT, PT, RZ, R61, RZ, P1, P3 ;  /* 0x0000003dff3d7210 */ /* 0x000fd20000fe64ff */
.L_x_108:
[----:B------:R-:W-:Y:S05]  /*15ef0*/  BSYNC.RECONVERGENT B0 ;  /* 0x0000000000007941 */ /* 0x000fea0003800200 */
.L_x_107:
[----:B------:R-:W-:Y:S04]  /*15f00*/  BSSY.RECONVERGENT B0, `(.L_x_109) ;  /* 0x000006a000007945 */ /* 0x000fe80003800200 */
[----:B------:R-:W-:Y:S05]  /*15f10*/  @P2 BRA `(.L_x_110) ;  /* 0x0000000400a02947 */ /* 0x000fea0003800000 */
[----:B------:R-:W5:Y:S04]  /*15f20*/  LDS R6, [R22+0x2000] ;  /* 0x0020000016067984 */ /* 0x000f680000000800 */
[----:B----4-:R-:W4:Y:S04]  /*15f30*/  LDS R15, [R22+0x2080] ;  /* 0x00208000160f7984 */ /* 0x010f280000000800 */
[----:B---3--:R-:W3:Y:S04]  /*15f40*/  LDS R69, [R22+0x2100] ;  /* 0x0021000016457984 */ /* 0x008ee80000000800 */
[----:B------:R-:W0:Y:S04]  /*15f50*/  LDS R70, [R22+0x2180] ;  /* 0x0021800016467984 */ /* 0x000e280000000800 */
[----:B-1----:R-:W1:Y:S04]  /*15f60*/  LDS R71, [R22+0x2200] ;  /* 0x0022000016477984 */ /* 0x002e680000000800 */
[----:B------:R-:W2:Y:S01]  /*15f70*/  LDS R72, [R22+0x2280] ;  /* 0x0022800016487984 */ /* 0x000ea20000000800 */
[----:B-----5:R-:W-:-:S02]  /*15f80*/  PRMT R7, R6, 0x7770, RZ ;  /* 0x0000777006077816 */ /* 0x020fc400000000ff */
[----:B------:R-:W-:Y:S02]  /*15f90*/  PRMT R14, R6, 0x7771, RZ ;  /* 0x00007771060e7816 */ /* 0x000fe400000000ff */
[C---:B----4-:R-:W-:Y:S02]  /*15fa0*/  PRMT R67, R15.reuse, 0x7770, RZ ;  /* 0x000077700f437816 */ /* 0x050fe400000000ff */
[----:B------:R-:W-:Y:S02]  /*15fb0*/  PRMT R68, R15, 0x7771, RZ ;  /* 0x000077710f447816 */ /* 0x000fe400000000ff */
[----:B------:R-:W-:Y:S02]  /*15fc0*/  LOP3.LUT R75, R7, 0xff, RZ, 0xc0, !PT ;  /* 0x000000ff074b7812 */ /* 0x000fe400078ec0ff */
[----:B------:R-:W-:Y:S02]  /*15fd0*/  LOP3.LUT R74, R14, 0xff, RZ, 0xc0, !PT ;  /* 0x000000ff0e4a7812 */ /* 0x000fe400078ec0ff */
[----:B------:R-:W-:-:S02]  /*15fe0*/  LOP3.LUT R73, R67, 0xff, RZ, 0xc0, !PT ;  /* 0x000000ff43497812 */ /* 0x000fc400078ec0ff */
[----:B------:R-:W-:Y:S02]  /*15ff0*/  PRMT R7, R6, 0x7772, RZ ;  /* 0x0000777206077816 */ /* 0x000fe400000000ff */
[----:B------:R-:W-:Y:S02]  /*16000*/  PRMT R14, R15, 0x7772, RZ ;  /* 0x000077720f0e7816 */ /* 0x000fe400000000ff */
[----:B------:R-:W-:Y:S02]  /*16010*/  LOP3.LUT R67, R68, 0xff, RZ, 0xc0, !PT ;  /* 0x000000ff44437812 */ /* 0x000fe400078ec0ff */
[----:B------:R-:W-:Y:S02]  /*16020*/  IADD3 R73, P4, P5, R73, R60, R75 ;  /* 0x0000003c49497210 */ /* 0x000fe40007d9e04b */
[----:B------:R-:W-:Y:S02]  /*16030*/  LOP3.LUT R7, R7, 0xff, RZ, 0xc0, !PT ;  /* 0x000000ff07077812 */ /* 0x000fe400078ec0ff */
[----:B------:R-:W-:-:S02]  /*16040*/  LOP3.LUT R14, R14, 0xff, RZ, 0xc0, !PT ;  /* 0x000000ff0e0e7812 */ /* 0x000fc400078ec0ff */
[----:B------:R-:W-:Y:S02]  /*16050*/  PRMT R6, R6, 0x7773, RZ ;  /* 0x0000777306067816 */ /* 0x000fe400000000ff */
[----:B------:R-:W-:Y:S02]  /*16060*/  PRMT R15, R15, 0x7773, RZ ;  /* 0x000077730f0f7816 */ /* 0x000fe400000000ff */
[----:B------:R-:W-:Y:S02]  /*16070*/  IADD3 R58, P1, P3, R67, R58, R74 ;  /* 0x0000003a433a7210 */ /* 0x000fe40007b3e04a */
        /* <DEDUP_REMOVED lines=8> */
[----:B------:R-:W-:Y:S01]  /*16100*/  IADD3.X R74, PT, PT, RZ, R10, RZ, P4, P5 ;  /* 0x0000000aff4a7210 */ /* 0x000fe200027ea4ff */
[----:B------:R-:W-:Y:S01]  /*16110*/  LDS R11, [R22+0x2380] ;  /* 0x00238000160b7984 */ /* 0x000fe20000000800 */
[----:B------:R-:W-:-:S02]  /*16120*/  LOP3.LUT R9, R6, 0xff, RZ, 0xc0, !PT ;  /* 0x000000ff06097812 */ /* 0x000fc400078ec0ff */
[----:B------:R-:W-:Y:S01]  /*16130*/  LOP3.LUT R60, R7, 0xff, RZ, 0xc0, !PT ;  /* 0x000000ff073c7812 */ /* 0x000fe200078ec0ff */
[----:B------:R-:W0:Y:S01]  /*16140*/  LDS R10, [R22+0x2300] ;  /* 0x00230000160a7984 */ /* 0x000e220000000800 */
[----:B------:R-:W-:Y:S02]  /*16150*/  PRMT R6, R69, 0x7771, RZ ;  /* 0x0000777145067816 */ /* 0x000fe400000000ff */
[----:B------:R-:W-:Y:S02]  /*16160*/  PRMT R7, R70, 0x7771, RZ ;  /* 0x0000777146077816 */ /* 0x000fe400000000ff */
[----:B------:R-:W-:Y:S02]  /*16170*/  LOP3.LUT R6, R6, 0xff, RZ, 0xc0, !PT ;  /* 0x000000ff06067812 */ /* 0x000fe400078ec0ff */
[----:B------:R-:W-:Y:S02]  /*16180*/  LOP3.LUT R7, R7, 0xff, RZ, 0xc0, !PT ;  /* 0x000000ff07077812 */ /* 0x000fe400078ec0ff */
[----:B------:R-:W-:-:S02]  /*16190*/  IADD3 R60, P4, P5, R60, R73, R9 ;  /* 0x000000493c3c7210 */ /* 0x000fc40007d9e009 */
[----:B------:R-:W-:Y:S02]  /*161a0*/  IADD3.X R73, PT, PT, RZ, R8, RZ, P1, P3 ;  /* 0x00000008ff497210 */ /* 0x000fe40000fe64ff */
        /* <DEDUP_REMOVED lines=35> */
[C---:B0-----:R-:W-:Y:S02]  /*163e0*/  PRMT R6, R10.reuse, 0x7770, RZ ;  /* 0x000077700a067816 */ /* 0x041fe400000000ff */
[C---:B------:R-:W-:Y:S02]  /*163f0*/  PRMT R8, R11.reuse, 0x7770, RZ ;  /* 0x000077700b087816 */ /* 0x040fe400000000ff */
[----:B------:R-:W-:Y:S02]  /*16400*/  PRMT R7, R10, 0x7771, RZ ;  /* 0x000077710a077816 */ /* 0x000fe400000000ff */
[----:B------:R-:W-:Y:S02]  /*16410*/  IADD3.X R68, PT, PT, RZ, R68, RZ, P1, P3 ;  /* 0x00000044ff447210 */ /* 0x000fe40000fe64ff */
[----:B------:R-:W-:Y:S02]  /*16420*/  PRMT R9, R11, 0x7771, RZ ;  /* 0x000077710b097816 */ /* 0x000fe400000000ff */
[----:B------:R-:W-:-:S02]  /*16430*/  IADD3 R14, P1, P3, R14, R58, R71 ;  /* 0x0000003a0e0e7210 */ /* 0x000fc40007b3e047 */
[----:B------:R-:W-:Y:S02]  /*16440*/  LOP3.LUT R15, R6, 0xff, RZ, 0xc0, !PT ;  /* 0x000000ff060f7812 */ /* 0x000fe400078ec0ff */
[----:B------:R-:W-:Y:S02]  /*16450*/  LOP3.LUT R8, R8, 0xff, RZ, 0xc0, !PT ;  /* 0x000000ff08087812 */ /* 0x000fe400078ec0ff */
[----:B------:R-:W-:Y:S02]  /*16460*/  LOP3.LUT R58, R7, 0xff, RZ, 0xc0, !PT ;  /* 0x000000ff073a7812 */ /* 0x000fe400078ec0ff */
[----:B------:R-:W-:Y:S02]  /*16470*/  PRMT R6, R10, 0x7772, RZ ;  /* 0x000077720a067816 */ /* 0x000fe400000000ff */
[----:B------:R-:W-:Y:S02]  /*16480*/  PRMT R7, R11, 0x7772, RZ ;  /* 0x000077720b077816 */ /* 0x000fe400000000ff */
[----:B------:R-:W-:-:S02]  /*16490*/  LOP3.LUT R9, R9, 0xff, RZ, 0xc0, !PT ;  /* 0x000000ff09097812 */ /* 0x000fc400078ec0ff */
[----:B------:R-:W-:Y:S02]  /*164a0*/  IADD3.X R67, PT, PT, RZ, R67, RZ, P5, P4 ;  /* 0x00000043ff437210 */ /* 0x000fe40002fe84ff */
[----:B------:R-:W-:Y:S02]  /*164b0*/  PRMT R10, R10, 0x7773, RZ ;  /* 0x000077730a0a7816 */ /* 0x000fe400000000ff */
[----:B------:R-:W-:Y:S02]  /*164c0*/  PRMT R11, R11, 0x7773, RZ ;  /* 0x000077730b0b7816 */ /* 0x000fe400000000ff */
[----:B------:R-:W-:Y:S02]  /*164d0*/  IADD3 R60, P5, P4, R8, R60, R15 ;  /* 0x0000003c083c7210 */ /* 0x000fe40007cbe00f */
[----:B------:R-:W-:Y:S02]  /*164e0*/  IADD3.X R8, PT, PT, RZ, R70, RZ, P1, P3 ;  /* 0x00000046ff087210 */ /* 0x000fe40000fe64ff */
[----:B------:R-:W-:-:S02]  /*164f0*/  LOP3.LUT R6, R6, 0xff, RZ, 0xc0, !PT ;  /* 0x000000ff06067812 */ /* 0x000fc400078ec0ff */
[----:B------:R-:W-:Y:S02]  /*16500*/  LOP3.LUT R7, R7, 0xff, RZ, 0xc0, !PT ;  /* 0x000000ff07077812 */ /* 0x000fe400078ec0ff */
[----:B------:R-:W-:Y:S02]  /*16510*/  IADD3 R58, P1, P3, R9, R59, R58 ;  /* 0x0000003b093a7210 */ /* 0x000fe40007b3e03a */
        /* <DEDUP_REMOVED lines=8> */
.L_x_110:
[----:B------:R-:W-:Y:S05]  /*165a0*/  BSYNC.RECONVERGENT B0 ;  /* 0x0000000000007941 */ /* 0x000fea0003800200 */
.L_x_109:
[----:B------:R-:W5:Y:S08]  /*165b0*/  S2UR UR5, SR_CgaCtaId ;  /* 0x00000000000579c3 */ /* 0x000f700000008800 */
[----:B------:R-:W-:Y:S01]  /*165c0*/  BAR.SYNC.DEFER_BLOCKING 0x0 ;  /* 0x0000000000007b1d */ /* 0x000fe20000010000 */
[C---:B------:R-:W-:Y:S01]  /*165d0*/  LOP3.LUT R6, R18.reuse, 0x3e0, RZ, 0xc0, !PT ;  /* 0x000003e012067812 */ /* 0x040fe200078ec0ff */
[----:B------:R-:W-:Y:S01]  /*165e0*/  IMAD.MOV.U32 R7, RZ, RZ, R65 ;  /* 0x000000ffff077224 */ /* 0x000fe200078e0041 */
[C---:B------:R-:W-:Y:S01]  /*165f0*/  ISETP.GT.U32.AND P1, PT, R18.reuse, 0x3f, PT ;  /* 0x0000003f1200780c */ /* 0x040fe20003f24070 */
[----:B------:R-:W-:Y:S01]  /*16600*/  IMAD.MOV.U32 R65, RZ, RZ, R63 ;  /* 0x000000ffff417224 */ /* 0x000fe200078e003f */
[----:B---34-:R-:W-:Y:S01]  /*16610*/  LEA.HI R14, R18, R18, RZ, 0x1d ;  /* 0x00000012120e7211 */ /* 0x018fe200078fe8ff */
[----:B------:R-:W-:Y:S01]  /*16620*/  UMOV UR4, 0x400 ;  /* 0x0000040000047882 */ /* 0x000fe20000000000 */
[----:B-1----:R-:W-:Y:S01]  /*16630*/  IMAD.MOV.U32 R67, RZ, RZ, R61 ;  /* 0x000000ffff437224 */ /* 0x002fe200078e003d */
[----:B------:R-:W-:Y:S01]  /*16640*/  BSSY.RECONVERGENT B0, `(.L_x_111) ;  /* 0x0000056000007945 */ /* 0x000fe20003800200 */
[----:B------:R-:W-:-:S02]  /*16650*/  IMAD.MOV.U32 R61, RZ, RZ, R59 ;  /* 0x000000ffff3d7224 */ /* 0x000fc400078e003b */
[----:B------:R-:W-:Y:S01]  /*16660*/  IMAD.MOV.U32 R63, RZ, RZ, R57 ;  /* 0x000000ffff3f7224 */ /* 0x000fe200078e0039 */
[----:B-----5:R-:W-:-:S06]  /*16670*/  ULEA UR4, UR5, UR4, 0x18 ;  /* 0x0000000405047291 */ /* 0x020fcc000f8ec0ff */
[----:B------:R-:W-:-:S04]  /*16680*/  IMAD.U32 R15, RZ, RZ, UR4 ;  /* 0x00000004ff0f7e24 */ /* 0x000fc8000f8e00ff */
[--C-:B------:R-:W-:Y:S02]  /*16690*/  IMAD R69, R13, 0x200, R15.reuse ;  /* 0x000002000d457824 */ /* 0x100fe400078e020f */
[----:B------:R-:W-:Y:S02]  /*166a0*/  IMAD R99, R14, 0x8, R15 ;  /* 0x000000080e637824 */ /* 0x000fe400078e020f */
[----:B------:R-:W-:Y:S02]  /*166b0*/  IMAD.IADD R69, R69, 0x1, R6 ;  /* 0x0000000145457824 */ /* 0x000fe400078e0206 */
[----:B------:R-:W-:Y:S02]  /*166c0*/  IMAD.MOV.U32 R6, RZ, RZ, R66 ;  /* 0x000000ffff067224 */ /* 0x000fe400078e0042 */
[----:B------:R-:W-:Y:S02]  /*166d0*/  IMAD.MOV.U32 R66, RZ, RZ, R62 ;  /* 0x000000ffff427224 */ /* 0x000fe400078e003e */
[----:B------:R-:W-:Y:S01]  /*166e0*/  IMAD.MOV.U32 R62, RZ, RZ, R58 ;  /* 0x000000ffff3e7224 */ /* 0x000fe200078e003a */
[----:B------:R1:W-:Y:S04]  /*166f0*/  @!P0 STS.128 [R69], R4 ;  /* 0x0000000445008388 */ /* 0x0003e80000000c00 */
[----:B------:R3:W-:Y:S04]  /*16700*/  @!P0 STS.128 [R69+0x10], R64 ;  /* 0x0000104045008388 */ /* 0x0007e80000000c00 */
[----:B------:R3:W-:Y:S01]  /*16710*/  @!P2 STS.128 [R69+0x100], R60 ;  /* 0x0001003c4500a388 */ /* 0x0007e20000000c00 */
[----:B-1----:R-:W-:-:S02]  /*16720*/  IMAD.MOV.U32 R4, RZ, RZ, R11 ;  /* 0x000000ffff047224 */ /* 0x002fc400078e000b */
[----:B------:R-:W-:Y:S02]  /*16730*/  IMAD.MOV.U32 R5, RZ, RZ, R10 ;  /* 0x000000ffff057224 */ /* 0x000fe400078e000a */
[----:B------:R-:W-:Y:S02]  /*16740*/  IMAD.MOV.U32 R6, RZ, RZ, R9 ;  /* 0x000000ffff067224 */ /* 0x000fe400078e0009 */
[----:B------:R-:W-:-:S05]  /*16750*/  IMAD.MOV.U32 R7, RZ, RZ, R8 ;  /* 0x000000ffff077224 */ /* 0x000fca00078e0008 */
[----:B------:R3:W-:Y:S01]  /*16760*/  @!P2 STS.128 [R69+0x110], R4 ;  /* 0x000110044500a388 */ /* 0x0007e20000000c00 */
[----:B------:R-:W-:Y:S06]  /*16770*/  BAR.SYNC.DEFER_BLOCKING 0x0 ;  /* 0x0000000000007b1d */ /* 0x000fec0000010000 */
[----:B------:R-:W-:Y:S05]  /*16780*/  @P1 BRA `(.L_x_112) ;  /* 0x0000000400041947 */ /* 0x000fea0003800000 */
[----:B------:R-:W-:-:S05]  /*16790*/  IMAD R14, R18, 0x4, R23 ;  /* 0x00000004120e7824 */ /* 0x000fca00078e0217 */
[----:B---3--:R-:W-:Y:S04]  /*167a0*/  LDS.64 R4, [R14] ;  /* 0x000000000e047984 */ /* 0x008fe80000000a00 */
[----:B------:R-:W-:Y:S04]  /*167b0*/  LDS.64 R6, [R14+0x200] ;  /* 0x000200000e067984 */ /* 0x000fe80000000a00 */
[----:B------:R-:W1:Y:S04]  /*167c0*/  LDS.64 R8, [R14+0x400] ;  /* 0x000400000e087984 */ /* 0x000e680000000a00 */
[----:B------:R-:W-:Y:S04]  /*167d0*/  LDS.64 R10, [R14+0x600] ;  /* 0x000600000e0a7984 */ /* 0x000fe80000000a00 */
        /* <DEDUP_REMOVED lines=8> */
[----:B------:R-:W2:Y:S01]  /*16860*/  LDS.64 R72, [R14+0x1800] ;  /* 0x001800000e487984 */ /* 0x000ea20000000a00 */
[----:B-1----:R-:W-:-:S03]  /*16870*/  IADD3 R57, P0, P2, R8, R6, R4 ;  /* 0x0000000608397210 */ /* 0x002fc60007a1e004 */
[----:B------:R-:W-:Y:S01]  /*16880*/  LDS.64 R74, [R14+0x1a00] ;  /* 0x001a00000e4a7984 */ /* 0x000fe20000000a00 */
[----:B------:R-:W-:-:S03]  /*16890*/  IADD3.X R9, PT, PT, R9, R7, R5, P0, P2 ;  /* 0x0000000709097210 */ /* 0x000fc600007e4405 */
[----:B------:R-:W1:Y:S01]  /*168a0*/  LDS.64 R76, [R14+0x1c00] ;  /* 0x001c00000e4c7984 */ /* 0x000e620000000a00 */
        /* <DEDUP_REMOVED lines=16> */
[----:B--2---:R-:W-:-:S03]  /*169b0*/  IADD3 R57, P3, P4, R72, R70, R57 ;  /* 0x0000004648397210 */ /* 0x004fc60007c7e039 */
[----:B------:R-:W-:Y:S01]  /*169c0*/  LDS.64 R94, [R14+0x2e00] ;  /* 0x002e00000e5e7984 */ /* 0x000fe20000000a00 */
[----:B------:R-:W-:-:S03]  /*169d0*/  IADD3.X R71, PT, PT, R73, R71, R67, P3, P4 ;  /* 0x0000004749477210 */ /* 0x000fc60001fe8443 */
        /* <DEDUP_REMOVED lines=18> */
[----:B--2---:R-:W-:-:S04]  /*16b00*/  IADD3 R57, P3, P4, R96, R94, R57 ;  /* 0x0000005e60397210 */ /* 0x004fc80007c7e039 */
[----:B------:R-:W-:Y:S02]  /*16b10*/  IADD3.X R95, PT, PT, R97, R95, R91, P3, P4 ;  /* 0x0000005f615f7210 */ /* 0x000fe40001fe845b */
[----:B-1----:R-:W-:-:S04]  /*16b20*/  IADD3 R57, P0, P2, R6, R4, R57 ;  /* 0x0000000406397210 */ /* 0x002fc80007a1e039 */
[----:B------:R-:W-:Y:S02]  /*16b30*/  IADD3.X R7, PT, PT, R7, R5, R95, P0, P2 ;  /* 0x0000000507077210 */ /* 0x000fe400007e445f */
[----:B---3--:R-:W-:-:S04]  /*16b40*/  IADD3 R57, P3, P4, R10, R8, R57 ;  /* 0x000000080a397210 */ /* 0x008fc80007c7e039 */
[----:B------:R-:W-:Y:S02]  /*16b50*/  IADD3.X R9, PT, PT, R11, R9, R7, P3, P4 ;  /* 0x000000090b097210 */ /* 0x000fe40001fe8407 */
[----:B----4-:R-:W-:-:S04]  /*16b60*/  IADD3 R5, P0, P2, R58, R30, R57 ;  /* 0x0000001e3a057210 */ /* 0x010fc80007a1e039 */
[----:B-----5:R-:W-:Y:S02]  /*16b70*/  IADD3 R30, P3, PT, R60, R5, RZ ;  /* 0x000000053c1e7210 */ /* 0x020fe40007f7e0ff */
[----:B------:R-:W-:-:S05]  /*16b80*/  IADD3.X R31, PT, PT, R59, R31, R9, P0, P2 ;  /* 0x0000001f3b1f7210 */ /* 0x000fca00007e4409 */
[----:B------:R-:W-:-:S07]  /*16b90*/  IMAD.X R31, R61, 0x1, R31, P3 ;  /* 0x000000013d1f7824 */ /* 0x000fce00018e061f */
.L_x_112:
[----:B------:R-:W-:Y:S05]  /*16ba0*/  BSYNC.RECONVERGENT B0 ;  /* 0x0000000000007941 */ /* 0x000fea0003800200 */
.L_x_111:
[----:B------:R-:W-:Y:S01]  /*16bb0*/  BAR.SYNC.DEFER_BLOCKING 0x0 ;  /* 0x0000000000007b1d */ /* 0x000fe20000010000 */
[----:B------:R-:W-:-:S05]  /*16bc0*/  ISETP.GT.U32.AND P0, PT, R18, 0x1f, PT ;  /* 0x0000001f1200780c */ /* 0x000fca0003f04070 */
[----:B------:R1:W-:Y:S02]  /*16bd0*/  STS.64 [R99+0x410], R30 ;  /* 0x0004101e63007388 */ /* 0x0003e40000000a00 */
[----:B------:R-:W-:Y:S06]  /*16be0*/  BAR.SYNC.DEFER_BLOCKING 0x0 ;  /* 0x0000000000007b1d */ /* 0x000fec0000010000 */
[----:B------:R-:W-:Y:S05]  /*16bf0*/  @P0 BRA `(.L_x_113) ;  /* 0x0000000400380947 */ /* 0x000fea0003800000 */
[----:B------:R-:W-:Y:S01]  /*16c00*/  IMAD R57, R18, 0x48, R15 ;  /* 0x0000004812397824 */ /* 0x000fe200078e020f */
[C---:B------:R-:W-:Y:S01]  /*16c10*/  ISETP.GE.AND P4, PT, R13.reuse, 0x10, PT ;  /* 0x000000100d00780c */ /* 0x040fe20003f86270 */
[----:B------:R-:W-:Y:S01]  /*16c20*/  UMOV UR4, 0xffffffff ;  /* 0xffffffff00047882 */ /* 0x000fe20000000000 */
[C---:B------:R-:W-:Y:S02]  /*16c30*/  ISETP.GE.AND P5, PT, R13.reuse, 0x2, PT ;  /* 0x000000020d00780c */ /* 0x040fe40003fa6270 */
[----:B---3--:R-:W-:Y:S01]  /*16c40*/  LDS.64 R4, [R57+0x410] ;  /* 0x0004100039047984 */ /* 0x008fe20000000a00 */
[----:B------:R-:W-:Y:S02]  /*16c50*/  P2R R14, PR, RZ, 0x10 ;  /* 0x00000010ff0e7803 */ /* 0x000fe40000000000 */
[C---:B------:R-:W-:Y:S01]  /*16c60*/  ISETP.GE.AND P4, PT, R13.reuse, 0x4, PT ;  /* 0x000000040d00780c */ /* 0x040fe20003f86270 */
[----:B------:R-:W-:Y:S01]  /*16c70*/  LDS.64 R6, [R57+0x418] ;  /* 0x0004180039067984 */ /* 0x000fe20000000a00 */
[----:B------:R-:W-:-:S03]  /*16c80*/  ISETP.GE.AND P6, PT, R13, 0x1, PT ;  /* 0x000000010d00780c */ /* 0x000fc60003fc6270 */
[----:B------:R-:W3:Y:S04]  /*16c90*/  LDS.64 R8, [R57+0x420] ;  /* 0x0004200039087984 */ /* 0x000ee80000000a00 */
[----:B------:R-:W-:Y:S04]  /*16ca0*/  LDS.64 R10, [R57+0x428] ;  /* 0x00042800390a7984 */ /* 0x000fe80000000a00 */
[----:B------:R-:W4:Y:S04]  /*16cb0*/  LDS.64 R58, [R57+0x430] ;  /* 0x00043000393a7984 */ /* 0x000f280000000a00 */
[----:B------:R-:W-:Y:S04]  /*16cc0*/  LDS.64 R60, [R57+0x438] ;  /* 0x00043800393c7984 */ /* 0x000fe80000000a00 */
[----:B------:R-:W5:Y:S04]  /*16cd0*/  LDS.64 R62, [R57+0x440] ;  /* 0x00044000393e7984 */ /* 0x000f680000000a00 */
[----:B------:R-:W0:Y:S01]  /*16ce0*/  LDS.64 R64, [R57+0x448] ;  /* 0x0004480039407984 */ /* 0x000e220000000a00 */
[----:B---3--:R-:W-:-:S04]  /*16cf0*/  IADD3 R77, P2, P3, R8, R6, R4 ;  /* 0x00000006084d7210 */ /* 0x008fc80007b5e004 */
[----:B------:R-:W-:Y:S02]  /*16d00*/  IADD3.X R79, PT, PT, R9, R7, R5, P2, P3 ;  /* 0x00000007094f7210 */ /* 0x000fe400017e6405 */
[----:B----4-:R-:W-:-:S04]  /*16d10*/  IADD3 R77, P2, P3, R58, R77, R10 ;  /* 0x0000004d3a4d7210 */ /* 0x010fc80007b5e00a */
[----:B------:R-:W-:Y:S02]  /*16d20*/  IADD3.X R79, PT, PT, R59, R79, R11, P2, P3 ;  /* 0x0000004f3b4f7210 */ /* 0x000fe400017e640b */
[----:B-----5:R-:W-:-:S04]  /*16d30*/  IADD3 R77, P2, P3, R62, R77, R60 ;  /* 0x0000004d3e4d7210 */ /* 0x020fc80007b5e03c */
[----:B------:R-:W-:Y:S02]  /*16d40*/  IADD3.X R79, PT, PT, R63, R79, R61, P2, P3 ;  /* 0x0000004f3f4f7210 */ /* 0x000fe400017e643d */
[----:B0-----:R-:W-:Y:S02]  /*16d50*/  IADD3 R77, P2, PT, R64, R77, RZ ;  /* 0x0000004d404d7210 */ /* 0x001fe40007f5e0ff */
[----:B------:R-:W-:-:S03]  /*16d60*/  ISETP.GE.AND P3, PT, R13, 0x8, PT ;  /* 0x000000080d00780c */ /* 0x000fc60003f66270 */
[----:B------:R-:W-:Y:S01]  /*16d70*/  IMAD.X R79, R65, 0x1, R79, P2 ;  /* 0x00000001414f7824 */ /* 0x000fe200010e064f */
[----:B------:R-:W-:Y:S09]  /*16d80*/  BRA.DIV UR4, `(.L_x_114) ;  /* 0x0000009604a07947 */ /* 0x000ff2000b800000 */
[----:B------:R-:W0:Y:S04]  /*16d90*/  SHFL.UP PT, R14, R77, 0x1, RZ ;  /* 0x042000004d0e7989 */ /* 0x000e2800000e00ff */
[----:B------:R-:W3:Y:S01]  /*16da0*/  SHFL.UP PT, R64, R79, 0x1, RZ ;  /* 0x042000004f407989 */ /* 0x000ee200000e00ff */
[----:B0-----:R-:W-:Y:S02]  /*16db0*/  SEL R14, R14, RZ, P6 ;  /* 0x000000ff0e0e7207 */ /* 0x001fe40003000000 */
[----:B---3--:R-:W-:Y:S02]  /*16dc0*/  SEL R64, R64, RZ, P6 ;  /* 0x000000ff40407207 */ /* 0x008fe40003000000 */
[----:B------:R-:W-:-:S05]  /*16dd0*/  IADD3 R67, P2, PT, R14, R77, RZ ;  /* 0x0000004d0e437210 */ /* 0x000fca0007f5e0ff */
[----:B------:R-:W-:Y:S01]  /*16de0*/  IMAD.X R75, R64, 0x1, R79, P2 ;  /* 0x00000001404b7824 */ /* 0x000fe200010e064f */
[----:B------:R-:W0:Y:S04]  /*16df0*/  SHFL.UP PT, R14, R67, 0x2, RZ ;  /* 0x04400000430e7989 */ /* 0x000e2800000e00ff */
[----:B------:R-:W3:Y:S01]  /*16e00*/  SHFL.UP PT, R64, R75, 0x2, RZ ;  /* 0x044000004b407989 */ /* 0x000ee200000e00ff */
[----:B0-----:R-:W-:-:S04]  /*16e10*/  SEL R14, R14, RZ, P5 ;  /* 0x000000ff0e0e7207 */ /* 0x001fc80002800000 */
[----:B------:R-:W-:Y:S02]  /*16e20*/  IADD3 R71, P2, PT, R14, R67, RZ ;  /* 0x000000430e477210 */ /* 0x000fe40007f5e0ff */
[----:B---3--:R-:W-:-:S03]  /*16e30*/  SEL R64, R64, RZ, P5 ;  /* 0x000000ff40407207 */ /* 0x008fc60002800000 */
[----:B------:R-:W0:Y:S02]  /*16e40*/  SHFL.UP PT, R14, R71, 0x4, RZ ;  /* 0x04800000470e7989 */ /* 0x000e2400000e00ff */
[----:B------:R-:W-:-:S05]  /*16e50*/  IMAD.X R73, R64, 0x1, R75, P2 ;  /* 0x0000000140497824 */ /* 0x000fca00010e064b */
        /* <DEDUP_REMOVED lines=10> */
[----:B------:R0:W3:Y:S02]  /*16f00*/  SHFL.UP PT, R14, R67, 0x10, RZ ;  /* 0x06000000430e7989 */ /* 0x0000e400000e00ff */
[----:B------:R-:W-:-:S05]  /*16f10*/  IMAD.X R66, R64, 0x1, R69, P2 ;  /* 0x0000000140427824 */ /* 0x000fca00010e0645 */
[----:B------:R0:W4:Y:S02]  /*16f20*/  SHFL.UP PT, R64, R66, 0x10, RZ ;  /* 0x0600000042407989 */ /* 0x00012400000e00ff */
.L_x_206:
[----:B------:R-:W-:-:S04]  /*16f30*/  ISETP.GE.AND P2, PT, R13, 0x10, PT ;  /* 0x000000100d00780c */ /* 0x000fc80003f46270 */
[----:B---3--:R-:W-:Y:S02]  /*16f40*/  SEL R14, R14, RZ, P2 ;  /* 0x000000ff0e0e7207 */ /* 0x008fe40001000000 */
[----:B----4-:R-:W-:Y:S02]  /*16f50*/  SEL R65, R64, RZ, P2 ;  /* 0x000000ff40417207 */ /* 0x010fe40001000000 */
[----:B------:R-:W-:-:S04]  /*16f60*/  IADD3 R64, P2, P3, -R77, R14, R67 ;  /* 0x0000000e4d407210 */ /* 0x000fc80007b5e143 */
[----:B------:R-:W-:Y:S02]  /*16f70*/  IADD3.X R65, PT, PT, ~R79, R65, R66, P2, P3 ;  /* 0x000000414f417210 */ /* 0x000fe400017e6542 */
[----:B------:R-:W-:-:S03]  /*16f80*/  IADD3 R4, P2, PT, R4, R64, RZ ;  /* 0x0000004004047210 */ /* 0x000fc60007f5e0ff */
[----:B------:R4:W-:Y:S02]  /*16f90*/  STS.64 [R57+0x410], R64 ;  /* 0x0004104039007388 */ /* 0x0009e40000000a00 */
        /* <DEDUP_REMOVED lines=20> */
.L_x_113:
[----:B------:R-:W-:Y:S05]  /*170e0*/  WARPSYNC.ALL ;  /* 0x0000000000007948 */ /* 0x000fea0003800000 */
[----:B------:R-:W-:Y:S06]  /*170f0*/  BAR.SYNC.DEFER_BLOCKING 0x0 ;  /* 0x0000000000007b1d */ /* 0x000fec0000010000 */
[----:B------:R-:W-:Y:S01]  /*17100*/  BSSY B0, `(.L_x_115) ;  /* 0x00008a3000007945 */ /* 0x000fe20003800000 */
[----:B-1----:R-:W1:Y:S01]  /*17110*/  LDS.64 R98, [R99+0x410] ;  /* 0x0004100063627984 */ /* 0x002e620000000a00 */
[----:B------:R-:W-:Y:S01]  /*17120*/  BAR.SYNC.DEFER_BLOCKING 0x0 ;  /* 0x0000000000007b1d */ /* 0x000fe20000010000 */
[----:B-1----:R-:W-:-:S02]  /*17130*/  ISETP.NE.U32.AND P2, PT, R98, R3, PT ;  /* 0x000000036200720c */ /* 0x002fc40003f45070 */
[----:B------:R-:W-:Y:S02]  /*17140*/  ISETP.EQ.U32.AND P3, PT, R98, RZ, PT ;  /* 0x000000ff6200720c */ /* 0x000fe40003f62070 */
[----:B------:R-:W-:-:S04]  /*17150*/  ISETP.NE.AND.EX P2, PT, R99, R0, PT, P2 ;  /* 0x000000006300720c */ /* 0x000fc80003f45320 */
[----:B------:R-:W-:-:S04]  /*17160*/  ISETP.EQ.OR.EX P2, PT, R99, RZ, !P2, P3 ;  /* 0x000000ff6300720c */ /* 0x000fc80005742730 */
[----:B------:R-:W-:-:S13]  /*17170*/  ISETP.GT.U32.OR P2, PT, R18, 0x3f, P2 ;  /* 0x0000003f1200780c */ /* 0x000fda0001744470 */
[----:B------:R-:W-:Y:S06]  /*17180*/  BAR.RED.AND.DEFER_BLOCKING 0x0, P2 ;  /* 0x0000000000007b1d */ /* 0x000fec0001014400 */
[----:B------:R-:W1:Y:S02]  /*17190*/  B2R.RESULT RZ, P2 ;  /* 0x0000000000ff731c */ /* 0x000e640000044000 */
[----:B-1----:R-:W-:Y:S05]  /*171a0*/  @P2 BRA `(.L_x_116) ;  /* 0x00000078009c2947 */ /* 0x002fea0003800000 */
[----:B------:R-:W-:Y:S01]  /*171b0*/  ISETP.GE.U32.AND P2, PT, R3, 0x1700, PT ;  /* 0x000017000300780c */ /* 0x000fe20003f46070 */
[----:B----4-:R-:W-:Y:S01]  /*171c0*/  IMAD.MOV.U32 R57, RZ, RZ, R98 ;  /* 0x000000ffff397224 */ /* 0x010fe200078e0062 */
[----:B------:R-:W-:Y:S01]  /*171d0*/  CS2R R58, SRZ ;  /* 0x00000000003a7805 */ /* 0x000fe2000001ff00 */
[----:B------:R-:W-:Y:S01]  /*171e0*/  IMAD.MOV.U32 R14, RZ, RZ, R99 ;  /* 0x000000ffff0e7224 */ /* 0x000fe200078e0063 */
[----:B------:R-:W-:Y:S01]  /*171f0*/  ISETP.GE.AND.EX P2, PT, R0, RZ, PT, P2 ;  /* 0x000000ff0000720c */ /* 0x000fe20003f46320 */
[----:B---3--:R-:W-:Y:S02]  /*17200*/  IMAD.MOV.U32 R61, RZ, RZ, R3 ;  /* 0x000000ffff3d7224 */ /* 0x008fe400078e0003 */
[----:B------:R-:W-:-:S10]  /*17210*/  IMAD.MOV.U32 R60, RZ, RZ, R0 ;  /* 0x000000ffff3c7224 */ /* 0x000fd400078e0000 */
[----:B------:R-:W-:Y:S05]  /*17220*/  @!P2 BRA `(.L_x_117) ;  /* 0x0000003400e8a947 */ /* 0x000fea0003800000 */
[----:B------:R-:W-:-:S07]  /*17230*/  CS2R R58, SRZ ;  /* 0x00000000003a7805 */ /* 0x000fce000001ff00 */
.L_x_118:
[----:B------:R-:W1:Y:S02]  /*17240*/  S2R R18, SR_TID.X ;  /* 0x0000000000127919 */ /* 0x000e640000002100 */
[----:B-1----:R-:W-:-:S05]  /*17250*/  IADD3 R5, P0, PT, R18, R58, RZ ;  /* 0x0000003a12057210 */ /* 0x002fca0007f1e0ff */
[----:B------:R-:W-:Y:S01]  /*17260*/  IMAD.X R6, RZ, RZ, R59, P0 ;  /* 0x000000ffff067224 */ /* 0x000fe200000e063b */
[----:B------:R-:W-:-:S04]  /*17270*/  LEA R4, P0, R5, R2, 0x2 ;  /* 0x0000000205047211 */ /* 0x000fc800078010ff */
[----:B------:R-:W-:-:S05]  /*17280*/  LEA.HI.X R5, R5, R12, R6, 0x2, P0 ;  /* 0x0000000c05057211 */ /* 0x000fca00000f1406 */
[----:B------:R-:W3:Y:S04]  /*17290*/  LDG.E R6, desc[UR8][R4.64] ;  /* 0x0000000804067981 */ /* 0x000ee8000c1e1900 */
[----:B------:R-:W4:Y:S04]  /*172a0*/  LDG.E R8, desc[UR8][R4.64+0x400] ;  /* 0x0004000804087981 */ /* 0x000f28000c1e1900 */
[----:B------:R-:W5:Y:S04]  /*172b0*/  LDG.E R10, desc[UR8][R4.64+0x800] ;  /* 0x00080008040a7981 */ /* 0x000f68000c1e1900 */
[----:B------:R-:W5:Y:S04]  /*172c0*/  LDG.E R60, desc[UR8][R4.64+0xc00] ;  /* 0x000c0008043c7981 */ /* 0x000f68000c1e1900 */
[----:B------:R-:W5:Y:S04]  /*172d0*/  LDG.E R62, desc[UR8][R4.64+0x1000] ;  /* 0x00100008043e7981 */ /* 0x000f68000c1e1900 */
[----:B------:R-:W5:Y:S04]  /*172e0*/  LDG.E R64, desc[UR8][R4.64+0x1400] ;  /* 0x0014000804407981 */ /* 0x000f68000c1e1900 */
[----:B0-----:R-:W5:Y:S04]  /*172f0*/  LDG.E R66, desc[UR8][R4.64+0x1800] ;  /* 0x0018000804427981 */ /* 0x001f68000c1e1900 */
        /* <DEDUP_REMOVED lines=16> */
[----:B------:R-:W0:Y:S01]  /*17400*/  S2UR UR5, SR_CgaCtaId ;  /* 0x00000000000579c3 */ /* 0x000e220000008800 */
[----:B------:R-:W-:Y:S01]  /*17410*/  UMOV UR4, 0x400 ;  /* 0x0000040000047882 */ /* 0x000fe20000000000 */
[----:B------:R-:W-:-:S02]  /*17420*/  ISETP.NE.AND P1, PT, R13, 0x1f, PT ;  /* 0x0000001f0d00780c */ /* 0x000fc40003f25270 */
[----:B------:R-:W-:-:S04]  /*17430*/  SHF.R.U32.HI R165, RZ, 0x5, R18 ;  /* 0x00000005ffa57819 */ /* 0x000fc80000011612 */
[C---:B------:R-:W-:Y:S02]  /*17440*/  ISETP.NE.AND P3, PT, R165.reuse, 0x6, PT ;  /* 0x00000006a500780c */ /* 0x040fe40003f65270 */
[----:B------:R-:W-:Y:S01]  /*17450*/  ISETP.NE.AND P2, PT, R165, 0x7, PT ;  /* 0x00000007a500780c */ /* 0x000fe20003f45270 */
[----:B0-----:R-:W-:-:S06]  /*17460*/  ULEA UR4, UR5, UR4, 0x18 ;  /* 0x0000000405047291 */ /* 0x001fcc000f8ec0ff */
[----:B------:R-:W-:Y:S01]  /*17470*/  IMAD.U32 R15, RZ, RZ, UR4 ;  /* 0x00000004ff0f7e24 */ /* 0x000fe2000f8e00ff */
[----:B------:R-:W-:Y:S05]  /*17480*/  WARPSYNC.ALL ;  /* 0x0000000000007948 */ /* 0x000fea0003800000 */
[----:B--2---:R-:W-:-:S04]  /*17490*/  IMAD R23, R18, 0x4, R15 ;  /* 0x0000000412177824 */ /* 0x004fc800078e020f */
[----:B------:R-:W-:-:S04]  /*174a0*/  IMAD R61, R18, 0x4, R23 ;  /* 0x00000004123d7824 */ /* 0x000fc800078e0217 */
[C-C-:B------:R-:W-:Y:S01]  /*174b0*/  IMAD R131, R18.reuse, 0x7c, R61.reuse ;  /* 0x0000007c12837824 */ /* 0x140fe200078e023d */
[----:B---3--:R0:W-:Y:S04]  /*174c0*/  STS [R23], R6 ;  /* 0x0000000617007388 */ /* 0x0081e80000000800 */
[----:B----4-:R-:W-:Y:S04]  /*174d0*/  STS [R23+0x400], R8 ;  /* 0x0004000817007388 */ /* 0x010fe80000000800 */
[----:B-----5:R-:W-:Y:S01]  /*174e0*/  STS [R23+0x800], R10 ;  /* 0x0008000a17007388 */ /* 0x020fe20000000800 */
[----:B0-----:R-:W-:-:S03]  /*174f0*/  IMAD R6, R18, 0x54, R61 ;  /* 0x0000005412067824 */ /* 0x001fc600078e023d */
[----:B------:R0:W-:Y:S04]  /*17500*/  STS [R23+0xc00], R60 ;  /* 0x000c003c17007388 */ /* 0x0001e80000000800 */
[----:B------:R-:W-:Y:S04]  /*17510*/  STS [R23+0x1000], R62 ;  /* 0x0010003e17007388 */ /* 0x000fe80000000800 */
[----:B------:R-:W-:Y:S01]  /*17520*/  STS [R23+0x1400], R64 ;  /* 0x0014004017007388 */ /* 0x000fe20000000800 */
[----:B0-----:R-:W-:-:S03]  /*17530*/  BMSK R60, RZ, R26 ;  /* 0x0000001aff3c721b */ /* 0x001fc60000000000 */
        /* <DEDUP_REMOVED lines=19> */
[----:B------:R-:W1:Y:S04]  /*17670*/  LDS R96, [R6+0x4] ;  /* 0x0000040006607984 */ /* 0x000e680000000800 */
        /* <DEDUP_REMOVED lines=9> */
[----:B0-----:R-:W-:-:S03]  /*17710*/  SHF.R.U32.HI R5, RZ, R19, R62 ;  /* 0x00000013ff057219 */ /* 0x001fc6000001163e */
[----:B------:R-:W-:Y:S01]  /*17720*/  LDS R76, [R6+0x2c] ;  /* 0x00002c00064c7984 */ /* 0x000fe20000000800 */
[----:B------:R-:W-:-:S03]  /*17730*/  LOP3.LUT R5, R60, R5, RZ, 0xc0, !PT ;  /* 0x000000053c057212 */ /* 0x000fc600078ec0ff */
        /* <DEDUP_REMOVED lines=9> */
[----:B-1----:R-:W-:Y:S01]  /*177d0*/  SHF.R.U32.HI R5, RZ, R19, R96 ;  /* 0x00000013ff057219 */ /* 0x002fe20000011660 */
[----:B------:R-:W-:Y:S03]  /*177e0*/  LDS R66, [R6+0x40] ;  /* 0x0000400006427984 */ /* 0x000fe60000000800 */
[----:B------:R-:W-:Y:S01]  /*177f0*/  LOP3.LUT R5, R60, R5, RZ, 0xc0, !PT ;  /* 0x000000053c057212 */ /* 0x000fe200078ec0ff */
[----:B------:R-:W-:Y:S04]  /*17800*/  LDS R64, [R6+0x44] ;  /* 0x0000440006407984 */ /* 0x000fe80000000800 */
[----:B------:R-:W-:Y:S01]  /*17810*/  LDS R102, [R6+0x48] ;  /* 0x0000480006667984 */ /* 0x000fe20000000800 */
[----:B------:R-:W-:Y:S01]  /*17820*/  IMAD.SHL.U32 R4, R5, 0x400, RZ ;  /* 0x0000040005047824 */ /* 0x000fe200078e00ff */
[----:B------:R-:W-:-:S02]  /*17830*/  SHF.R.U32.HI R5, RZ, 0x4, R5 ;  /* 0x00000004ff057819 */ /* 0x000fc40000011605 */
[----:B------:R-:W-:Y:S02]  /*17840*/  LDS R100, [R6+0x4c] ;  /* 0x00004c0006647984 */ /* 0x000fe40000000800 */
[----:B------:R-:W-:Y:S02]  /*17850*/  LOP3.LUT R5, R5, 0xffffffe, RZ, 0xc0, !PT ;  /* 0x0ffffffe05057812 */ /* 0x000fe400078ec0ff */
[----:B------:R-:W-:Y:S04]  /*17860*/  LDS R98, [R6+0x50] ;  /* 0x0000500006627984 */ /* 0x000fe80000000800 */
[----:B------:R-:W-:Y:S04]  /*17870*/  LDS R106, [R6+0x54] ;  /* 0x00005400066a7984 */ /* 0x000fe80000000800 */
[----:B------:R0:W-:Y:S01]  /*17880*/  LDS R104, [R6+0x58] ;  /* 0x0000580006687984 */ /* 0x0001e20000000800 */
[----:B------:R-:W-:Y:S01]  /*17890*/  BAR.SYNC.DEFER_BLOCKING 0x0 ;  /* 0x0000000000007b1d */ /* 0x000fe20000010000 */
[----:B0-----:R-:W-:-:S04]  /*178a0*/  LOP3.LUT R6, R4, 0x7c00, RZ, 0xc0, !PT ;  /* 0x00007c0004067812 */ /* 0x001fc800078ec0ff */
[----:B------:R-:W-:Y:S02]  /*178b0*/  IADD3 R67, PT, PT, R5, R23, R6 ;  /* 0x0000001705437210 */ /* 0x000fe40007ffe006 */
[----:B--2---:R-:W-:-:S04]  /*178c0*/  SHF.R.U32.HI R5, RZ, R19, R94 ;  /* 0x00000013ff057219 */ /* 0x004fc8000001165e */
[----:B------:R-:W-:-:S05]  /*178d0*/  LOP3.LUT R5, R60, R5, RZ, 0xc0, !PT ;  /* 0x000000053c057212 */ /* 0x000fca00078ec0ff */
[----:B------:R-:W-:Y:S01]  /*178e0*/  IMAD.SHL.U32 R6, R5, 0x400, RZ ;  /* 0x0000040005067824 */ /* 0x000fe200078e00ff */
[----:B------:R-:W-:Y:S01]  /*178f0*/  SHF.R.U32.HI R5, RZ, 0x4, R5 ;  /* 0x00000004ff057819 */ /* 0x000fe20000011605 */
[----:B------:R-:W-:Y:S03]  /*17900*/  STS [R23], RZ ;  /* 0x000000ff17007388 */ /* 0x000fe60000000800 */
[----:B------:R-:W-:Y:S02]  /*17910*/  LOP3.LUT R8, R6, 0x7c00, RZ, 0xc0, !PT ;  /* 0x00007c0006087812 */ /* 0x000fe400078ec0ff */
[----:B------:R-:W-:Y:S01]  /*17920*/  LOP3.LUT R5, R5, 0xffffffe, RZ, 0xc0, !PT ;  /* 0x0ffffffe05057812 */ /* 0x000fe200078ec0ff */
[----:B------:R-:W-:Y:S03]  /*17930*/  STS [R23+0x400], RZ ;  /* 0x000400ff17007388 */ /* 0x000fe60000000800 */
[----:B------:R-:W-:Y:S01]  /*17940*/  IADD3 R71, PT, PT, R5, R23, R8 ;  /* 0x0000001705477210 */ /* 0x000fe20007ffe008 */
[----:B------:R-:W-:Y:S01]  /*17950*/  STS [R23+0x800], RZ ;  /* 0x000800ff17007388 */ /* 0x000fe20000000800 */
[----:B---3--:R-:W-:-:S03]  /*17960*/  SHF.R.U32.HI R5, RZ, R19, R92 ;  /* 0x00000013ff057219 */ /* 0x008fc6000001165c */
[----:B------:R-:W-:Y:S01]  /*17970*/  STS [R23+0xc00], RZ ;  /* 0x000c00ff17007388 */ /* 0x000fe20000000800 */
[----:B------:R-:W-:-:S03]  /*17980*/  LOP3.LUT R5, R60, R5, RZ, 0xc0, !PT ;  /* 0x000000053c057212 */ /* 0x000fc600078ec0ff */
        /* <DEDUP_REMOVED lines=33> */
[----:B0-----:R-:W-:Y:S01]  /*17ba0*/  IMAD.SHL.U32 R4, R5, 0x400, RZ ;  /* 0x0000040005047824 */ /* 0x001fe200078e00ff */
[----:B------:R-:W-:-:S04]  /*17bb0*/  SHF.R.U32.HI R5, RZ, 0x4, R5 ;  /* 0x00000004ff057819 */ /* 0x000fc80000011605 */
[----:B------:R-:W-:Y:S02]  /*17bc0*/  LOP3.LUT R8, R4, 0x7c00, RZ, 0xc0, !PT ;  /* 0x00007c0004087812 */ /* 0x000fe400078ec0ff */
[----:B------:R-:W-:-:S04]  /*17bd0*/  LOP3.LUT R5, R5, 0xffffffe, RZ, 0xc0, !PT ;  /* 0x0ffffffe05057812 */ /* 0x000fc800078ec0ff */
[----:B------:R-:W-:Y:S02]  /*17be0*/  IADD3 R75, PT, PT, R5, R23, R8 ;  /* 0x00000017054b7210 */ /* 0x000fe40007ffe008 */
[----:B------:R-:W-:-:S04]  /*17bf0*/  SHF.R.U32.HI R5, RZ, R19, R90 ;  /* 0x00000013ff057219 */ /* 0x000fc8000001165a */
[----:B------:R-:W-:Y:S01]  /*17c00*/  LOP3.LUT R5, R60, R5, RZ, 0xc0, !PT ;  /* 0x000000053c057212 */ /* 0x000fe200078ec0ff */
[----:B-1----:R-:W-:-:S05]  /*17c10*/  VIADD R6, R69, 0x1 ;  /* 0x0000000145067836 */ /* 0x002fca0000000000 */
        /* <DEDUP_REMOVED lines=255> */
[----:B----4-:R-:W-:Y:S01]  /*18c10*/  IMAD.IADD R159, R6, 0x1, R157 ;  /* 0x00000001069f7824 */ /* 0x010fe200078e029d */
[----:B------:R-:W-:-:S03]  /*18c20*/  @!P1 SHF.R.U32.HI R6, RZ, 0x3, R18 ;  /* 0x00000003ff069819 */ /* 0x000fc60000011612 */
[----:B-----5:R-:W-:Y:S01]  /*18c30*/  IMAD.IADD R164, R10, 0x1, R159 ;  /* 0x000000010aa47824 */ /* 0x020fe200078e029f */
[----:B------:R-:W-:-:S03]  /*18c40*/  @!P1 LOP3.LUT R6, R6, 0x7c, RZ, 0xc0, !PT ;  /* 0x0000007c06069812 */ /* 0x000fc600078ec0ff */
[----:B------:R-:W-:Y:S02]  /*18c50*/  IMAD.IADD R166, R11, 0x1, R164 ;  /* 0x000000010ba67824 */ /* 0x000fe400078e02a4 */
[----:B------:R-:W-:Y:S02]  /*18c60*/  @!P1 IMAD.IADD R170, R15, 0x1, R6 ;  /* 0x000000010faa9824 */ /* 0x000fe400078e0206 */
        /* <DEDUP_REMOVED lines=29> */
[----:B------:R-:W-:Y:S02]  /*18e40*/  ISETP.NE.AND P0, PT, R165, 0x5, PT ;  /* 0x00000005a500780c */ /* 0x000fe40003f05270 */
[----:B------:R-:W-:Y:S01]  /*18e50*/  SEL R29, R7, R29, !P1 ;  /* 0x0000001d071d7207 */ /* 0x000fe20004800000 */
[----:B------:R-:W-:Y:S01]  /*18e60*/  IMAD.IADD R9, R9, 0x1, R8 ;  /* 0x0000000109097824 */ /* 0x000fe200078e0208 */
[----:B------:R-:W-:Y:S02]  /*18e70*/  ISETP.NE.AND P1, PT, R13, RZ, PT ;  /* 0x000000ff0d00720c */ /* 0x000fe40003f25270 */
[----:B------:R-:W-:Y:S01]  /*18e80*/  SEL R29, R8, R29, !P0 ;  /* 0x0000001d081d7207 */ /* 0x000fe20004000000 */
[----:B------:R-:W-:Y:S01]  /*18e90*/  IMAD.IADD R10, R10, 0x1, R9 ;  /* 0x000000010a0a7824 */ /* 0x000fe200078e0209 */
[----:B------:R-:W-:-:S02]  /*18ea0*/  ISETP.GT.U32.AND P0, PT, R18, 0x1f, PT ;  /* 0x0000001f1200780c */ /* 0x000fc40003f04070 */
[----:B------:R-:W-:Y:S01]  /*18eb0*/  ISETP.GT.U32.OR P4, PT, R18, 0x1f, P1 ;  /* 0x0000001f1200780c */ /* 0x000fe20000f84470 */
[----:B------:R-:W-:Y:S01]  /*18ec0*/  IMAD.IADD R11, R11, 0x1, R10 ;  /* 0x000000010b0b7824 */ /* 0x000fe200078e020a */
[----:B------:R-:W-:Y:S02]  /*18ed0*/  SEL R29, R9, R29, !P3 ;  /* 0x0000001d091d7207 */ /* 0x000fe40005800000 */
[----:B------:R-:W-:Y:S02]  /*18ee0*/  SEL R4, R134, RZ, P1 ;  /* 0x000000ff86047207 */ /* 0x000fe40000800000 */
[----:B------:R-:W-:Y:S02]  /*18ef0*/  SEL R29, R10, R29, !P2 ;  /* 0x0000001d0a1d7207 */ /* 0x000fe40005000000 */
[C---:B------:R-:W-:Y:S02]  /*18f00*/  ISETP.GT.U32.AND P1, PT, R18.reuse, 0x3f, PT ;  /* 0x0000003f1200780c */ /* 0x040fe40003f24070 */
[C---:B------:R-:W-:Y:S01]  /*18f10*/  ISETP.NE.AND P2, PT, R18.reuse, RZ, PT ;  /* 0x000000ff1200720c */ /* 0x040fe20003f45270 */
[----:B------:R-:W-:Y:S01]  /*18f20*/  @P0 IMAD.IADD R134, R29, 0x1, R4 ;  /* 0x000000011d860824 */ /* 0x000fe200078e0204 */
[----:B------:R-:W-:Y:S01]  /*18f30*/  ISETP.GT.U32.AND P3, PT, R18, 0x3e, PT ;  /* 0x0000003e1200780c */ /* 0x000fe20003f64070 */
[----:B------:R-:W-:-:S05]  /*18f40*/  @!P4 IMAD.U32 R134, R11, 0x10000, RZ ;  /* 0x000100000b86c824 */ /* 0x000fca00078e00ff */
[----:B------:R-:W-:Y:S03]  /*18f50*/  @!P4 STS [R15+0x8428], R134 ;  /* 0x008428860f00c388 */ /* 0x000fe60000000800 */
[----:B------:R-:W-:Y:S01]  /*18f60*/  @!P1 IMAD.SHL.U32 R6, R18, 0x400, RZ ;  /* 0x0000040012069824 */ /* 0x000fe200078e00ff */
[----:B------:R-:W-:Y:S01]  /*18f70*/  BAR.SYNC.DEFER_BLOCKING 0x0 ;  /* 0x0000000000007b1d */ /* 0x000fe20000010000 */
[----:B------:R-:W-:Y:S01]  /*18f80*/  @!P1 SHF.R.U32.HI R7, RZ, 0x4, R18 ;  /* 0x00000004ff079819 */ /* 0x000fe20000011612 */
[----:B------:R-:W-:Y:S02]  /*18f90*/  @!P1 IMAD.MOV.U32 R33, RZ, RZ, 0x1700 ;  /* 0x00001700ff219424 */ /* 0x000fe400078e00ff */
[----:B------:R-:W-:Y:S02]  /*18fa0*/  @!P1 LOP3.LUT R6, R6, 0x7c00, RZ, 0xc0, !PT ;  /* 0x00007c0006069812 */ /* 0x000fe400078ec0ff */
[----:B------:R-:W-:-:S04]  /*18fb0*/  @!P1 LOP3.LUT R7, R7, 0x3e, RZ, 0xc0, !PT ;  /* 0x0000003e07079812 */ /* 0x000fc800078ec0ff */
[----:B------:R-:W-:Y:S01]  /*18fc0*/  @!P1 IADD3 R7, PT, PT, R7, R15, R6 ;  /* 0x0000000f07079210 */ /* 0x000fe20007ffe006 */
[----:B------:R-:W0:Y:S02]  /*18fd0*/  LDS R4, [R15+0x8428] ;  /* 0x008428000f047984 */ /* 0x000e240000000800 */
[----:B0-----:R-:W-:-:S05]  /*18fe0*/  SEL R5, R4, RZ, P2 ;  /* 0x000000ff04057207 */ /* 0x001fca0001000000 */
        /* <DEDUP_REMOVED lines=68> */
[----:B------:R-:W1:Y:S04]  /*19430*/  @!P1 LDS.U16 R32, [R7] ;  /* 0x0000000007209984 */ /* 0x000e680000000400 */
        /* <DEDUP_REMOVED lines=11> */
[--C-:B-1----:R-:W-:Y:S01]  /*194f0*/  @!P1 SHF.R.S32.HI R7, RZ, 0x1f, R32.reuse ;  /* 0x0000001fff079819 */ /* 0x102fe20000011420 */
[--C-:B------:R-:W-:Y:S01]  /*19500*/  @!P1 IMAD.MOV.U32 R6, RZ, RZ, R32.reuse ;  /* 0x000000ffff069224 */ /* 0x100fe200078e0020 */
[----:B------:R-:W-:Y:S01]  /*19510*/  @!P1 SHF.R.S32.HI R5, RZ, 0x1f, R32 ;  /* 0x0000001fff059819 */ /* 0x000fe20000011420 */
[----:B------:R-:W1:Y:S01]  /*19520*/  LDS.U16 R107, [R107] ;  /* 0x000000006b6b7984 */ /* 0x000e620000000400 */
[----:B--2---:R-:W-:Y:S01]  /*19530*/  IMAD.IADD R146, R65, 0x1, R4 ;  /* 0x0000000141927824 */ /* 0x004fe200078e0204 */
[----:B------:R-:W-:Y:S01]  /*19540*/  @!P1 IADD3 R4, P2, PT, -R32, R57, RZ ;  /* 0x0000003920049210 */ /* 0x000fe20007f5e1ff */
[----:B------:R-:W-:Y:S01]  /*19550*/  IMAD R11, R148, 0x4, R15 ;  /* 0x00000004940b7824 */ /* 0x000fe200078e020f */
[----:B------:R-:W2:Y:S01]  /*19560*/  LDS.U16 R109, [R109] ;  /* 0x000000006d6d7984 */ /* 0x000ea20000000400 */
[----:B---3--:R-:W-:Y:S02]  /*19570*/  IMAD.IADD R8, R73, 0x1, R8 ;  /* 0x0000000149087824 */ /* 0x008fe400078e0208 */
[----:B------:R-:W-:Y:S01]  /*19580*/  @!P1 IMAD.X R5, R14, 0x1, ~R5, P2 ;  /* 0x000000010e059824 */ /* 0x000fe200010e0e05 */
[----:B------:R-:W3:Y:S01]  /*19590*/  LDS.U16 R111, [R111] ;  /* 0x000000006f6f7984 */ /* 0x000ee20000000400 */
[----:B----4-:R-:W-:-:S02]  /*195a0*/  IMAD.IADD R10, R77, 0x1, R10 ;  /* 0x000000014d0a7824 */ /* 0x010fc400078e020a */
[--C-:B------:R-:W-:Y:S01]  /*195b0*/  IMAD R9, R146, 0x4, R15.reuse ;  /* 0x0000000492097824 */ /* 0x100fe200078e020f */
[----:B------:R-:W4:Y:S01]  /*195c0*/  LDS.U16 R113, [R113] ;  /* 0x0000000071717984 */ /* 0x000f220000000400 */
[----:B-----5:R-:W-:Y:S02]  /*195d0*/  IMAD.IADD R132, R81, 0x1, R132 ;  /* 0x0000000151847824 */ /* 0x020fe400078e0284 */
[--C-:B------:R-:W-:Y:S01]  /*195e0*/  IMAD R63, R8, 0x4, R15.reuse ;  /* 0x00000004083f7824 */ /* 0x100fe200078e020f */
[----:B------:R-:W5:Y:S01]  /*195f0*/  LDS.U16 R115, [R115] ;  /* 0x0000000073737984 */ /* 0x000f620000000400 */
[----:B------:R-:W-:Y:S02]  /*19600*/  IMAD.IADD R134, R85, 0x1, R134 ;  /* 0x0000000155867824 */ /* 0x000fe400078e0286 */
[----:B------:R-:W-:Y:S01]  /*19610*/  IMAD R65, R132, 0x4, R15 ;  /* 0x0000000484417824 */ /* 0x000fe200078e020f */
[----:B------:R-:W5:Y:S01]  /*19620*/  LDS.U16 R117, [R117] ;  /* 0x0000000075757984 */ /* 0x000f620000000400 */
[----:B------:R-:W-:-:S02]  /*19630*/  IMAD.IADD R136, R89, 0x1, R136 ;  /* 0x0000000159887824 */ /* 0x000fc400078e0288 */
[--C-:B------:R-:W-:Y:S01]  /*19640*/  IMAD R67, R134, 0x4, R15.reuse ;  /* 0x0000000486437824 */ /* 0x100fe200078e020f */
[----:B------:R-:W5:Y:S01]  /*19650*/  LDS.U16 R119, [R119] ;  /* 0x0000000077777984 */ /* 0x000f620000000400 */
[----:B------:R-:W-:Y:S02]  /*19660*/  IMAD.IADD R138, R93, 0x1, R138 ;  /* 0x000000015d8a7824 */ /* 0x000fe400078e028a */
[--C-:B------:R-:W-:Y:S01]  /*19670*/  IMAD R69, R136, 0x4, R15.reuse ;  /* 0x0000000488457824 */ /* 0x100fe200078e020f */
[----:B------:R-:W5:Y:S01]  /*19680*/  LDS.U16 R121, [R121] ;  /* 0x0000000079797984 */ /* 0x000f620000000400 */
[----:B------:R-:W-:Y:S02]  /*19690*/  IMAD.IADD R140, R97, 0x1, R140 ;  /* 0x00000001618c7824 */ /* 0x000fe400078e028c */
[----:B------:R-:W-:Y:S01]  /*196a0*/  IMAD R71, R138, 0x4, R15 ;  /* 0x000000048a477824 */ /* 0x000fe200078e020f */
[----:B------:R-:W5:Y:S01]  /*196b0*/  LDS.U16 R123, [R123] ;  /* 0x000000007b7b7984 */ /* 0x000f620000000400 */
[----:B------:R-:W-:-:S03]  /*196c0*/  IMAD.IADD R142, R101, 0x1, R142 ;  /* 0x00000001658e7824 */ /* 0x000fc600078e028e */
[----:B------:R-:W5:Y:S01]  /*196d0*/  LDS.U16 R125, [R125] ;  /* 0x000000007d7d7984 */ /* 0x000f620000000400 */
[----:B0-----:R-:W-:-:S03]  /*196e0*/  IMAD.IADD R144, R105, 0x1, R144 ;  /* 0x0000000169907824 */ /* 0x001fc600078e0290 */
[----:B------:R-:W0:Y:S01]  /*196f0*/  LDS.U16 R127, [R127] ;  /* 0x000000007f7f7984 */ /* 0x000e220000000400 */
[----:B-1----:R-:W-:-:S03]  /*19700*/  IMAD.IADD R108, R108, 0x1, R107 ;  /* 0x000000016c6c7824 */ /* 0x002fc600078e026b */
[----:B------:R-:W1:Y:S01]  /*19710*/  LDS.U16 R129, [R129] ;  /* 0x0000000081817984 */ /* 0x000e620000000400 */
[----:B--2---:R-:W-:Y:S01]  /*19720*/  IMAD.IADD R110, R110, 0x1, R109 ;  /* 0x000000016e6e7824 */ /* 0x004fe200078e026d */
[----:B------:R-:W-:Y:S01]  /*19730*/  BAR.SYNC.DEFER_BLOCKING 0x0 ;  /* 0x0000000000007b1d */ /* 0x000fe20000010000 */
[----:B---3--:R-:W-:Y:S02]  /*19740*/  IMAD.IADD R112, R112, 0x1, R111 ;  /* 0x0000000170707824 */ /* 0x008fe400078e026f */
[----:B------:R-:W-:Y:S02]  /*19750*/  IMAD R73, R110, 0x4, R15 ;  /* 0x000000046e497824 */ /* 0x000fe400078e020f */
[----:B----4-:R-:W-:Y:S02]  /*19760*/  IMAD.IADD R114, R114, 0x1, R113 ;  /* 0x0000000172727824 */ /* 0x010fe400078e0271 */
[----:B-----5:R-:W-:Y:S02]  /*19770*/  IMAD.IADD R116, R116, 0x1, R115 ;  /* 0x0000000174747824 */ /* 0x020fe400078e0273 */
[----:B------:R-:W-:-:S02]  /*19780*/  IMAD.IADD R118, R118, 0x1, R117 ;  /* 0x0000000176767824 */ /* 0x000fc400078e0275 */
[----:B------:R-:W-:Y:S02]  /*19790*/  IMAD.IADD R120, R120, 0x1, R119 ;  /* 0x0000000178787824 */ /* 0x000fe400078e0277 */
[----:B------:R-:W-:Y:S01]  /*197a0*/  IMAD.IADD R122, R122, 0x1, R121 ;  /* 0x000000017a7a7824 */ /* 0x000fe200078e0279 */
[----:B------:R2:W-:Y:S01]  /*197b0*/  @!P1 STS.64 [R61], R6 ;  /* 0x000000063d009388 */ /* 0x0005e20000000a00 */
[----:B------:R-:W-:Y:S01]  /*197c0*/  IMAD.IADD R124, R124, 0x1, R123 ;  /* 0x000000017c7c7824 */ /* 0x000fe200078e027b */
[----:B------:R-:W-:Y:S01]  /*197d0*/  BAR.SYNC.DEFER_BLOCKING 0x0 ;  /* 0x0000000000007b1d */ /* 0x000fe20000010000 */
[----:B------:R-:W-:Y:S02]  /*197e0*/  IMAD.IADD R126, R126, 0x1, R125 ;  /* 0x000000017e7e7824 */ /* 0x000fe400078e027d */
[----:B0-----:R-:W-:Y:S02]  /*197f0*/  IMAD.IADD R128, R128, 0x1, R127 ;  /* 0x0000000180807824 */ /* 0x001fe400078e027f */
[----:B--2---:R-:W-:-:S02]  /*19800*/  IMAD R7, R10, 0x4, R15 ;  /* 0x000000040a077824 */ /* 0x004fc400078e020f */
[----:B-1----:R-:W-:Y:S01]  /*19810*/  IMAD.IADD R130, R130, 0x1, R129 ;  /* 0x0000000182827824 */ /* 0x002fe200078e0281 */
[----:B------:R-:W-:Y:S01]  /*19820*/  @!P3 LDS R33, [R61+0x8] ;  /* 0x000008003d21b984 */ /* 0x000fe20000000800 */
[----:B------:R-:W-:Y:S06]  /*19830*/  BAR.SYNC.DEFER_BLOCKING 0x0 ;  /* 0x0000000000007b1d */ /* 0x000fec0000010000 */
[----:B------:R0:W-:Y:S02]  /*19840*/  @!P1 STS.64 [R61+0x5c00], R4 ;  /* 0x005c00043d009388 */ /* 0x0001e40000000a00 */
[----:B------:R-:W-:Y:S01]  /*19850*/  BAR.SYNC.DEFER_BLOCKING 0x0 ;  /* 0x0000000000007b1d */ /* 0x000fe20000010000 */
[----:B0-----:R-:W-:-:S05]  /*19860*/  IMAD R61, R144, 0x4, R15 ;  /* 0x00000004903d7824 */ /* 0x001fca00078e020f */
[----:B------:R0:W-:Y:S04]  /*19870*/  STS [R9], R62 ;  /* 0x0000003e09007388 */ /* 0x0001e80000000800 */
[----:B------:R1:W-:Y:S04]  /*19880*/  STS [R11], R96 ;  /* 0x000000600b007388 */ /* 0x0003e80000000800 */
[----:B------:R2:W-:Y:S01]  /*19890*/  STS [R63], R94 ;  /* 0x0000005e3f007388 */ /* 0x0005e20000000800 */
[----:B0-----:R-:W-:-:S03]  /*198a0*/  IMAD R9, R140, 0x4, R15 ;  /* 0x000000048c097824 */ /* 0x001fc600078e020f */
[----:B------:R0:W-:Y:S01]  /*198b0*/  STS [R7], R92 ;  /* 0x0000005c07007388 */ /* 0x0001e20000000800 */
[----:B-1----:R-:W-:-:S03]  /*198c0*/  IMAD R11, R142, 0x4, R15 ;  /* 0x000000048e0b7824 */ /* 0x002fc600078e020f */
[----:B------:R1:W-:Y:S01]  /*198d0*/  STS [R65], R90 ;  /* 0x0000005a41007388 */ /* 0x0003e20000000800 */
[----:B--2---:R-:W-:-:S03]  /*198e0*/  IMAD R63, R108, 0x4, R15 ;  /* 0x000000046c3f7824 */ /* 0x004fc600078e020f */
        /* <DEDUP_REMOVED lines=16> */
[----:B------:R-:W-:Y:S01]  /*199f0*/  STS [R7], R72 ;  /* 0x0000004807007388 */ /* 0x000fe20000000800 */
[----:B--2---:R-:W-:-:S03]  /*19a00*/  IMAD R63, R128, 0x4, R15 ;  /* 0x00000004803f7824 */ /* 0x004fc600078e020f */
[----:B------:R-:W-:Y:S01]  /*19a10*/  STS [R65], R70 ;  /* 0x0000004641007388 */ /* 0x000fe20000000800 */
[----:B0-----:R-:W-:-:S03]  /*19a20*/  IMAD R73, R130, 0x4, R15 ;  /* 0x0000000482497824 */ /* 0x001fc600078e020f */
        /* <DEDUP_REMOVED lines=16> */
[----:B------:R-:W5:Y:S04]  /*19b30*/  LDS R81, [R23+0x1c00] ;  /* 0x001c000017517984 */ /* 0x000f680000000800 */
[----:B------:R-:W-:Y:S04]  /*19b40*/  LDS R82, [R23+0x2000] ;  /* 0x0020000017527984 */ /* 0x000fe80000000800 */
[----:B------:R-:W-:Y:S01]  /*19b50*/  LDS R83, [R23+0x2400] ;  /* 0x0024000017537984 */ /* 0x000fe20000000800 */
[----:B0-----:R-:W-:-:S03]  /*19b60*/  SHF.R.U32.HI R7, RZ, R19, R74 ;  /* 0x00000013ff077219 */ /* 0x001fc6000001164a */
[----:B------:R-:W-:Y:S01]  /*19b70*/  LDS R86, [R23+0x3400] ;  /* 0x0034000017567984 */ /* 0x000fe20000000800 */
[----:B------:R-:W-:-:S03]  /*19b80*/  LOP3.LUT R6, R60, R7, RZ, 0xc0, !PT ;  /* 0x000000073c067212 */ /* 0x000fc600078ec0ff */
[----:B------:R-:W-:Y:S01]  /*19b90*/  LDS R87, [R23+0x3800] ;  /* 0x0038000017577984 */ /* 0x000fe20000000800 */
[----:B-1----:R-:W-:Y:S01]  /*19ba0*/  SHF.R.U32.HI R9, RZ, R19, R75 ;  /* 0x00000013ff097219 */ /* 0x002fe2000001164b */
[----:B------:R-:W-:-:S03]  /*19bb0*/  IMAD R6, R6, 0x8, R15 ;  /* 0x0000000806067824 */ /* 0x000fc600078e020f */
[----:B------:R-:W-:Y:S01]  /*19bc0*/  LOP3.LUT R8, R60, R9, RZ, 0xc0, !PT ;  /* 0x000000093c087212 */ /* 0x000fe200078ec0ff */
[----:B------:R-:W-:Y:S01]  /*19bd0*/  LDS R89, [R23+0x4400] ;  /* 0x0044000017597984 */ /* 0x000fe20000000800 */
[-C--:B--2---:R-:W-:Y:S02]  /*19be0*/  SHF.R.U32.HI R9, RZ, R19.reuse, R76 ;  /* 0x00000013ff097219 */ /* 0x084fe4000001164c */
[----:B---3--:R-:W-:Y:S01]  /*19bf0*/  SHF.R.U32.HI R11, RZ, R19, R77 ;  /* 0x00000013ff0b7219 */ /* 0x008fe2000001164d */
[----:B------:R-:W0:Y:S01]  /*19c00*/  LDS.64 R6, [R6+0x5c00] ;  /* 0x005c000006067984 */ /* 0x000e220000000a00 */
[--C-:B------:R-:W-:Y:S01]  /*19c10*/  IMAD R8, R8, 0x8, R15.reuse ;  /* 0x0000000808087824 */ /* 0x100fe200078e020f */
[C---:B------:R-:W-:Y:S02]  /*19c20*/  LOP3.LUT R10, R60.reuse, R9, RZ, 0xc0, !PT ;  /* 0x000000093c0a7212 */ /* 0x040fe400078ec0ff */
[----:B------:R-:W-:Y:S01]  /*19c30*/  LOP3.LUT R62, R60, R11, RZ, 0xc0, !PT ;  /* 0x0000000b3c3e7212 */ /* 0x000fe200078ec0ff */
[----:B------:R-:W-:Y:S01]  /*19c40*/  LDS R90, [R23+0x4800] ;  /* 0x00480000175a7984 */ /* 0x000fe20000000800 */
[----:B----4-:R-:W-:Y:S01]  /*19c50*/  SHF.R.U32.HI R61, RZ, R19, R78 ;  /* 0x00000013ff3d7219 */ /* 0x010fe2000001164e */
[----:B------:R-:W-:-:S02]  /*19c60*/  IMAD R10, R10, 0x8, R15 ;  /* 0x000000080a0a7824 */ /* 0x000fc400078e020f */
[----:B------:R-:W1:Y:S01]  /*19c70*/  LDS.64 R8, [R8+0x5c00] ;  /* 0x005c000008087984 */ /* 0x000e620000000a00 */
[----:B------:R-:W-:Y:S01]  /*19c80*/  IMAD R62, R62, 0x8, R15 ;  /* 0x000000083e3e7824 */ /* 0x000fe200078e020f */
[----:B------:R-:W-:Y:S02]  /*19c90*/  LOP3.LUT R64, R60, R61, RZ, 0xc0, !PT ;  /* 0x0000003d3c407212 */ /* 0x000fe400078ec0ff */
[----:B------:R-:W2:Y:S01]  /*19ca0*/  LDS.64 R10, [R10+0x5c00] ;  /* 0x005c00000a0a7984 */ /* 0x000ea20000000a00 */
[-C--:B-----5:R-:W-:Y:S02]  /*19cb0*/  SHF.R.U32.HI R61, RZ, R19.reuse, R79 ;  /* 0x00000013ff3d7219 */ /* 0x0a0fe4000001164f */
[----:B------:R-:W-:Y:S01]  /*19cc0*/  IMAD R64, R64, 0x8, R15 ;  /* 0x0000000840407824 */ /* 0x000fe200078e020f */
[----:B------:R-:W3:Y:S01]  /*19cd0*/  LDS.64 R62, [R62+0x5c00] ;  /* 0x005c00003e3e7984 */ /* 0x000ee20000000a00 */
[----:B------:R-:W-:Y:S02]  /*19ce0*/  SHF.R.U32.HI R67, RZ, R19, R80 ;  /* 0x00000013ff437219 */ /* 0x000fe40000011650 */
[----:B------:R-:W-:Y:S01]  /*19cf0*/  LOP3.LUT R66, R60, R61, RZ, 0xc0, !PT ;  /* 0x0000003d3c427212 */ /* 0x000fe200078ec0ff */
[----:B------:R-:W-:Y:S01]  /*19d00*/  LDS R88, [R23+0x4000] ;  /* 0x0040000017587984 */ /* 0x000fe20000000800 */
[----:B------:R-:W-:-:S03]  /*19d10*/  SHF.R.U32.HI R69, RZ, R19, R81 ;  /* 0x00000013ff457219 */ /* 0x000fc60000011651 */
[----:B------:R-:W4:Y:S01]  /*19d20*/  LDS.64 R64, [R64+0x5c00] ;  /* 0x005c000040407984 */ /* 0x000f220000000a00 */
[--C-:B------:R-:W-:Y:S01]  /*19d30*/  IMAD R72, R66, 0x8, R15.reuse ;  /* 0x0000000842487824 */ /* 0x100fe200078e020f */
[----:B------:R-:W-:Y:S02]  /*19d40*/  LOP3.LUT R66, R60, R69, RZ, 0xc0, !PT ;  /* 0x000000453c427212 */ /* 0x000fe400078ec0ff */
[----:B------:R-:W-:Y:S03]  /*19d50*/  LDS R61, [R23+0x2800] ;  /* 0x00280000173d7984 */ /* 0x000fe60000000800 */
[----:B------:R-:W-:Y:S01]  /*19d60*/  IMAD R66, R66, 0x8, R15 ;  /* 0x0000000842427824 */ /* 0x000fe200078e020f */
[----:B------:R-:W-:Y:S01]  /*19d70*/  LDS R91, [R23+0x5400] ;  /* 0x00540000175b7984 */ /* 0x000fe20000000800 */
[----:B0-----:R-:W-:Y:S02]  /*19d80*/  IADD3 R70, P2, PT, R6, R18, RZ ;  /* 0x0000001206467210 */ /* 0x001fe40007f5e0ff */
[----:B------:R-:W-:-:S03]  /*19d90*/  LOP3.LUT R6, R60, R67, RZ, 0xc0, !PT ;  /* 0x000000433c067212 */ /* 0x000fc600078ec0ff */
[----:B------:R-:W-:Y:S01]  /*19da0*/  IMAD.X R67, RZ, RZ, R7, P2 ;  /* 0x000000ffff437224 */ /* 0x000fe200010e0607 */
[----:B------:R-:W-:Y:S01]  /*19db0*/  LEA R68, P2, R70, R24, 0x2 ;  /* 0x0000001846447211 */ /* 0x000fe200078410ff */
[----:B------:R-:W-:Y:S02]  /*19dc0*/  IMAD R85, R6, 0x8, R15 ;  /* 0x0000000806557824 */ /* 0x000fe400078e020f */
[----:B------:R0:W5:Y:S01]  /*19dd0*/  LDS.64 R6, [R72+0x5c00] ;  /* 0x005c000048067984 */ /* 0x0001620000000a00 */
[----:B-1----:R-:W-:Y:S02]  /*19de0*/  IADD3 R71, P3, PT, R8, R18, RZ ;  /* 0x0000001208477210 */ /* 0x002fe40007f7e0ff */
[-C--:B------:R-:W-:Y:S02]  /*19df0*/  LEA.HI.X R69, R70, R25.reuse, R67, 0x2, P2 ;  /* 0x0000001946457211 */ /* 0x080fe400010f1443 */
[C---:B------:R-:W-:Y:S01]  /*19e00*/  LEA R70, P2, R71.reuse, R24, 0x2 ;  /* 0x0000001847467211 */ /* 0x040fe200078410ff */
[----:B------:R-:W-:Y:S01]  /*19e10*/  IMAD.X R84, RZ, RZ, R9, P3 ;  /* 0x000000ffff547224 */ /* 0x000fe200018e0609 */
[----:B--2---:R-:W-:Y:S01]  /*19e20*/  IADD3 R10, P3, PT, R10, R18, RZ ;  /* 0x000000120a0a7210 */ /* 0x004fe20007f7e0ff */
[----:B------:R-:W1:Y:S03]  /*19e30*/  LDS.64 R8, [R85+0x5c00] ;  /* 0x005c000055087984 */ /* 0x000e660000000a00 */
[----:B------:R-:W-:Y:S01]  /*19e40*/  LEA.HI.X R71, R71, R25, R84, 0x2, P2 ;  /* 0x0000001947477211 */ /* 0x000fe200010f1454 */
[----:B------:R-:W2:Y:S01]  /*19e50*/  LDS.64 R66, [R66+0x5c00] ;  /* 0x005c000042427984 */ /* 0x000ea20000000a00 */
[----:B------:R-:W-:Y:S01]  /*19e60*/  IMAD.X R73, RZ, RZ, R11, P3 ;  /* 0x000000ffff497224 */ /* 0x000fe200018e060b */
[----:B0-----:R-:W-:-:S02]  /*19e70*/  LEA R72, P2, R10, R24, 0x2 ;  /* 0x000000180a487211 */ /* 0x001fc400078410ff */
[----:B---3--:R-:W-:Y:S01]  /*19e80*/  IADD3 R62, P3, PT, R62, R18, RZ ;  /* 0x000000123e3e7210 */ /* 0x008fe20007f7e0ff */
[----:B------:R0:W-:Y:S01]  /*19e90*/  STG.E desc[UR8][R68.64], R74 ;  /* 0x0000004a44007986 */ /* 0x0001e2000c101908 */
[----:B------:R-:W-:Y:S02]  /*19ea0*/  SHF.R.U32.HI R11, RZ, R19, R82 ;  /* 0x00000013ff0b7219 */ /* 0x000fe40000011652 */
[----:B------:R-:W-:Y:S01]  /*19eb0*/  LEA.HI.X R73, R10, R25, R73, 0x2, P2 ;  /* 0x000000190a497211 */ /* 0x000fe200010f1449 */
[----:B------:R-:W-:Y:S01]  /*19ec0*/  IMAD.X R63, RZ, RZ, R63, P3 ;  /* 0x000000ffff3f7224 */ /* 0x000fe200018e063f */
[----:B------:R-:W-:Y:S01]  /*19ed0*/  LOP3.LUT R10, R60, R11, RZ, 0xc0, !PT ;  /* 0x0000000b3c0a7212 */ /* 0x000fe200078ec0ff */
[----:B------:R-:W3:Y:S01]  /*19ee0*/  LDS R84, [R23+0x2c00] ;  /* 0x002c000017547984 */ /* 0x000ee20000000800 */
[----:B------:R-:W-:-:S03]  /*19ef0*/  SHF.R.U32.HI R11, RZ, R19, R83 ;  /* 0x00000013ff0b7219 */ /* 0x000fc60000011653 */
[----:B------:R-:W-:Y:S01]  /*19f00*/  IMAD R10, R10, 0x8, R15 ;  /* 0x000000080a0a7824 */ /* 0x000fe200078e020f */
[----:B------:R-:W3:Y:S01]  /*19f10*/  LDS R85, [R23+0x3000] ;  /* 0x0030000017557984 */ /* 0x000ee20000000800 */
[----:B0-----:R-:W-:-:S03]  /*19f20*/  LEA R68, P2, R62, R24, 0x2 ;  /* 0x000000183e447211 */ /* 0x001fc600078410ff */
[----:B------:R4:W-:Y:S01]  /*19f30*/  STG.E desc[UR8][R70.64+0x400], R75 ;  /* 0x0004004b46007986 */ /* 0x0009e2000c101908 */
[----:B------:R-:W-:Y:S02]  /*19f40*/  LEA.HI.X R69, R62, R25, R63, 0x2, P2 ;  /* 0x000000193e457211 */ /* 0x000fe400010f143f */
[----:B------:R-:W-:Y:S01]  /*19f50*/  LOP3.LUT R62, R60, R11, RZ, 0xc0, !PT ;  /* 0x0000000b3c3e7212 */ /* 0x000fe200078ec0ff */
[----:B------:R-:W-:Y:S04]  /*19f60*/  STG.E desc[UR8][R72.64+0x800], R76 ;  /* 0x0008004c48007986 */ /* 0x000fe8000c101908 */
[----:B------:R-:W0:Y:S01]  /*19f70*/  LDS.64 R10, [R10+0x5c00] ;  /* 0x005c00000a0a7984 */ /* 0x000e220000000a00 */
[----:B------:R-:W-:Y:S01]  /*19f80*/  IMAD R62, R62, 0x8, R15 ;  /* 0x000000083e3e7824 */ /* 0x000fe200078e020f */
[----:B----4-:R-:W-:-:S02]  /*19f90*/  IADD3 R71, P2, PT, R64, R18, RZ ;  /* 0x0000001240477210 */ /* 0x010fc40007f5e0ff */
[----:B------:R4:W-:Y:S01]  /*19fa0*/  STG.E desc[UR8][R68.64+0xc00], R77 ;  /* 0x000c004d44007986 */ /* 0x0009e2000c101908 */
[----:B-----5:R-:W-:Y:S02]  /*19fb0*/  IADD3 R70, P3, PT, R6, R18, RZ ;  /* 0x0000001206467210 */ /* 0x020fe40007f7e0ff */
[-C--:B------:R-:W-:Y:S01]  /*19fc0*/  SHF.R.U32.HI R75, RZ, R19.reuse, R89 ;  /* 0x00000013ff4b7219 */ /* 0x080fe20000011659 */
[----:B------:R-:W-:Y:S01]  /*19fd0*/  IMAD.X R74, RZ, RZ, R65, P2 ;  /* 0x000000ffff4a7224 */ /* 0x000fe200010e0641 */
[----:B------:R-:W-:Y:S01]  /*19fe0*/  SHF.R.U32.HI R65, RZ, R19, R61 ;  /* 0x00000013ff417219 */ /* 0x000fe2000001163d */
[----:B------:R-:W5:Y:S01]  /*19ff0*/  LDS.64 R62, [R62+0x5c00] ;  /* 0x005c00003e3e7984 */ /* 0x000f620000000a00 */
[C---:B------:R-:W-:Y:S01]  /*1a000*/  LEA R64, P2, R71.reuse, R24, 0x2 ;  /* 0x0000001847407211 */ /* 0x040fe200078410ff */
[----:B------:R-:W-:Y:S01]  /*1a010*/  IMAD.X R7, RZ, RZ, R7, P3 ;  /* 0x000000ffff077224 */ /* 0x000fe200018e0607 */
[----:B------:R-:W-:Y:S02]  /*1a020*/  LOP3.LUT R6, R60, R65, RZ, 0xc0, !PT ;  /* 0x000000413c067212 */ /* 0x000fe400078ec0ff */
[----:B------:R-:W-:-:S02]  /*1a030*/  LEA.HI.X R65, R71, R25, R74, 0x2, P2 ;  /* 0x0000001947417211 */ /* 0x000fc400010f144a */
[----:B----4-:R-:W-:Y:S01]  /*1a040*/  LEA R68, P2, R70, R24, 0x2 ;  /* 0x0000001846447211 */ /* 0x010fe200078410ff */
[----:B------:R-:W-:Y:S01]  /*1a050*/  IMAD R6, R6, 0x8, R15 ;  /* 0x0000000806067824 */ /* 0x000fe200078e020f */
[-C--:B-1----:R-:W-:Y:S01]  /*1a060*/  IADD3 R72, P3, PT, R8, R18.reuse, RZ ;  /* 0x0000001208487210 */ /* 0x082fe20007f7e0ff */
[----:B------:R1:W-:Y:S01]  /*1a070*/  STG.E desc[UR8][R64.64+0x1000], R78 ;  /* 0x0010004e40007986 */ /* 0x0003e2000c101908 */
[----:B------:R-:W-:Y:S02]  /*1a080*/  LEA.HI.X R69, R70, R25, R7, 0x2, P2 ;  /* 0x0000001946457211 */ /* 0x000fe400010f1407 */
[----:B--2---:R-:W-:Y:S01]  /*1a090*/  IADD3 R8, P4, PT, R66, R18, RZ ;  /* 0x0000001242087210 */ /* 0x004fe20007f9e0ff */
[----:B------:R-:W2:Y:S01]  /*1a0a0*/  LDS.64 R6, [R6+0x5c00] ;  /* 0x005c000006067984 */ /* 0x000ea20000000a00 */
[----:B------:R-:W-:Y:S01]  /*1a0b0*/  IMAD.X R73, RZ, RZ, R9, P3 ;  /* 0x000000ffff497224 */ /* 0x000fe200018e0609 */
[----:B---3--:R-:W-:Y:S02]  /*1a0c0*/  SHF.R.U32.HI R9, RZ, R19, R84 ;  /* 0x00000013ff097219 */ /* 0x008fe40000011654 */
[----:B------:R-:W-:Y:S01]  /*1a0d0*/  IMAD.X R71, RZ, RZ, R67, P4 ;  /* 0x000000ffff477224 */ /* 0x000fe200020e0643 */
[-C--:B------:R-:W-:Y:S01]  /*1a0e0*/  LEA R70, P3, R8, R24.reuse, 0x2 ;  /* 0x0000001808467211 */ /* 0x080fe200078610ff */
[----:B------:R-:W3:Y:S01]  /*1a0f0*/  LDS R78, [R23+0x3c00] ;  /* 0x003c0000174e7984 */ /* 0x000ee20000000800 */
[----:B------:R-:W-:-:S02]  /*1a100*/  LEA R66, P2, R72, R24, 0x2 ;  /* 0x0000001848427211 */ /* 0x000fc400078410ff */
[----:B------:R-:W-:Y:S01]  /*1a110*/  LEA.HI.X R71, R8, R25, R71, 0x2, P3 ;  /* 0x0000001908477211 */ /* 0x000fe200018f1447 */
[----:B------:R4:W-:Y:S01]  /*1a120*/  STG.E desc[UR8][R68.64+0x1400], R79 ;  /* 0x0014004f44007986 */ /* 0x0009e2000c101908 */
[----:B------:R-:W-:Y:S02]  /*1a130*/  LOP3.LUT R8, R60, R9, RZ, 0xc0, !PT ;  /* 0x000000093c087212 */ /* 0x000fe400078ec0ff */
[----:B------:R-:W-:Y:S01]  /*1a140*/  SHF.R.U32.HI R9, RZ, R19, R85 ;  /* 0x00000013ff097219 */ /* 0x000fe20000011655 */
[----:B------:R-:W3:Y:S01]  /*1a150*/  LDS R79, [R23+0x4c00] ;  /* 0x004c0000174f7984 */ /* 0x000ee20000000800 */
[----:B------:R-:W-:Y:S01]  /*1a160*/  LEA.HI.X R67, R72, R25, R73, 0x2, P2 ;  /* 0x0000001948437211 */ /* 0x000fe200010f1449 */
[--C-:B------:R-:W-:Y:S01]  /*1a170*/  IMAD R8, R8, 0x8, R15.reuse ;  /* 0x0000000808087824 */ /* 0x100fe200078e020f */
[----:B-1----:R-:W-:Y:S02]  /*1a180*/  LOP3.LUT R64, R60, R9, RZ, 0xc0, !PT ;  /* 0x000000093c407212 */ /* 0x002fe400078ec0ff */
[----:B0-----:R-:W-:Y:S01]  /*1a190*/  IADD3 R65, P2, PT, R10, R18, RZ ;  /* 0x000000120a417210 */ /* 0x001fe20007f5e0ff */
[----:B------:R0:W-:Y:S01]  /*1a1a0*/  STG.E desc[UR8][R66.64+0x1800], R80 ;  /* 0x0018005042007986 */ /* 0x0001e2000c101908 */
[-C--:B------:R-:W-:Y:S01]  /*1a1b0*/  SHF.R.U32.HI R77, RZ, R19.reuse, R90 ;  /* 0x00000013ff4d7219 */ /* 0x080fe2000001165a */
[----:B------:R-:W-:Y:S01]  /*1a1c0*/  IMAD R10, R64, 0x8, R15 ;  /* 0x00000008400a7824 */ /* 0x000fe200078e020f */
[----:B----4-:R-:W-:Y:S01]  /*1a1d0*/  SHF.R.U32.HI R69, RZ, R19, R86 ;  /* 0x00000013ff457219 */ /* 0x010fe20000011656 */
[----:B------:R-:W1:Y:S01]  /*1a1e0*/  LDS.64 R8, [R8+0x5c00] ;  /* 0x005c000008087984 */ /* 0x000e620000000a00 */
[----:B------:R-:W-:Y:S01]  /*1a1f0*/  IMAD.X R72, RZ, RZ, R11, P2 ;  /* 0x000000ffff487224 */ /* 0x000fe200010e060b */
[----:B------:R-:W-:-:S02]  /*1a200*/  LEA R64, P2, R65, R24, 0x2 ;  /* 0x0000001841407211 */ /* 0x000fc400078410ff */
[----:B-----5:R-:W-:Y:S01]  /*1a210*/  IADD3 R68, P3, PT, R62, R18, RZ ;  /* 0x000000123e447210 */ /* 0x020fe20007f7e0ff */
[----:B------:R-:W4:Y:S01]  /*1a220*/  LDS.64 R10, [R10+0x5c00] ;  /* 0x005c00000a0a7984 */ /* 0x000f220000000a00 */
[----:B------:R-:W-:Y:S02]  /*1a230*/  LEA.HI.X R65, R65, R25, R72, 0x2, P2 ;  /* 0x0000001941417211 */ /* 0x000fe400010f1448 */
[----:B------:R-:W-:Y:S01]  /*1a240*/  LOP3.LUT R62, R60, R69, RZ, 0xc0, !PT ;  /* 0x000000453c3e7212 */ /* 0x000fe200078ec0ff */
[----:B------:R-:W-:Y:S01]  /*1a250*/  IMAD.X R72, RZ, RZ, R63, P3 ;  /* 0x000000ffff487224 */ /* 0x000fe200018e063f */
[-C--:B------:R-:W-:Y:S01]  /*1a260*/  SHF.R.U32.HI R63, RZ, R19.reuse, R87 ;  /* 0x00000013ff3f7219 */ /* 0x080fe20000011657 */
[----:B------:R5:W-:Y:S01]  /*1a270*/  STG.E desc[UR8][R70.64+0x1c00], R81 ;  /* 0x001c005146007986 */ /* 0x000be2000c101908 */
[----:B0-----:R-:W-:Y:S01]  /*1a280*/  LEA R66, P2, R68, R24, 0x2 ;  /* 0x0000001844427211 */ /* 0x001fe200078410ff */
[----:B------:R-:W-:Y:S01]  /*1a290*/  IMAD R62, R62, 0x8, R15 ;  /* 0x000000083e3e7824 */ /* 0x000fe200078e020f */
[----:B------:R-:W-:Y:S01]  /*1a2a0*/  SHF.R.U32.HI R73, RZ, R19, R88 ;  /* 0x00000013ff497219 */ /* 0x000fe20000011658 */
[----:B------:R-:W0:Y:S01]  /*1a2b0*/  LDS R80, [R23+0x5000] ;  /* 0x0050000017507984 */ /* 0x000e220000000800 */
[----:B------:R-:W-:-:S02]  /*1a2c0*/  LEA.HI.X R67, R68, R25, R72, 0x2, P2 ;  /* 0x0000001944437211 */ /* 0x000fc400010f1448 */
[----:B--2---:R-:W-:Y:S01]  /*1a2d0*/  IADD3 R69, P2, PT, R6, R18, RZ ;  /* 0x0000001206457210 */ /* 0x004fe20007f5e0ff */
[----:B------:R-:W-:Y:S01]  /*1a2e0*/  LDS R81, [R23+0x5800] ;  /* 0x0058000017517984 */ /* 0x000fe20000000800 */
[----:B-----5:R-:W-:-:S03]  /*1a2f0*/  LOP3.LUT R70, R60, R63, RZ, 0xc0, !PT ;  /* 0x0000003f3c467212 */ /* 0x020fc600078ec0ff */
[----:B------:R-:W-:Y:S01]  /*1a300*/  IMAD.X R72, RZ, RZ, R7, P2 ;  /* 0x000000ffff487224 */ /* 0x000fe200010e0607 */
[----:B------:R-:W2:Y:S01]  /*1a310*/  LDS.64 R62, [R62+0x5c00] ;  /* 0x005c00003e3e7984 */ /* 0x000ea20000000a00 */
[C---:B------:R-:W-:Y:S01]  /*1a320*/  LEA R68, P2, R69.reuse, R24, 0x2 ;  /* 0x0000001845447211 */ /* 0x040fe200078410ff */
[----:B------:R-:W-:Y:S01]  /*1a330*/  IMAD R6, R70, 0x8, R15 ;  /* 0x0000000846067824 */ /* 0x000fe200078e020f */
[----:B---3--:R-:W-:Y:S01]  /*1a340*/  SHF.R.U32.HI R71, RZ, R19, R78 ;  /* 0x00000013ff477219 */ /* 0x008fe2000001164e */
[----:B------:R3:W-:Y:S01]  /*1a350*/  STG.E desc[UR8][R64.64+0x2000], R82 ;  /* 0x0020005240007986 */ /* 0x0007e2000c101908 */
[----:B------:R-:W-:Y:S02]  /*1a360*/  LEA.HI.X R69, R69, R25, R72, 0x2, P2 ;  /* 0x0000001945457211 */ /* 0x000fe400010f1448 */
[C---:B------:R-:W-:Y:S01]  /*1a370*/  LOP3.LUT R72, R60.reuse, R75, RZ, 0xc0, !PT ;  /* 0x0000004b3c487212 */ /* 0x040fe200078ec0ff */
[----:B------:R-:W5:Y:S01]  /*1a380*/  LDS.64 R6, [R6+0x5c00] ;  /* 0x005c000006067984 */ /* 0x000f620000000a00 */
[----:B------:R-:W-:-:S02]  /*1a390*/  LOP3.LUT R70, R60, R73, RZ, 0xc0, !PT ;  /* 0x000000493c467212 */ /* 0x000fc400078ec0ff */
[----:B------:R-:W-:Y:S01]  /*1a3a0*/  SHF.R.U32.HI R73, RZ, R19, R79 ;  /* 0x00000013ff497219 */ /* 0x000fe2000001164f */
[----:B------:R0:W-:Y:S01]  /*1a3b0*/  STG.E desc[UR8][R66.64+0x2400], R83 ;  /* 0x0024005342007986 */ /* 0x0001e2000c101908 */
[----:B---3--:R-:W-:-:S03]  /*1a3c0*/  LOP3.LUT R64, R60, R71, RZ, 0xc0, !PT ;  /* 0x000000473c407212 */ /* 0x008fc600078ec0ff */
[----:B------:R2:W-:Y:S01]  /*1a3d0*/  STG.E desc[UR8][R68.64+0x2800], R61 ;  /* 0x0028003d44007986 */ /* 0x0005e2000c101908 */
[-C--:B-1----:R-:W-:Y:S02]  /*1a3e0*/  IADD3 R71, P2, PT, R8, R18.reuse, RZ ;  /* 0x0000001208477210 */ /* 0x082fe40007f5e0ff */
[----:B----4-:R-:W-:Y:S01]  /*1a3f0*/  IADD3 R92, P3, PT, R10, R18, RZ ;  /* 0x000000120a5c7210 */ /* 0x010fe20007f7e0ff */
[----:B------:R-:W-:Y:S02]  /*1a400*/  IMAD R8, R64, 0x8, R15 ;  /* 0x0000000840087824 */ /* 0x000fe400078e020f */
[----:B------:R-:W-:Y:S02]  /*1a410*/  IMAD.X R74, RZ, RZ, R9, P2 ;  /* 0x000000ffff4a7224 */ /* 0x000fe400010e0609 */
[--C-:B0-----:R-:W-:Y:S01]  /*1a420*/  IMAD R66, R72, 0x8, R15.reuse ;  /* 0x0000000848427824 */ /* 0x101fe200078e020f */
[----:B------:R-:W-:Y:S01]  /*1a430*/  LOP3.LUT R72, R60, R77, RZ, 0xc0, !PT ;  /* 0x0000004d3c487212 */ /* 0x000fe200078ec0ff */
[----:B------:R-:W0:Y:S01]  /*1a440*/  LDS.64 R8, [R8+0x5c00] ;  /* 0x005c000008087984 */ /* 0x000e220000000a00 */
[----:B------:R-:W-:Y:S01]  /*1a450*/  IMAD R64, R70, 0x8, R15 ;  /* 0x0000000846407824 */ /* 0x000fe200078e020f */
[----:B------:R-:W-:Y:S01]  /*1a460*/  LEA R70, P2, R71, R24, 0x2 ;  /* 0x0000001847467211 */ /* 0x000fe200078410ff */
[----:B------:R-:W-:Y:S01]  /*1a470*/  IMAD.X R93, RZ, RZ, R11, P3 ;  /* 0x000000ffff5d7224 */ /* 0x000fe200018e060b */
[----:B------:R-:W-:Y:S01]  /*1a480*/  SHF.R.U32.HI R75, RZ, R19, R80 ;  /* 0x00000013ff4b7219 */ /* 0x000fe20000011650 */
[----:B------:R-:W-:Y:S01]  /*1a490*/  IMAD R10, R72, 0x8, R15 ;  /* 0x00000008480a7824 */ /* 0x000fe200078e020f */
[----:B------:R-:W-:Y:S01]  /*1a4a0*/  LOP3.LUT R72, R60, R73, RZ, 0xc0, !PT ;  /* 0x000000493c487212 */ /* 0x000fe200078ec0ff */
[----:B------:R-:W1:Y:S01]  /*1a4b0*/  LDS.64 R64, [R64+0x5c00] ;  /* 0x005c000040407984 */ /* 0x000e620000000a00 */
[----:B------:R-:W-:-:S02]  /*1a4c0*/  SHF.R.U32.HI R77, RZ, R19, R91 ;  /* 0x00000013ff4d7219 */ /* 0x000fc4000001165b */
[----:B------:R-:W-:Y:S01]  /*1a4d0*/  LEA.HI.X R71, R71, R25, R74, 0x2, P2 ;  /* 0x0000001947477211 */ /* 0x000fe200010f144a */
[----:B------:R-:W3:Y:S01]  /*1a4e0*/  LDS.64 R10, [R10+0x5c00] ;  /* 0x005c00000a0a7984 */ /* 0x000ee20000000a00 */
[----:B--2---:R-:W-:Y:S01]  /*1a4f0*/  IADD3 R69, P2, PT, R62, R18, RZ ;  /* 0x000000123e457210 */ /* 0x004fe20007f5e0ff */
[----:B------:R-:W-:Y:S01]  /*1a500*/  IMAD R61, R72, 0x8, R15 ;  /* 0x00000008483d7824 */ /* 0x000fe200078e020f */
[----:B------:R-:W-:Y:S01]  /*1a510*/  SHF.R.U32.HI R83, RZ, R19, R81 ;  /* 0x00000013ff537219 */ /* 0x000fe20000011651 */
[----:B------:R-:W2:Y:S01]  /*1a520*/  LDS.64 R66, [R66+0x5c00] ;  /* 0x005c000042427984 */ /* 0x000ea20000000a00 */
[C---:B------:R-:W-:Y:S01]  /*1a530*/  LOP3.LUT R74, R60.reuse, R75, RZ, 0xc0, !PT ;  /* 0x0000004b3c4a7212 */ /* 0x040fe200078ec0ff */
[----:B------:R-:W-:Y:S01]  /*1a540*/  IMAD.X R76, RZ, RZ, R63, P2 ;  /* 0x000000ffff4c7224 */ /* 0x000fe200010e063f */
[C---:B------:R-:W-:Y:S01]  /*1a550*/  LOP3.LUT R62, R60.reuse, R77, RZ, 0xc0, !PT ;  /* 0x0000004d3c3e7212 */ /* 0x040fe200078ec0ff */
[----:B------:R3:W-:Y:S01]  /*1a560*/  STG.E desc[UR8][R70.64+0x2c00], R84 ;  /* 0x002c005446007986 */ /* 0x0007e2000c101908 */
[----:B------:R-:W-:Y:S01]  /*1a570*/  LOP3.LUT R68, R60, R83, RZ, 0xc0, !PT ;  /* 0x000000533c447212 */ /* 0x000fe200078ec0ff */
[--C-:B------:R-:W-:Y:S01]  /*1a580*/  IMAD R82, R74, 0x8, R15.reuse ;  /* 0x000000084a527824 */ /* 0x100fe200078e020f */
[----:B------:R-:W-:Y:S01]  /*1a590*/  LEA R72, P2, R92, R24, 0x2 ;  /* 0x000000185c487211 */ /* 0x000fe200078410ff */
[--C-:B------:R-:W-:Y:S01]  /*1a5a0*/  IMAD R83, R62, 0x8, R15.reuse ;  /* 0x000000083e537824 */ /* 0x100fe200078e020f */
[----:B-----5:R-:W-:Y:S01]  /*1a5b0*/  IADD3 R77, P4, PT, R6, R18, RZ ;  /* 0x00000012064d7210 */ /* 0x020fe20007f9e0ff */
[----:B------:R-:W4:Y:S01]  /*1a5c0*/  LDS.64 R60, [R61+0x5c00] ;  /* 0x005c00003d3c7984 */ /* 0x000f220000000a00 */
[----:B------:R-:W-:Y:S01]  /*1a5d0*/  IMAD R68, R68, 0x8, R15 ;  /* 0x0000000844447824 */ /* 0x000fe200078e020f */
[----:B------:R-:W-:-:S02]  /*1a5e0*/  LEA.HI.X R73, R92, R25, R93, 0x2, P2 ;  /* 0x000000195c497211 */ /* 0x000fc400010f145d */
[----:B------:R2:W5:Y:S01]  /*1a5f0*/  LDS.64 R62, [R82+0x5c00] ;  /* 0x005c0000523e7984 */ /* 0x0005620000000a00 */
[CC--:B------:R-:W-:Y:S01]  /*1a600*/  LEA R74, P3, R69.reuse, R24.reuse, 0x2 ;  /* 0x00000018454a7211 */ /* 0x0c0fe200078610ff */
[----:B------:R-:W-:Y:S02]  /*1a610*/  IMAD.X R92, RZ, RZ, R7, P4 ;  /* 0x000000ffff5c7224 */ /* 0x000fe400020e0607 */
[----:B------:R-:W5:Y:S01]  /*1a620*/  LDS.64 R6, [R83+0x5c00] ;  /* 0x005c000053067984 */ /* 0x000f620000000a00 */
[-C--:B------:R-:W-:Y:S02]  /*1a630*/  LEA.HI.X R75, R69, R25.reuse, R76, 0x2, P3 ;  /* 0x00000019454b7211 */ /* 0x080fe400018f144c */
[C---:B------:R-:W-:Y:S01]  /*1a640*/  LEA R76, P2, R77.reuse, R24, 0x2 ;  /* 0x000000184d4c7211 */ /* 0x040fe200078410ff */
[----:B------:R-:W5:Y:S03]  /*1a650*/  LDS.64 R68, [R68+0x5c00] ;  /* 0x005c000044447984 */ /* 0x000f660000000a00 */
[----:B------:R-:W-:Y:S01]  /*1a660*/  LEA.HI.X R77, R77, R25, R92, 0x2, P2 ;  /* 0x000000194d4d7211 */ /* 0x000fe200010f145c */
[----:B------:R4:W-:Y:S01]  /*1a670*/  STG.E desc[UR8][R72.64+0x3000], R85 ;  /* 0x0030005548007986 */ /* 0x0009e2000c101908 */
[----:B0-----:R-:W-:-:S03]  /*1a680*/  IADD3 R93, P2, PT, R8, R18, RZ ;  /* 0x00000012085d7210 */ /* 0x001fc60007f5e0ff */
[----:B------:R0:W-:Y:S02]  /*1a690*/  STG.E desc[UR8][R74.64+0x3400], R86 ;  /* 0x003400564a007986 */ /* 0x0001e4000c101908 */
[----:B------:R-:W-:Y:S01]  /*1a6a0*/  IMAD.X R94, RZ, RZ, R9, P2 ;  /* 0x000000ffff5e7224 */ /* 0x000fe200010e0609 */
[C---:B------:R-:W-:Y:S01]  /*1a6b0*/  LEA R8, P2, R93.reuse, R24, 0x2 ;  /* 0x000000185d087211 */ /* 0x040fe200078410ff */
[----:B------:R-:W-:Y:S01]  /*1a6c0*/  STG.E desc[UR8][R76.64+0x3800], R87 ;  /* 0x003800574c007986 */ /* 0x000fe2000c101908 */
[-C--:B-1----:R-:W-:Y:S02]  /*1a6d0*/  IADD3 R92, P3, PT, R64, R18.reuse, RZ ;  /* 0x00000012405c7210 */ /* 0x082fe40007f7e0ff */
[-C--:B---3--:R-:W-:Y:S02]  /*1a6e0*/  IADD3 R70, P5, PT, R10, R18.reuse, RZ ;  /* 0x000000120a467210 */ /* 0x088fe40007fbe0ff */
[-C--:B------:R-:W-:Y:S01]  /*1a6f0*/  LEA.HI.X R9, R93, R25.reuse, R94, 0x2, P2 ;  /* 0x000000195d097211 */ /* 0x080fe200010f145e */
[----:B------:R-:W-:Y:S01]  /*1a700*/  IMAD.X R65, RZ, RZ, R65, P3 ;  /* 0x000000ffff417224 */ /* 0x000fe200018e0641 */
[----:B--2---:R-:W-:Y:S01]  /*1a710*/  IADD3 R82, P4, PT, R66, R18, RZ ;  /* 0x0000001242527210 */ /* 0x004fe20007f9e0ff */
[----:B------:R-:W-:Y:S01]  /*1a720*/  IMAD.X R11, RZ, RZ, R11, P5 ;  /* 0x000000ffff0b7224 */ /* 0x000fe200028e060b */
[-C--:B------:R-:W-:Y:S01]  /*1a730*/  LEA R10, P2, R70, R24.reuse, 0x2 ;  /* 0x00000018460a7211 */ /* 0x080fe200078410ff */
[----:B------:R1:W-:Y:S01]  /*1a740*/  STG.E desc[UR8][R8.64+0x3c00], R78 ;  /* 0x003c004e08007986 */ /* 0x0003e2000c101908 */
[----:B------:R-:W-:Y:S01]  /*1a750*/  LEA R64, P3, R92, R24, 0x2 ;  /* 0x000000185c407211 */ /* 0x000fe200078610ff */
[----:B------:R-:W-:Y:S01]  /*1a760*/  IMAD.X R67, RZ, RZ, R67, P4 ;  /* 0x000000ffff437224 */ /* 0x000fe200020e0643 */
[----:B------:R-:W-:-:S02]  /*1a770*/  LEA.HI.X R11, R70, R25, R11, 0x2, P2 ;  /* 0x00000019460b7211 */ /* 0x000fc400010f140b */
[----:B------:R-:W-:Y:S02]  /*1a780*/  LEA R66, P4, R82, R24, 0x2 ;  /* 0x0000001852427211 */ /* 0x000fe400078810ff */
[-C--:B----4-:R-:W-:Y:S02]  /*1a790*/  IADD3 R73, P2, PT, R60, R18.reuse, RZ ;  /* 0x000000123c497210 */ /* 0x090fe40007f5e0ff */
[-C--:B------:R-:W-:Y:S02]  /*1a7a0*/  LEA.HI.X R65, R92, R25.reuse, R65, 0x2, P3 ;  /* 0x000000195c417211 */ /* 0x080fe400018f1441 */
[----:B------:R-:W-:Y:S01]  /*1a7b0*/  LEA.HI.X R67, R82, R25, R67, 0x2, P4 ;  /* 0x0000001952437211 */ /* 0x000fe200020f1443 */
[----:B0-----:R-:W-:Y:S01]  /*1a7c0*/  IMAD.X R74, RZ, RZ, R61, P2 ;  /* 0x000000ffff4a7224 */ /* 0x001fe200010e063d */
[-C--:B-----5:R-:W-:Y:S01]  /*1a7d0*/  IADD3 R71, P3, PT, R62, R18.reuse, RZ ;  /* 0x000000123e477210 */ /* 0x0a0fe20007f7e0ff */
[----:B------:R-:W-:Y:S01]  /*1a7e0*/  STG.E desc[UR8][R64.64+0x4000], R88 ;  /* 0x0040005840007986 */ /* 0x000fe2000c101908 */
[----:B------:R-:W-:-:S02]  /*1a7f0*/  IADD3 R70, P4, PT, R6, R18, RZ ;  /* 0x0000001206467210 */ /* 0x000fc40007f9e0ff */
[----:B------:R-:W-:Y:S01]  /*1a800*/  LEA R60, P2, R73, R24, 0x2 ;  /* 0x00000018493c7211 */ /* 0x000fe200078410ff */
[----:B------:R-:W-:Y:S01]  /*1a810*/  IMAD.X R72, RZ, RZ, R63, P3 ;  /* 0x000000ffff487224 */ /* 0x000fe200018e063f */
[----:B-1----:R-:W-:Y:S01]  /*1a820*/  IADD3 R9, P5, PT, R68, R18, RZ ;  /* 0x0000001244097210 */ /* 0x002fe20007fbe0ff */
[----:B------:R-:W-:Y:S01]  /*1a830*/  IMAD.X R7, RZ, RZ, R7, P4 ;  /* 0x000000ffff077224 */ /* 0x000fe200020e0607 */
[-C--:B------:R-:W-:Y:S01]  /*1a840*/  LEA R62, P3, R71, R24.reuse, 0x2 ;  /* 0x00000018473e7211 */ /* 0x080fe200078610ff */
[----:B------:R-:W-:Y:S01]  /*1a850*/  STG.E desc[UR8][R66.64+0x4400], R89 ;  /* 0x0044005942007986 */ /* 0x000fe2000c101908 */
[-C--:B------:R-:W-:Y:S01]  /*1a860*/  LEA.HI.X R61, R73, R25.reuse, R74, 0x2, P2 ;  /* 0x00000019493d7211 */ /* 0x080fe200010f144a */
[----:B------:R-:W-:Y:S01]  /*1a870*/  IMAD.X R68, RZ, RZ, R69, P5 ;  /* 0x000000ffff447224 */ /* 0x000fe200028e0645 */
[----:B------:R-:W-:Y:S01]  /*1a880*/  LEA R6, P2, R70, R24, 0x2 ;  /* 0x0000001846067211 */ /* 0x000fe200078410ff */
[----:B------:R0:W-:Y:S01]  /*1a890*/  STG.E desc[UR8][R10.64+0x4800], R90 ;  /* 0x0048005a0a007986 */ /* 0x0001e2000c101908 */
[----:B------:R-:W-:-:S02]  /*1a8a0*/  LEA.HI.X R63, R71, R25, R72, 0x2, P3 ;  /* 0x00000019473f7211 */ /* 0x000fc400018f1448 */
[C---:B------:R-:W-:Y:S01]  /*1a8b0*/  LEA R8, P3, R9.reuse, R24, 0x2 ;  /* 0x0000001809087211 */ /* 0x040fe200078610ff */
[----:B------:R1:W-:Y:S01]  /*1a8c0*/  STG.E desc[UR8][R60.64+0x4c00], R79 ;  /* 0x004c004f3c007986 */ /* 0x0003e2000c101908 */
[-C--:B------:R-:W-:Y:S02]  /*1a8d0*/  LEA.HI.X R7, R70, R25.reuse, R7, 0x2, P2 ;  /* 0x0000001946077211 */ /* 0x080fe400010f1407 */
[----:B------:R-:W-:Y:S01]  /*1a8e0*/  IADD3 R58, P2, PT, R58, 0x1700, RZ ;  /* 0x000017003a3a7810 */ /* 0x000fe20007f5e0ff */
[----:B------:R3:W-:Y:S01]  /*1a8f0*/  STG.E desc[UR8][R62.64+0x5000], R80 ;  /* 0x005000503e007986 */ /* 0x0007e2000c101908 */
[----:B------:R-:W-:Y:S02]  /*1a900*/  LEA.HI.X R9, R9, R25, R68, 0x2, P3 ;  /* 0x0000001909097211 */ /* 0x000fe400018f1444 */
[----:B0-----:R-:W-:Y:S01]  /*1a910*/  IADD3 R10, P3, PT, -R58, R3, RZ ;  /* 0x000000033a0a7210 */ /* 0x001fe20007f7e1ff */
[----:B------:R-:W-:Y:S01]  /*1a920*/  IMAD.X R59, RZ, RZ, R59, P2 ;  /* 0x000000ffff3b7224 */ /* 0x000fe200010e063b */
[----:B------:R3:W-:Y:S02]  /*1a930*/  STG.E desc[UR8][R6.64+0x5400], R91 ;  /* 0x0054005b06007986 */ /* 0x0007e4000c101908 */
[----:B------:R-:W-:Y:S01]  /*1a940*/  ISETP.GT.U32.AND P2, PT, R10, 0x16ff, PT ;  /* 0x000016ff0a00780c */ /* 0x000fe20003f44070 */
[----:B-1----:R-:W-:Y:S01]  /*1a950*/  IMAD.X R60, R0, 0x1, ~R59, P3 ;  /* 0x00000001003c7824 */ /* 0x002fe200018e0e3b */
[----:B------:R3:W-:Y:S01]  /*1a960*/  STG.E desc[UR8][R8.64+0x5800], R81 ;  /* 0x0058005108007986 */ /* 0x0007e2000c101908 */
[----:B------:R-:W-:Y:S03]  /*1a970*/  BAR.SYNC.DEFER_BLOCKING 0x0 ;  /* 0x0000000000007b1d */ /* 0x000fe60000010000 */
[----:B------:R-:W-:-:S02]  /*1a980*/  ISETP.GT.AND.EX P2, PT, R60, RZ, PT, P2 ;  /* 0x000000ff3c00720c */ /* 0x000fc40003f44320 */
[----:B------:R-:W-:-:S04]  /*1a990*/  @!P1 IADD3 R57, P3, PT, R33, R4, RZ ;  /* 0x0000000421399210 */ /* 0x000fc80007f7e0ff */
[----:B------:R-:W-:-:S07]  /*1a9a0*/  @!P1 LEA.HI.X.SX32 R14, R33, R5, 0x1, P3 ;  /* 0x00000005210e9211 */ /* 0x000fce00018f0eff */
[----:B---3--:R-:W-:Y:S05]  /*1a9b0*/  @P2 BRA `(.L_x_118) ;  /* 0xffffffc800202947 */ /* 0x008fea000383ffff */
[----:B------:R-:W-:-:S07]  /*1a9c0*/  IMAD.MOV.U32 R61, RZ, RZ, R10 ;  /* 0x000000ffff3d7224 */ /* 0x000fce00078e000a */
.L_x_117:
[----:B------:R-:W-:-:S04]  /*1a9d0*/  ISETP.GE.U32.AND P2, PT, R58, R3, PT ;  /* 0x000000033a00720c */ /* 0x000fc80003f46070 */
[----:B------:R-:W-:-:S13]  /*1a9e0*/  ISETP.GE.AND.EX P2, PT, R59, R0, PT, P2 ;  /* 0x000000003b00720c */ /* 0x000fda0003f46320 */
[----:B------:R-:W-:Y:S05]  /*1a9f0*/  @P2 BRA `(.L_x_119) ;  /* 0x00000050004c2947 */ /* 0x000fea0003800000 */
[----:B------:R-:W1:Y:S01]  /*1aa00*/  S2R R18, SR_TID.X ;  /* 0x0000000000127919 */ /* 0x000e620000002100 */
[----:B------:R-:W-:-:S03]  /*1aa10*/  UMOV UR4, 0xffffffff ;  /* 0xffffffff00047882 */ /* 0x000fc60000000000 */
[----:B------:R-:W-:Y:S05]  /*1aa20*/  BRA.DIV UR4, `(.L_x_120) ;  /* 0x0000005e048c7947 */ /* 0x000fea000b800000 */
[----:B------:R3:W4:Y:S02]  /*1aa30*/  SHFL.IDX PT, R7, R61, RZ, 0x1f ;  /* 0x00001fff3d077589 */ /* 0x00072400000e0000 */
.L_x_208:
[C---:B-1----:R-:W-:Y:S01]  /*1aa40*/  VIADD R92, R18.reuse, 0x100 ;  /* 0x00000100125c7836 */ /* 0x042fe20000000000 */
[C---:B------:R-:W-:Y:S01]  /*1aa50*/  IADD3 R5, P2, PT, R18.reuse, R58, RZ ;  /* 0x0000003a12057210 */ /* 0x040fe20007f5e0ff */
[C---:B------:R-:W-:Y:S01]  /*1aa60*/  VIADD R102, R18.reuse, 0x200 ;  /* 0x0000020012667836 */ /* 0x040fe20000000000 */
[-C--:B----4-:R-:W-:Y:S01]  /*1aa70*/  ISETP.GE.AND P3, PT, R18, R7.reuse, PT ;  /* 0x000000071200720c */ /* 0x090fe20003f66270 */
[----:B------:R-:W-:Y:S01]  /*1aa80*/  IMAD.MOV.U32 R6, RZ, RZ, -0x1 ;  /* 0xffffffffff067424 */ /* 0x000fe200078e00ff */
[-C--:B------:R-:W-:Y:S01]  /*1aa90*/  ISETP.GE.AND P4, PT, R92, R7.reuse, PT ;  /* 0x000000075c00720c */ /* 0x080fe20003f86270 */
[----:B------:R-:W-:Y:S01]  /*1aaa0*/  IMAD.X R59, RZ, RZ, R59, P2 ;  /* 0x000000ffff3b7224 */ /* 0x000fe200010e063b */
[-C--:B------:R-:W-:Y:S01]  /*1aab0*/  ISETP.GE.AND P5, PT, R102, R7.reuse, PT ;  /* 0x000000076600720c */ /* 0x080fe20003fa6270 */
[----:B------:R-:W-:Y:S01]  /*1aac0*/  IMAD.MOV.U32 R8, RZ, RZ, -0x1 ;  /* 0xffffffffff087424 */ /* 0x000fe200078e00ff */
[C---:B------:R-:W-:Y:S01]  /*1aad0*/  LEA R4, P2, R5.reuse, R2, 0x2 ;  /* 0x0000000205047211 */ /* 0x040fe200078410ff */
[----:B------:R-:W-:Y:S01]  /*1aae0*/  IMAD.MOV.U32 R10, RZ, RZ, -0x1 ;  /* 0xffffffffff0a7424 */ /* 0x000fe200078e00ff */
[C---:B------:R-:W-:Y:S01]  /*1aaf0*/  LOP3.LUT R98, R18.reuse, 0x400, RZ, 0xfc, !PT ;  /* 0x0000040012627812 */ /* 0x040fe200078efcff */
[C---:B------:R-:W-:Y:S01]  /*1ab00*/  VIADD R100, R18.reuse, 0x300 ;  /* 0x0000030012647836 */ /* 0x040fe20000000000 */
[----:B------:R-:W-:Y:S01]  /*1ab10*/  LEA.HI.X R5, R5, R12, R59, 0x2, P2 ;  /* 0x0000000c05057211 */ /* 0x000fe200010f143b */
[----:B------:R-:W-:Y:S01]  /*1ab20*/  VIADD R96, R18, 0x500 ;  /* 0x0000050012607836 */ /* 0x000fe20000000000 */
[-C--:B------:R-:W-:Y:S01]  /*1ab30*/  ISETP.GE.AND P2, PT, R98, R7.reuse, PT ;  /* 0x000000076200720c */ /* 0x080fe20003f46270 */
[----:B------:R-:W-:Y:S01]  /*1ab40*/  VIADD R94, R18, 0x600 ;  /* 0x00000600125e7836 */ /* 0x000fe20000000000 */
[-C--:B------:R-:W-:Y:S01]  /*1ab50*/  ISETP.GE.AND P6, PT, R100, R7.reuse, PT ;  /* 0x000000076400720c */ /* 0x080fe20003fc6270 */
[----:B------:R-:W-:Y:S01]  /*1ab60*/  VIADD R90, R18, 0x700 ;  /* 0x00000700125a7836 */ /* 0x000fe20000000000 */
[----:B------:R-:W4:Y:S01]  /*1ab70*/  @!P3 LDG.E R6, desc[UR8][R4.64] ;  /* 0x000000080406b981 */ /* 0x000f22000c1e1900 */
[-C--:B------:R-:W-:Y:S01]  /*1ab80*/  ISETP.GE.AND P3, PT, R96, R7.reuse, PT ;  /* 0x000000076000720c */ /* 0x080fe20003f66270 */
[----:B------:R-:W-:Y:S01]  /*1ab90*/  IMAD.MOV.U32 R104, RZ, RZ, -0x1 ;  /* 0xffffffffff687424 */ /* 0x000fe200078e00ff */
[----:B------:R-:W-:Y:S01]  /*1aba0*/  LOP3.LUT R88, R18, 0x800, RZ, 0xfc, !PT ;  /* 0x0000080012587812 */ /* 0x000fe200078efcff */
[----:B------:R-:W5:Y:S01]  /*1abb0*/  @!P4 LDG.E R8, desc[UR8][R4.64+0x400] ;  /* 0x000400080408c981 */ /* 0x000f62000c1e1900 */
[-C--:B------:R-:W-:Y:S01]  /*1abc0*/  ISETP.GE.AND P4, PT, R94, R7.reuse, PT ;  /* 0x000000075e00720c */ /* 0x080fe20003f86270 */
[----:B------:R-:W-:Y:S01]  /*1abd0*/  IMAD.MOV.U32 R106, RZ, RZ, -0x1 ;  /* 0xffffffffff6a7424 */ /* 0x000fe200078e00ff */
[----:B------:R-:W-:Y:S01]  /*1abe0*/  LOP3.LUT R80, R18, 0xc00, RZ, 0xfc, !PT ;  /* 0x00000c0012507812 */ /* 0x000fe200078efcff */
[----:B------:R-:W3:Y:S01]  /*1abf0*/  @!P5 LDG.E R10, desc[UR8][R4.64+0x800] ;  /* 0x00080008040ad981 */ /* 0x000ee2000c1e1900 */
        /* <DEDUP_REMOVED lines=45> */
[----:B0-----:R-:W-:-:S02]  /*1aed0*/  VIADD R66, R18, 0x1300 ;  /* 0x0000130012427836 */ /* 0x001fc40000000000 */
        /* <DEDUP_REMOVED lines=21> */
[----:B--2---:R-:W-:Y:S01]  /*1b030*/  IMAD R23, R18, 0x4, R15 ;  /* 0x0000000412177824 */ /* 0x004fe200078e020f */
[----:B------:R-:W-:-:S03]  /*1b040*/  UMOV UR4, 0xffffffff ;  /* 0xffffffff00047882 */ /* 0x000fc60000000000 */
[----:B------:R-:W-:-:S04]  /*1b050*/  IMAD R63, R18, 0x4, R23 ;  /* 0x00000004123f7824 */ /* 0x000fc800078e0217 */
[----:B------:R-:W-:Y:S01]  /*1b060*/  IMAD R7, R18, 0x54, R63 ;  /* 0x0000005412077824 */ /* 0x000fe200078e023f */
[----:B----4-:R0:W-:Y:S04]  /*1b070*/  STS [R23], R6 ;  /* 0x0000000617007388 */ /* 0x0101e80000000800 */
        /* <DEDUP_REMOVED lines=23> */
.L_x_211:
[----:B------:R-:W-:Y:S05]  /*1b1f0*/  WARPSYNC.ALL ;  /* 0x0000000000007948 */ /* 0x000fea0003800000 */
[----:B------:R-:W-:Y:S01]  /*1b200*/  BAR.SYNC.DEFER_BLOCKING 0x0 ;  /* 0x0000000000007b1d */ /* 0x000fe20000010000 */
[----:B------:R-:W-:Y:S01]  /*1b210*/  BMSK R59, RZ, R26 ;  /* 0x0000001aff3b721b */ /* 0x000fe20000000000 */
[----:B------:R-:W-:Y:S01]  /*1b220*/  IMAD R153, R18, 0x7c, R63 ;  /* 0x0000007c12997824 */ /* 0x000fe200078e023f */
[----:B------:R-:W-:Y:S02]  /*1b230*/  ISETP.NE.AND P3, PT, R13, 0x1f, PT ;  /* 0x0000001f0d00780c */ /* 0x000fe40003f65270 */
[----:B------:R-:W-:Y:S01]  /*1b240*/  SHF.R.U32.HI R187, RZ, 0x5, R18 ;  /* 0x00000005ffbb7819 */ /* 0x000fe20000011612 */
[----:B------:R-:W-:Y:S01]  /*1b250*/  BSSY.RECONVERGENT B1, `(.L_x_122) ;  /* 0x000025b000017945 */ /* 0x000fe20003800200 */
[----:B------:R-:W-:-:S02]  /*1b260*/  ISETP.GT.U32.AND P6, PT, R61, R102, PT ;  /* 0x000000663d00720c */ /* 0x000fc40003fc4070 */
[----:B------:R-:W-:Y:S01]  /*1b270*/  ISETP.NE.AND P4, PT, R187, 0x6, PT ;  /* 0x00000006bb00780c */ /* 0x000fe20003f85270 */
[----:B0-----:R-:W0:Y:S04]  /*1b280*/  LDS R138, [R7] ;  /* 0x00000000078a7984 */ /* 0x001e280000000800 */
[----:B------:R-:W1:Y:S04]  /*1b290*/  LDS R136, [R7+0x4] ;  /* 0x0000040007887984 */ /* 0x000e680000000800 */
        /* <DEDUP_REMOVED lines=21> */
[----:B-1----:R-:W-:-:S03]  /*1b3f0*/  SHF.R.U32.HI R4, RZ, R19, R136 ;  /* 0x00000013ff047219 */ /* 0x002fc60000011688 */
        /* <DEDUP_REMOVED lines=11> */
[----:B--2---:R-:W-:Y:S01]  /*1b4b0*/  SHF.R.U32.HI R6, RZ, R19, R134 ;  /* 0x00000013ff067219 */ /* 0x004fe20000011686 */
[----:B------:R-:W-:Y:S03]  /*1b4c0*/  LDS R148, [R7+0x54] ;  /* 0x0000540007947984 */ /* 0x000fe60000000800 */
[----:B------:R-:W-:Y:S01]  /*1b4d0*/  LOP3.LUT R6, R59, R6, RZ, 0xc0, !PT ;  /* 0x000000063b067212 */ /* 0x000fe200078ec0ff */
[----:B------:R-:W-:Y:S01]  /*1b4e0*/  LDS R146, [R7+0x58] ;  /* 0x0000580007927984 */ /* 0x000fe20000000800 */
[----:B------:R-:W-:Y:S03]  /*1b4f0*/  BAR.SYNC.DEFER_BLOCKING 0x0 ;  /* 0x0000000000007b1d */ /* 0x000fe60000010000 */
[----:B------:R-:W-:Y:S01]  /*1b500*/  IMAD.SHL.U32 R5, R6, 0x400, RZ ;  /* 0x0000040006057824 */ /* 0x000fe200078e00ff */
        /* <DEDUP_REMOVED lines=41> */
[----:B0-----:R-:W-:-:S04]  /*1b7a0*/  SHF.R.U32.HI R4, RZ, R19, R132 ;  /* 0x00000013ff047219 */ /* 0x001fc80000011684 */
[----:B------:R-:W-:-:S05]  /*1b7b0*/  LOP3.LUT R4, R59, R4, RZ, 0xc0, !PT ;  /* 0x000000043b047212 */ /* 0x000fca00078ec0ff */
[----:B------:R-:W-:Y:S01]  /*1b7c0*/  IMAD.SHL.U32 R5, R4, 0x400, RZ ;  /* 0x0000040004057824 */ /* 0x000fe200078e00ff */
[----:B------:R-:W-:-:S04]  /*1b7d0*/  SHF.R.U32.HI R4, RZ, 0x4, R4 ;  /* 0x00000004ff047819 */ /* 0x000fc80000011604 */
[----:B------:R-:W-:Y:S02]  /*1b7e0*/  LOP3.LUT R8, R5, 0x7c00, RZ, 0xc0, !PT ;  /* 0x00007c0005087812 */ /* 0x000fe400078ec0ff */
[----:B------:R-:W-:-:S04]  /*1b7f0*/  LOP3.LUT R77, R4, 0xffffffe, RZ, 0xc0, !PT ;  /* 0x0ffffffe044d7812 */ /* 0x000fc800078ec0ff */
[----:B------:R-:W-:Y:S01]  /*1b800*/  IADD3 R77, PT, PT, R77, R23, R8 ;  /* 0x000000174d4d7210 */ /* 0x000fe20007ffe008 */
[----:B-1----:R-:W-:-:S05]  /*1b810*/  VIADD R6, R71, 0x1 ;  /* 0x0000000147067836 */ /* 0x002fca0000000000 */
        /* <DEDUP_REMOVED lines=292> */
[----:B------:R-:W-:Y:S01]  /*1ca60*/  ISETP.NE.AND P2, PT, R187, 0x4, PT ;  /* 0x00000004bb00780c */ /* 0x000fe20003f45270 */
[----:B------:R-:W-:Y:S02]  /*1ca70*/  @!P1 IMAD.SHL.U32 R6, R18, 0x400, RZ ;  /* 0x0000040012069824 */ /* 0x000fe400078e00ff */
[----:B------:R-:W-:Y:S01]  /*1ca80*/  IMAD.IADD R9, R9, 0x1, R8 ;  /* 0x0000000109097824 */ /* 0x000fe200078e0208 */
[----:B------:R-:W-:Y:S02]  /*1ca90*/  SEL R17, R7, R17, !P2 ;  /* 0x0000001107117207 */ /* 0x000fe40005000000 */
[----:B------:R-:W-:Y:S01]  /*1caa0*/  ISETP.NE.AND P2, PT, R13, RZ, PT ;  /* 0x000000ff0d00720c */ /* 0x000fe20003f45270 */
[----:B------:R-:W-:Y:S01]  /*1cab0*/  IMAD.IADD R10, R10, 0x1, R9 ;  /* 0x000000010a0a7824 */ /* 0x000fe200078e0209 */
[----:B------:R-:W-:-:S02]  /*1cac0*/  SEL R17, R8, R17, !P3 ;  /* 0x0000001108117207 */ /* 0x000fc40005800000 */
[----:B------:R-:W-:Y:S01]  /*1cad0*/  ISETP.GT.U32.OR P5, PT, R18, 0x1f, P2 ;  /* 0x0000001f1200780c */ /* 0x000fe200017a4470 */
[----:B------:R-:W-:Y:S01]  /*1cae0*/  IMAD.IADD R11, R11, 0x1, R10 ;  /* 0x000000010b0b7824 */ /* 0x000fe200078e020a */
[----:B------:R-:W-:Y:S02]  /*1caf0*/  ISETP.NE.AND P3, PT, R187, 0x7, PT ;  /* 0x00000007bb00780c */ /* 0x000fe40003f65270 */
[----:B------:R-:W-:Y:S02]  /*1cb00*/  SEL R17, R9, R17, !P4 ;  /* 0x0000001109117207 */ /* 0x000fe40006000000 */
[----:B------:R-:W-:Y:S02]  /*1cb10*/  SEL R4, R156, RZ, P2 ;  /* 0x000000ff9c047207 */ /* 0x000fe40001000000 */
[----:B------:R-:W-:Y:S02]  /*1cb20*/  SEL R17, R10, R17, !P3 ;  /* 0x000000110a117207 */ /* 0x000fe40005800000 */
[----:B------:R-:W-:-:S02]  /*1cb30*/  @!P1 SHF.R.U32.HI R7, RZ, 0x4, R18 ;  /* 0x00000004ff079819 */ /* 0x000fc40000011612 */
[----:B------:R-:W-:Y:S01]  /*1cb40*/  @!P1 LOP3.LUT R6, R6, 0x7c00, RZ, 0xc0, !PT ;  /* 0x00007c0006069812 */ /* 0x000fe200078ec0ff */
[----:B------:R-:W-:Y:S01]  /*1cb50*/  @P0 IMAD.IADD R156, R17, 0x1, R4 ;  /* 0x00000001119c0824 */ /* 0x000fe200078e0204 */
[----:B------:R-:W-:Y:S01]  /*1cb60*/  ISETP.NE.AND P0, PT, R18, RZ, PT ;  /* 0x000000ff1200720c */ /* 0x000fe20003f05270 */
[----:B------:R-:W-:Y:S01]  /*1cb70*/  @!P5 IMAD.U32 R156, R11, 0x10000, RZ ;  /* 0x000100000b9cd824 */ /* 0x000fe200078e00ff */
[----:B------:R-:W-:Y:S02]  /*1cb80*/  @!P1 LOP3.LUT R7, R7, 0x3e, RZ, 0xc0, !PT ;  /* 0x0000003e07079812 */ /* 0x000fe400078ec0ff */
[----:B------:R-:W-:Y:S02]  /*1cb90*/  ISETP.GT.U32.AND P4, PT, R61, R100, PT ;  /* 0x000000643d00720c */ /* 0x000fe40003f84070 */
[----:B------:R-:W-:Y:S01]  /*1cba0*/  @!P5 STS [R15+0x8428], R156 ;  /* 0x0084289c0f00d388 */ /* 0x000fe20000000800 */
[----:B------:R-:W-:Y:S01]  /*1cbb0*/  @!P1 IADD3 R7, PT, PT, R7, R15, R6 ;  /* 0x0000000f07079210 */ /* 0x000fe20007ffe006 */
[----:B------:R-:W-:Y:S01]  /*1cbc0*/  BAR.SYNC.DEFER_BLOCKING 0x0 ;  /* 0x0000000000007b1d */ /* 0x000fe20000010000 */
[----:B------:R-:W-:-:S02]  /*1cbd0*/  ISETP.GT.U32.AND P5, PT, R61, R92, PT ;  /* 0x0000005c3d00720c */ /* 0x000fc40003fa4070 */
[C---:B------:R-:W-:Y:S02]  /*1cbe0*/  ISETP.GT.U32.AND P3, PT, R61.reuse, R98, PT ;  /* 0x000000623d00720c */ /* 0x040fe40003f64070 */
[----:B------:R-:W-:Y:S02]  /*1cbf0*/  ISETP.GT.U32.AND P2, PT, R61, R96, PT ;  /* 0x000000603d00720c */ /* 0x000fe40003f44070 */
[----:B------:R-:W-:Y:S01]  /*1cc00*/  ISETP.GT.AND.EX P5, PT, R60, RZ, PT, P5 ;  /* 0x000000ff3c00720c */ /* 0x000fe20003fa4350 */
        /* <DEDUP_REMOVED lines=84> */
[----:B------:R-:W-:Y:S01]  /*1d150*/  @!P1 IADD3 R57, P0, PT, -R16, R57, RZ ;  /* 0x0000003910399210 */ /* 0x000fe20007f1e1ff */
[----:B------:R-:W1:Y:S01]  /*1d160*/  LDS.U16 R168, [R109] ;  /* 0x000000006da87984 */ /* 0x000e620000000400 */
[----:B------:R-:W-:Y:S01]  /*1d170*/  @!P1 SHF.R.S32.HI R7, RZ, 0x1f, R16 ;  /* 0x0000001fff079819 */ /* 0x000fe20000011410 */
[----:B--2---:R-:W-:Y:S02]  /*1d180*/  IMAD.IADD R6, R71, 0x1, R6 ;  /* 0x0000000147067824 */ /* 0x004fe400078e0206 */
[----:B------:R-:W2:Y:S01]  /*1d190*/  LDS.U16 R170, [R113] ;  /* 0x0000000071aa7984 */ /* 0x000ea20000000400 */
[----:B---3--:R-:W-:Y:S02]  /*1d1a0*/  IMAD.IADD R8, R75, 0x1, R8 ;  /* 0x000000014b087824 */ /* 0x008fe400078e0208 */
[----:B------:R-:W-:Y:S01]  /*1d1b0*/  @!P1 IMAD.X R14, R14, 0x1, ~R7, P0 ;  /* 0x000000010e0e9824 */ /* 0x000fe200000e0e07 */
[----:B------:R-:W3:Y:S01]  /*1d1c0*/  LDS.U16 R172, [R117] ;  /* 0x0000000075ac7984 */ /* 0x000ee20000000400 */
[----:B----4-:R-:W-:Y:S01]  /*1d1d0*/  IMAD.IADD R10, R79, 0x1, R10 ;  /* 0x000000014f0a7824 */ /* 0x010fe200078e020a */
[----:B------:R-:W-:Y:S01]  /*1d1e0*/  ISETP.GT.U32.AND P0, PT, R61, R18, PT ;  /* 0x000000123d00720c */ /* 0x000fe20003f04070 */
[--C-:B------:R-:W-:Y:S01]  /*1d1f0*/  IMAD R7, R188, 0x4, R15.reuse ;  /* 0x00000004bc077824 */ /* 0x100fe200078e020f */
[----:B------:R-:W4:Y:S01]  /*1d200*/  LDS.U16 R174, [R121] ;  /* 0x0000000079ae7984 */ /* 0x000f220000000400 */
[----:B-----5:R-:W-:Y:S01]  /*1d210*/  IMAD.IADD R154, R83, 0x1, R154 ;  /* 0x00000001539a7824 */ /* 0x020fe200078e029a */
[----:B------:R-:W-:Y:S01]  /*1d220*/  ISETP.GT.AND.EX P0, PT, R60, RZ, PT, P0 ;  /* 0x000000ff3c00720c */ /* 0x000fe20003f04300 */
        /* <DEDUP_REMOVED lines=15> */
[----:B------:R-:W-:Y:S01]  /*1d320*/  IMAD R71, R160, 0x4, R15 ;  /* 0x00000004a0477824 */ /* 0x000fe200078e020f */
        /* <DEDUP_REMOVED lines=8> */
[----:B----4-:R-:W-:Y:S02]  /*1d3b0*/  IMAD.IADD R174, R123, 0x1, R174 ;  /* 0x000000017bae7824 */ /* 0x010fe400078e02ae */
[----:B-----5:R-:W-:Y:S02]  /*1d3c0*/  IMAD.IADD R176, R127, 0x1, R176 ;  /* 0x000000017fb07824 */ /* 0x020fe400078e02b0 */
[----:B------:R-:W-:Y:S02]  /*1d3d0*/  IMAD.IADD R178, R131, 0x1, R178 ;  /* 0x0000000183b27824 */ /* 0x000fe400078e02b2 */
[----:B------:R-:W-:-:S02]  /*1d3e0*/  IMAD.IADD R180, R135, 0x1, R180 ;  /* 0x0000000187b47824 */ /* 0x000fc400078e02b4 */
[----:B------:R-:W-:Y:S01]  /*1d3f0*/  IMAD.IADD R182, R139, 0x1, R182 ;  /* 0x000000018bb67824 */ /* 0x000fe200078e02b6 */
[----:B------:R2:W-:Y:S01]  /*1d400*/  @!P1 STS.64 [R63], R4 ;  /* 0x000000043f009388 */ /* 0x0005e20000000a00 */
[----:B------:R-:W-:Y:S02]  /*1d410*/  IMAD.IADD R184, R143, 0x1, R184 ;  /* 0x000000018fb87824 */ /* 0x000fe400078e02b8 */
[----:B------:R-:W-:Y:S02]  /*1d420*/  IMAD.IADD R186, R147, 0x1, R186 ;  /* 0x0000000193ba7824 */ /* 0x000fe400078e02ba */
[----:B0-----:R-:W-:Y:S02]  /*1d430*/  IMAD.IADD R150, R150, 0x1, R149 ;  /* 0x0000000196967824 */ /* 0x001fe400078e0295 */
[----:B--2---:R-:W-:Y:S02]  /*1d440*/  @!P1 IMAD.MOV.U32 R4, RZ, RZ, R57 ;  /* 0x000000ffff049224 */ /* 0x004fe400078e0039 */
[----:B------:R-:W-:Y:S01]  /*1d450*/  @!P1 IMAD.MOV.U32 R5, RZ, RZ, R14 ;  /* 0x000000ffff059224 */ /* 0x000fe200078e000e */
[----:B------:R-:W-:Y:S01]  /*1d460*/  BAR.SYNC.DEFER_BLOCKING 0x0 ;  /* 0x0000000000007b1d */ /* 0x000fe20000010000 */
[----:B------:R-:W-:-:S02]  /*1d470*/  IMAD R57, R10, 0x4, R15 ;  /* 0x000000040a397824 */ /* 0x000fc400078e020f */
[----:B-1----:R-:W-:-:S05]  /*1d480*/  IMAD.IADD R152, R152, 0x1, R151 ;  /* 0x0000000198987824 */ /* 0x002fca00078e0297 */
[----:B------:R-:W-:Y:S06]  /*1d490*/  BAR.SYNC.DEFER_BLOCKING 0x0 ;  /* 0x0000000000007b1d */ /* 0x000fec0000010000 */
[----:B------:R0:W-:Y:S02]  /*1d4a0*/  @!P1 STS.64 [R63+0x5c00], R4 ;  /* 0x005c00043f009388 */ /* 0x0001e40000000a00 */
[----:B------:R-:W-:Y:S01]  /*1d4b0*/  BAR.SYNC.DEFER_BLOCKING 0x0 ;  /* 0x0000000000007b1d */ /* 0x000fe20000010000 */
[----:B------:R-:W-:Y:S01]  /*1d4c0*/  ISETP.GT.U32.AND P1, PT, R61, R94, PT ;  /* 0x0000005e3d00720c */ /* 0x000fe20003f24070 */
[----:B0-----:R-:W-:-:S02]  /*1d4d0*/  IMAD R5, R162, 0x4, R15 ;  /* 0x00000004a2057824 */ /* 0x001fc400078e020f */
[--C-:B------:R-:W-:Y:S02]  /*1d4e0*/  IMAD R63, R170, 0x4, R15.reuse ;  /* 0x00000004aa3f7824 */ /* 0x100fe400078e020f */
        /* <DEDUP_REMOVED lines=37> */
[----:B------:R1:W0:Y:S01]  /*1d740*/  LDS R4, [R23+0x5800] ;  /* 0x0058000017047984 */ /* 0x0002220000000800 */
[----:B------:R-:W-:Y:S05]  /*1d750*/  @!P0 BRA `(.L_x_123) ;  /* 0x0000000000288947 */ /* 0x000fea0003800000 */
[----:B-1----:R-:W1:Y:S02]  /*1d760*/  LDS R5, [R23] ;  /* 0x0000000017057984 */ /* 0x002e640000000800 */
[----:B-1----:R-:W-:-:S04]  /*1d770*/  SHF.R.U32.HI R6, RZ, R19, R5 ;  /* 0x00000013ff067219 */ /* 0x002fc80000011605 */
[----:B------:R-:W-:-:S05]  /*1d780*/  LOP3.LUT R6, R59, R6, RZ, 0xc0, !PT ;  /* 0x000000063b067212 */ /* 0x000fca00078ec0ff */
[----:B------:R-:W-:-:S05]  /*1d790*/  IMAD R8, R6, 0x8, R15 ;  /* 0x0000000806087824 */ /* 0x000fca00078e020f */
[----:B------:R-:W1:Y:S02]  /*1d7a0*/  LDS.64 R6, [R8+0x5c00] ;  /* 0x005c000008067984 */ /* 0x000e640000000a00 */
[----:B-1----:R-:W-:-:S05]  /*1d7b0*/  IADD3 R9, P0, PT, R6, R18, RZ ;  /* 0x0000001206097210 */ /* 0x002fca0007f1e0ff */
[----:B------:R-:W-:Y:S01]  /*1d7c0*/  IMAD.X R10, RZ, RZ, R7, P0 ;  /* 0x000000ffff0a7224 */ /* 0x000fe200000e0607 */
[----:B------:R-:W-:-:S04]  /*1d7d0*/  LEA R6, P0, R9, R24, 0x2 ;  /* 0x0000001809067211 */ /* 0x000fc800078010ff */
[----:B------:R-:W-:-:S05]  /*1d7e0*/  LEA.HI.X R7, R9, R25, R10, 0x2, P0 ;  /* 0x0000001909077211 */ /* 0x000fca00000f140a */
[----:B------:R2:W-:Y:S04]  /*1d7f0*/  STG.E desc[UR8][R6.64], R5 ;  /* 0x0000000506007986 */ /* 0x0005e8000c101908 */
.L_x_123:
[----:B------:R-:W-:Y:S05]  /*1d800*/  BSYNC.RECONVERGENT B1 ;  /* 0x0000000000017941 */ /* 0x000fea0003800200 */
.L_x_122:
[----:B------:R-:W-:Y:S01]  /*1d810*/  BSSY.RECONVERGENT B1, `(.L_x_124) ;  /* 0x000000d000017945 */ /* 0x000fe20003800200 */
[----:B------:R-:W-:-:S03]  /*1d820*/  ISETP.GT.U32.AND P0, PT, R61, R90, PT ;  /* 0x0000005a3d00720c */ /* 0x000fc60003f04070 */
[----:B------:R-:W-:Y:S10]  /*1d830*/  @!P5 BRA `(.L_x_125) ;  /* 0x000000000028d947 */ /* 0x000ff40003800000 */
[----:B-12---:R-:W1:Y:S02]  /*1d840*/  LDS R5, [R23+0x400] ;  /* 0x0004000017057984 */ /* 0x006e640000000800 */
        /* <DEDUP_REMOVED lines=9> */
.L_x_125:
[----:B------:R-:W-:Y:S05]  /*1d8e0*/  BSYNC.RECONVERGENT B1 ;  /* 0x0000000000017941 */ /* 0x000fea0003800200 */
.L_x_124:
[C---:B------:R-:W-:Y:S01]  /*1d8f0*/  ISETP.GT.AND.EX P6, PT, R60.reuse, RZ, PT, P6 ;  /* 0x000000ff3c00720c */ /* 0x040fe20003fc4360 */
[----:B------:R-:W-:Y:S01]  /*1d900*/  BSSY.RECONVERGENT B1, `(.L_x_126) ;  /* 0x000000e000017945 */ /* 0x000fe20003800200 */
[----:B------:R-:W-:Y:S02]  /*1d910*/  ISETP.GT.U32.AND P5, PT, R61, R88, PT ;  /* 0x000000583d00720c */ /* 0x000fe40003fa4070 */
[----:B------:R-:W-:-:S09]  /*1d920*/  ISETP.GT.AND.EX P4, PT, R60, RZ, PT, P4 ;  /* 0x000000ff3c00720c */ /* 0x000fd20003f84340 */
[----:B------:R-:W-:Y:S05]  /*1d930*/  @!P6 BRA `(.L_x_127) ;  /* 0x000000000028e947 */ /* 0x000fea0003800000 */
[----:B-123--:R-:W1:Y:S02]  /*1d940*/  LDS R5, [R23+0x800] ;  /* 0x0008000017057984 */ /* 0x00ee640000000800 */
        /* <DEDUP_REMOVED lines=9> */
.L_x_127:
[----:B------:R-:W-:Y:S05]  /*1d9e0*/  BSYNC.RECONVERGENT B1 ;  /* 0x0000000000017941 */ /* 0x000fea0003800200 */
.L_x_126:
[----:B------:R-:W-:Y:S01]  /*1d9f0*/  BSSY.RECONVERGENT B1, `(.L_x_128) ;  /* 0x000000d000017945 */ /* 0x000fe20003800200 */
[----:B------:R-:W-:-:S03]  /*1da00*/  ISETP.GT.U32.AND P6, PT, R61, R86, PT ;  /* 0x000000563d00720c */ /* 0x000fc60003fc4070 */
[----:B------:R-:W-:Y:S10]  /*1da10*/  @!P4 BRA `(.L_x_129) ;  /* 0x000000000028c947 */ /* 0x000ff40003800000 */
[----:B-1234-:R-:W1:Y:S02]  /*1da20*/  LDS R5, [R23+0xc00] ;  /* 0x000c000017057984 */ /* 0x01ee640000000800 */
        /* <DEDUP_REMOVED lines=9> */
.L_x_129:
[----:B------:R-:W-:Y:S05]  /*1dac0*/  BSYNC.RECONVERGENT B1 ;  /* 0x0000000000017941 */ /* 0x000fea0003800200 */
.L_x_128:
[C---:B------:R-:W-:Y:S01]  /*1dad0*/  ISETP.GT.AND.EX P3, PT, R60.reuse, RZ, PT, P3 ;  /* 0x000000ff3c00720c */ /* 0x040fe20003f64330 */
[----:B------:R-:W-:Y:S01]  /*1dae0*/  BSSY.RECONVERGENT B1, `(.L_x_130) ;  /* 0x000000e000017945 */ /* 0x000fe20003800200 */
[----:B------:R-:W-:Y:S02]  /*1daf0*/  ISETP.GT.U32.AND P4, PT, R61, R84, PT ;  /* 0x000000543d00720c */ /* 0x000fe40003f84070 */
[----:B------:R-:W-:-:S09]  /*1db00*/  ISETP.GT.AND.EX P2, PT, R60, RZ, PT, P2 ;  /* 0x000000ff3c00720c */ /* 0x000fd20003f44320 */
[----:B------:R-:W-:Y:S05]  /*1db10*/  @!P3 BRA `(.L_x_131) ;  /* 0x000000000028b947 */ /* 0x000fea0003800000 */
        /* <DEDUP_REMOVED lines=10> */
.L_x_131:
[----:B------:R-:W-:Y:S05]  /*1dbc0*/  BSYNC.RECONVERGENT B1 ;  /* 0x0000000000017941 */ /* 0x000fea0003800200 */
.L_x_130:
        /* <DEDUP_REMOVED lines=13> */
.L_x_133:
[----:B------:R-:W-:Y:S05]  /*1dca0*/  BSYNC.RECONVERGENT B1 ;  /* 0x0000000000017941 */ /* 0x000fea0003800200 */
.L_x_132:
        /* <DEDUP_REMOVED lines=15> */
.L_x_135:
[----:B------:R-:W-:Y:S05]  /*1dda0*/  BSYNC.RECONVERGENT B1 ;  /* 0x0000000000017941 */ /* 0x000fea0003800200 */
.L_x_134:
        /* <DEDUP_REMOVED lines=13> */
.L_x_137:
[----:B------:R-:W-:Y:S05]  /*1de80*/  BSYNC.RECONVERGENT B1 ;  /* 0x0000000000017941 */ /* 0x000fea0003800200 */
.L_x_136:
        /* <DEDUP_REMOVED lines=15> */
.L_x_139:
[----:B------:R-:W-:Y:S05]  /*1df80*/  BSYNC.RECONVERGENT B1 ;  /* 0x0000000000017941 */ /* 0x000fea0003800200 */
.L_x_138:
        /* <DEDUP_REMOVED lines=13> */
.L_x_141:
[----:B------:R-:W-:Y:S05]  /*1e060*/  BSYNC.RECONVERGENT B1 ;  /* 0x0000000000017941 */ /* 0x000fea0003800200 */
.L_x_140:
        /* <DEDUP_REMOVED lines=15> */
.L_x_143:
[----:B------:R-:W-:Y:S05]  /*1e160*/  BSYNC.RECONVERGENT B1 ;  /* 0x0000000000017941 */ /* 0x000fea0003800200 */
.L_x_142:
        /* <DEDUP_REMOVED lines=13> */
.L_x_145:
[----:B------:R-:W-:Y:S05]  /*1e240*/  BSYNC.RECONVERGENT B1 ;  /* 0x0000000000017941 */ /* 0x000fea0003800200 */
.L_x_144:
        /* <DEDUP_REMOVED lines=15> */
.L_x_147:
[----:B------:R-:W-:Y:S05]  /*1e340*/  BSYNC.RECONVERGENT B1 ;  /* 0x0000000000017941 */ /* 0x000fea0003800200 */
.L_x_146:
        /* <DEDUP_REMOVED lines=13> */
.L_x_149:
[----:B------:R-:W-:Y:S05]  /*1e420*/  BSYNC.RECONVERGENT B1 ;  /* 0x0000000000017941 */ /* 0x000fea0003800200 */
.L_x_148:
        /* <DEDUP_REMOVED lines=15> */
.L_x_151:
[----:B------:R-:W-:Y:S05]  /*1e520*/  BSYNC.RECONVERGENT B1 ;  /* 0x0000000000017941 */ /* 0x000fea0003800200 */
.L_x_150:
        /* <DEDUP_REMOVED lines=13> */
.L_x_153:
[----:B------:R-:W-:Y:S05]  /*1e600*/  BSYNC.RECONVERGENT B1 ;  /* 0x0000000000017941 */ /* 0x000fea0003800200 */
.L_x_152:
        /* <DEDUP_REMOVED lines=8> */
[----:B------:R-:W-:Y:S02]  /*1e690*/  ISETP.GT.AND.EX P5, PT, R60, RZ, PT, P5 ;  /* 0x000000ff3c00720c */ /* 0x000fe40003fa4350 */
[----:B0-----:R-:W-:Y:S01]  /*1e6a0*/  SHF.R.U32.HI R10, RZ, R19, R4 ;  /* 0x00000013ff0a7219 */ /* 0x001fe20000011604 */
[----:B------:R-:W-:Y:S10]  /*1e6b0*/  @!P6 BRA `(.L_x_155) ;  /* 0x000000000028e947 */ /* 0x000ff40003800000 */
[----:B-1234-:R-:W0:Y:S02]  /*1e6c0*/  LDS R5, [R23+0x4000] ;  /* 0x0040000017057984 */ /* 0x01ee240000000800 */
[----:B0-----:R-:W-:-:S04]  /*1e6d0*/  SHF.R.U32.HI R6, RZ, R19, R5 ;  /* 0x00000013ff067219 */ /* 0x001fc80000011605 */
[----:B------:R-:W-:-:S05]  /*1e6e0*/  LOP3.LUT R6, R59, R6, RZ, 0xc0, !PT ;  /* 0x000000063b067212 */ /* 0x000fca00078ec0ff */
[----:B------:R-:W-:-:S05]  /*1e6f0*/  IMAD R8, R6, 0x8, R15 ;  /* 0x0000000806087824 */ /* 0x000fca00078e020f */
[----:B------:R-:W0:Y:S02]  /*1e700*/  LDS.64 R6, [R8+0x5c00] ;  /* 0x005c000008067984 */ /* 0x000e240000000a00 */
[----:B0-----:R-:W-:-:S05]  /*1e710*/  IADD3 R9, P6, PT, R6, R18, RZ ;  /* 0x0000001206097210 */ /* 0x001fca0007fde0ff */
[----:B------:R-:W-:Y:S01]  /*1e720*/  IMAD.X R14, RZ, RZ, R7, P6 ;  /* 0x000000ffff0e7224 */ /* 0x000fe200030e0607 */
[----:B------:R-:W-:-:S04]  /*1e730*/  LEA R6, P6, R9, R24, 0x2 ;  /* 0x0000001809067211 */ /* 0x000fc800078c10ff */
[----:B------:R-:W-:-:S05]  /*1e740*/  LEA.HI.X R7, R9, R25, R14, 0x2, P6 ;  /* 0x0000001909077211 */ /* 0x000fca00030f140e */
[----:B------:R0:W-:Y:S04]  /*1e750*/  STG.E desc[UR8][R6.64+0x4000], R5 ;  /* 0x0040000506007986 */ /* 0x0001e8000c101908 */
.L_x_155:
[----:B------:R-:W-:Y:S05]  /*1e760*/  BSYNC.RECONVERGENT B1 ;  /* 0x0000000000017941 */ /* 0x000fea0003800200 */
.L_x_154:
[----:B------:R-:W-:Y:S04]  /*1e770*/  BSSY.RECONVERGENT B1, `(.L_x_156) ;  /* 0x000000c000017945 */ /* 0x000fe80003800200 */
[----:B------:R-:W-:Y:S05]  /*1e780*/  @!P4 BRA `(.L_x_157) ;  /* 0x000000000028c947 */ /* 0x000fea0003800000 */
[----:B01234-:R-:W0:Y:S02]  /*1e790*/  LDS R5, [R23+0x4400] ;  /* 0x0044000017057984 */ /* 0x01fe240000000800 */
        /* <DEDUP_REMOVED lines=9> */
.L_x_157:
[----:B------:R-:W-:Y:S05]  /*1e830*/  BSYNC.RECONVERGENT B1 ;  /* 0x0000000000017941 */ /* 0x000fea0003800200 */
.L_x_156:
        /* <DEDUP_REMOVED lines=12> */
.L_x_159:
[----:B------:R-:W-:Y:S05]  /*1e900*/  BSYNC.RECONVERGENT B1 ;  /* 0x0000000000017941 */ /* 0x000fea0003800200 */
.L_x_158:
        /* <DEDUP_REMOVED lines=12> */
.L_x_161:
[----:B------:R-:W-:Y:S05]  /*1e9d0*/  BSYNC.RECONVERGENT B1 ;  /* 0x0000000000017941 */ /* 0x000fea0003800200 */
.L_x_160:
        /* <DEDUP_REMOVED lines=12> */
.L_x_163:
[----:B------:R-:W-:Y:S05]  /*1eaa0*/  BSYNC.RECONVERGENT B1 ;  /* 0x0000000000017941 */ /* 0x000fea0003800200 */
.L_x_162:
        /* <DEDUP_REMOVED lines=12> */
.L_x_165:
[----:B------:R-:W-:Y:S05]  /*1eb70*/  BSYNC.RECONVERGENT B1 ;  /* 0x0000000000017941 */ /* 0x000fea0003800200 */
.L_x_164:
[----:B------:R-:W-:Y:S01]  /*1eb80*/  LOP3.LUT R10, R59, R10, RZ, 0xc0, !PT ;  /* 0x0000000a3b0a7212 */ /* 0x000fe200078ec0ff */
[----:B------:R-:W-:Y:S06]  /*1eb90*/  @!P5 BRA `(.L_x_119) ;  /* 0x0000000c00e4d947 */ /* 0x000fec0003800000 */
[----:B------:R-:W-:-:S05]  /*1eba0*/  IMAD R15, R10, 0x8, R15 ;  /* 0x000000080a0f7824 */ /* 0x000fca00078e020f */
[----:B01234-:R-:W0:Y:S02]  /*1ebb0*/  LDS.64 R6, [R15+0x5c00] ;  /* 0x005c00000f067984 */ /* 0x01fe240000000a00 */
[----:B0-----:R-:W-:-:S05]  /*1ebc0*/  IADD3 R5, P0, PT, R6, R18, RZ ;  /* 0x0000001206057210 */ /* 0x001fca0007f1e0ff */
[----:B------:R-:W-:Y:S01]  /*1ebd0*/  IMAD.X R8, RZ, RZ, R7, P0 ;  /* 0x000000ffff087224 */ /* 0x000fe200000e0607 */
[----:B------:R-:W-:-:S04]  /*1ebe0*/  LEA R6, P0, R5, R24, 0x2 ;  /* 0x0000001805067211 */ /* 0x000fc800078010ff */
[----:B------:R-:W-:-:S05]  /*1ebf0*/  LEA.HI.X R7, R5, R25, R8, 0x2, P0 ;  /* 0x0000001905077211 */ /* 0x000fca00000f1408 */
[----:B------:R0:W-:Y:S01]  /*1ec00*/  STG.E desc[UR8][R6.64+0x5800], R4 ;  /* 0x0058000406007986 */ /* 0x0001e2000c101908 */
[----:B------:R-:W-:Y:S05]  /*1ec10*/  BRA `(.L_x_119) ;  /* 0x0000000c00c47947 */ /* 0x000fea0003800000 */
.L_x_116:
[----:B------:R-:W-:Y:S01]  /*1ec20*/  ISETP.GE.U32.AND P0, PT, R3, 0x1700, PT ;  /* 0x000017000300780c */ /* 0x000fe20003f06070 */
[----:B----4-:R-:W-:Y:S02]  /*1ec30*/  IMAD.MOV.U32 R10, RZ, RZ, RZ ;  /* 0x000000ffff0a7224 */ /* 0x010fe400078e00ff */
[----:B------:R-:W-:Y:S01]  /*1ec40*/  IMAD.MOV.U32 R97, RZ, RZ, RZ ;  /* 0x000000ffff617224 */ /* 0x000fe200078e00ff */
[----:B------:R-:W-:Y:S01]  /*1ec50*/  ISETP.GE.AND.EX P0, PT, R0, RZ, PT, P0 ;  /* 0x000000ff0000720c */ /* 0x000fe20003f06300 */
[----:B------:R-:W-:-:S12]  /*1ec60*/  IMAD.MOV.U32 R9, RZ, RZ, R3 ;  /* 0x000000ffff097224 */ /* 0x000fd800078e0003 */
[----:B------:R-:W-:Y:S05]  /*1ec70*/  @!P0 BRA `(.L_x_166) ;  /* 0x0000000400088947 */ /* 0x000fea0003800000 */
[----:B------:R-:W-:Y:S02]  /*1ec80*/  IMAD.MOV.U32 R10, RZ, RZ, RZ ;  /* 0x000000ffff0a7224 */ /* 0x000fe400078e00ff */
[----:B------:R-:W-:-:S07]  /*1ec90*/  IMAD.MOV.U32 R97, RZ, RZ, RZ ;  /* 0x000000ffff617224 */ /* 0x000fce00078e00ff */
.L_x_167:
[----:B------:R-:W-:-:S05]  /*1eca0*/  IADD3 R8, P0, PT, R18, R10, RZ ;  /* 0x0000000a12087210 */ /* 0x000fca0007f1e0ff */
[----:B---3--:R-:W-:Y:S02]  /*1ecb0*/  IMAD.X R5, RZ, RZ, R97, P0 ;  /* 0x000000ffff057224 */ /* 0x008fe400000e0661 */
[----:B-1----:R-:W-:-:S03]  /*1ecc0*/  IMAD.SHL.U32 R7, R8, 0x4, RZ ;  /* 0x0000000408077824 */ /* 0x002fc600078e00ff */
[----:B------:R-:W-:Y:S02]  /*1ecd0*/  SHF.L.U64.HI R8, R8, 0x2, R5 ;  /* 0x0000000208087819 */ /* 0x000fe40000010205 */
[----:B------:R-:W-:-:S05]  /*1ece0*/  IADD3 R4, P0, PT, R7, R2, RZ ;  /* 0x0000000207047210 */ /* 0x000fca0007f1e0ff */
[----:B------:R-:W-:-:S05]  /*1ecf0*/  IMAD.X R5, R8, 0x1, R12, P0 ;  /* 0x0000000108057824 */ /* 0x000fca00000e060c */
[----:B------:R-:W3:Y:S04]  /*1ed00*/  LDG.E R9, desc[UR8][R4.64] ;  /* 0x0000000804097981 */ /* 0x000ee8000c1e1900 */
[----:B------:R-:W4:Y:S04]  /*1ed10*/  LDG.E R11, desc[UR8][R4.64+0x400] ;  /* 0x00040008040b7981 */ /* 0x000f28000c1e1900 */
[----:B------:R-:W5:Y:S04]  /*1ed20*/  LDG.E R15, desc[UR8][R4.64+0x800] ;  /* 0x00080008040f7981 */ /* 0x000f68000c1e1900 */
[----:B------:R-:W2:Y:S04]  /*1ed30*/  LDG.E R57, desc[UR8][R4.64+0xc00] ;  /* 0x000c000804397981 */ /* 0x000ea8000c1e1900 */
[----:B------:R-:W2:Y:S04]  /*1ed40*/  LDG.E R59, desc[UR8][R4.64+0x1000] ;  /* 0x00100008043b7981 */ /* 0x000ea8000c1e1900 */
[----:B------:R-:W2:Y:S04]  /*1ed50*/  LDG.E R61, desc[UR8][R4.64+0x1400] ;  /* 0x00140008043d7981 */ /* 0x000ea8000c1e1900 */
[----:B------:R-:W2:Y:S04]  /*1ed60*/  LDG.E R63, desc[UR8][R4.64+0x1800] ;  /* 0x00180008043f7981 */ /* 0x000ea8000c1e1900 */
[----:B------:R-:W2:Y:S04]  /*1ed70*/  LDG.E R65, desc[UR8][R4.64+0x1c00] ;  /* 0x001c000804417981 */ /* 0x000ea8000c1e1900 */
[----:B0-----:R-:W2:Y:S04]  /*1ed80*/  LDG.E R67, desc[UR8][R4.64+0x2000] ;  /* 0x0020000804437981 */ /* 0x001ea8000c1e1900 */
        /* <DEDUP_REMOVED lines=13> */
[----:B------:R0:W2:Y:S01]  /*1ee60*/  LDG.E R95, desc[UR8][R4.64+0x5800] ;  /* 0x00580008045f7981 */ /* 0x0000a2000c1e1900 */
        /* <DEDUP_REMOVED lines=10> */
[----:B---3--:R1:W-:Y:S04]  /*1ef10*/  STG.E desc[UR8][R6.64], R9 ;  /* 0x0000000906007986 */ /* 0x0083e8000c101908 */
[----:B----4-:R1:W-:Y:S04]  /*1ef20*/  STG.E desc[UR8][R6.64+0x400], R11 ;  /* 0x0004000b06007986 */ /* 0x0103e8000c101908 */
[----:B-----5:R1:W-:Y:S04]  /*1ef30*/  STG.E desc[UR8][R6.64+0x800], R15 ;  /* 0x0008000f06007986 */ /* 0x0203e8000c101908 */
[----:B--2---:R1:W-:Y:S04]  /*1ef40*/  STG.E desc[UR8][R6.64+0xc00], R57 ;  /* 0x000c003906007986 */ /* 0x0043e8000c101908 */
        /* <DEDUP_REMOVED lines=20> */
[----:B-1----:R-:W-:-:S07]  /*1f090*/  IMAD.MOV.U32 R9, RZ, RZ, R4 ;  /* 0x000000ffff097224 */ /* 0x002fce00078e0004 */
.L_x_166:
[----:B------:R-:W-:-:S04]  /*1f0a0*/  ISETP.GE.U32.AND P0, PT, R10, R3, PT ;  /* 0x000000030a00720c */ /* 0x000fc80003f06070 */
[----:B------:R-:W-:-:S13]  /*1f0b0*/  ISETP.GE.AND.EX P0, PT, R97, R0, PT, P0 ;  /* 0x000000006100720c */ /* 0x000fda0003f06300 */
[----:B------:R-:W-:Y:S05]  /*1f0c0*/  @P0 BRA `(.L_x_119) ;  /* 0x0000000800980947 */ /* 0x000fea0003800000 */
[C---:B---3--:R-:W-:Y:S01]  /*1f0d0*/  VIADD R6, R18.reuse, 0x100 ;  /* 0x0000010012067836 */ /* 0x048fe20000000000 */
[C---:B------:R-:W-:Y:S01]  /*1f0e0*/  IADD3 R4, P0, PT, R18.reuse, R10, RZ ;  /* 0x0000000a12047210 */ /* 0x040fe20007f1e0ff */
[C---:B------:R-:W-:Y:S01]  /*1f0f0*/  VIADD R8, R18.reuse, 0x200 ;  /* 0x0000020012087836 */ /* 0x040fe20000000000 */
[C---:B------:R-:W-:Y:S01]  /*1f100*/  LOP3.LUT R62, R18.reuse, 0xc00, RZ, 0xfc, !PT ;  /* 0x00000c00123e7812 */ /* 0x040fe200078efcff */
[----:B------:R-:W-:Y:S01]  /*1f110*/  VIADD R10, R18, 0x600 ;  /* 0x00000600120a7836 */ /* 0x000fe20000000000 */
[-C--:B------:R-:W-:Y:S01]  /*1f120*/  ISETP.GE.AND P1, PT, R6, R9.reuse, PT ;  /* 0x000000090600720c */ /* 0x080fe20003f26270 */
[----:B------:R-:W-:Y:S01]  /*1f130*/  IMAD.X R5, RZ, RZ, R97, P0 ;  /* 0x000000ffff057224 */ /* 0x000fe200000e0661 */
[-C--:B------:R-:W-:Y:S01]  /*1f140*/  ISETP.GE.AND P6, PT, R8, R9.reuse, PT ;  /* 0x000000090800720c */ /* 0x080fe20003fc6270 */
[----:B------:R-:W-:Y:S01]  /*1f150*/  VIADD R6, R18, 0x300 ;  /* 0x0000030012067836 */ /* 0x000fe20000000000 */
[----:B------:R-:W-:Y:S01]  /*1f160*/  P2R R71, PR, RZ, 0x2 ;  /* 0x00000002ff477803 */ /* 0x000fe20000000000 */
[C---:B------:R-:W-:Y:S01]  /*1f170*/  IMAD.SHL.U32 R11, R4.reuse, 0x4, RZ ;  /* 0x00000004040b7824 */ /* 0x040fe200078e00ff */
[----:B------:R-:W-:Y:S01]  /*1f180*/  SHF.L.U64.HI R7, R4, 0x2, R5 ;  /* 0x0000000204077819 */ /* 0x000fe20000010205 */
[----:B------:R-:W-:Y:S01]  /*1f190*/  VIADD R14, R18, 0x900 ;  /* 0x00000900120e7836 */ /* 0x000fe20000000000 */
[----:B------:R-:W-:Y:S01]  /*1f1a0*/  ISETP.GE.AND P5, PT, R6, R9, PT ;  /* 0x000000090600720c */ /* 0x000fe20003fa6270 */
[C---:B------:R-:W-:Y:S01]  /*1f1b0*/  VIADD R58, R18.reuse, 0xa00 ;  /* 0x00000a00123a7836 */ /* 0x040fe20000000000 */
[----:B------:R-:W-:Y:S01]  /*1f1c0*/  IADD3 R4, P1, PT, R11, R2, RZ ;  /* 0x000000020b047210 */ /* 0x000fe20007f3e0ff */
[----:B------:R-:W-:Y:S01]  /*1f1d0*/  VIADD R60, R18, 0xb00 ;  /* 0x00000b00123c7836 */ /* 0x000fe20000000000 */
[----:B------:R-:W-:Y:S01]  /*1f1e0*/  IADD3 R6, P0, PT, R24, R11, RZ ;  /* 0x0000000b18067210 */ /* 0x000fe20007f1e0ff */
[C---:B------:R-:W-:Y:S01]  /*1f1f0*/  VIADD R64, R18.reuse, 0xd00 ;  /* 0x00000d0012407836 */ /* 0x040fe20000000000 */
[C---:B------:R-:W-:Y:S01]  /*1f200*/  LOP3.LUT R8, R18.reuse, 0x400, RZ, 0xfc, !PT ;  /* 0x0000040012087812 */ /* 0x040fe200078efcff */
[----:B------:R-:W-:Y:S01]  /*1f210*/  IMAD.X R5, R7, 0x1, R12, P1 ;  /* 0x0000000107057824 */ /* 0x000fe200008e060c */
[----:B------:R-:W-:Y:S01]  /*1f220*/  ISETP.NE.AND P1, PT, R71, RZ, PT ;  /* 0x000000ff4700720c */ /* 0x000fe20003f25270 */
[----:B------:R-:W-:Y:S01]  /*1f230*/  IMAD.X R7, R25, 0x1, R7, P0 ;  /* 0x0000000119077824 */ /* 0x000fe200000e0607 */
[CC--:B------:R-:W-:Y:S01]  /*1f240*/  ISETP.GE.AND P0, PT, R18.reuse, R9.reuse, PT ;  /* 0x000000091200720c */ /* 0x0c0fe20003f06270 */
[----:B0-----:R-:W-:Y:S01]  /*1f250*/  VIADD R66, R18, 0xe00 ;  /* 0x00000e0012427836 */ /* 0x001fe20000000000 */
[----:B------:R-:W3:Y:S01]  /*1f260*/  @!P6 LDG.E R36, desc[UR8][R4.64+0x800] ;  /* 0x000800080424e981 */ /* 0x000ee2000c1e1900 */
[-C--:B------:R-:W-:Y:S01]  /*1f270*/  ISETP.GE.AND P4, PT, R8, R9.reuse, PT ;  /* 0x000000090800720c */ /* 0x080fe20003f86270 */
[----:B------:R-:W-:Y:S01]  /*1f280*/  VIADD R8, R18, 0x500 ;  /* 0x0000050012087836 */ /* 0x000fe20000000000 */
[-C--:B------:R-:W-:Y:S01]  /*1f290*/  ISETP.GE.AND P2, PT, R10, R9.reuse, PT ;  /* 0x000000090a00720c */ /* 0x080fe20003f46270 */
[----:B------:R-:W4:Y:S01]  /*1f2a0*/  @!P5 LDG.E R37, desc[UR8][R4.64+0xc00] ;  /* 0x000c00080425d981 */ /* 0x000f22000c1e1900 */
[----:B------:R-:W-:Y:S01]  /*1f2b0*/  P2R R69, PR, RZ, 0x1 ;  /* 0x00000001ff457803 */ /* 0x000fe20000000000 */
[----:B------:R-:W-:Y:S01]  /*1f2c0*/  VIADD R68, R18, 0xf00 ;  /* 0x00000f0012447836 */ /* 0x000fe20000000000 */
[-C--:B------:R-:W-:Y:S01]  /*1f2d0*/  ISETP.GE.AND P3, PT, R8, R9.reuse, PT ;  /* 0x000000090800720c */ /* 0x080fe20003f66270 */
[C---:B------:R-:W-:Y:S01]  /*1f2e0*/  VIADD R8, R18.reuse, 0x700 ;  /* 0x0000070012087836 */ /* 0x040fe20000000000 */
[----:B------:R-:W5:Y:S01]  /*1f2f0*/  @!P1 LDG.E R35, desc[UR8][R4.64+0x400] ;  /* 0x0004000804239981 */ /* 0x000f62000c1e1900 */
[C---:B------:R-:W-:Y:S01]  /*1f300*/  LOP3.LUT R10, R18.reuse, 0x800, RZ, 0xfc, !PT ;  /* 0x00000800120a7812 */ /* 0x040fe200078efcff */
[C---:B------:R-:W-:Y:S01]  /*1f310*/  VIADD R72, R18.reuse, 0x1100 ;  /* 0x0000110012487836 */ /* 0x040fe20000000000 */
[C---:B------:R-:W-:Y:S01]  /*1f320*/  LOP3.LUT R70, R18.reuse, 0x1000, RZ, 0xfc, !PT ;  /* 0x0000100012467812 */ /* 0x040fe200078efcff */
[----:B------:R-:W2:Y:S01]  /*1f330*/  @!P0 LDG.E R34, desc[UR8][R4.64] ;  /* 0x0000000804228981 */ /* 0x000ea2000c1e1900 */
[C---:B------:R-:W-:Y:S01]  /*1f340*/  VIADD R74, R18.reuse, 0x1200 ;  /* 0x00001200124a7836 */ /* 0x040fe20000000000 */
[C---:B------:R-:W-:Y:S01]  /*1f350*/  LOP3.LUT R78, R18.reuse, 0x1400, RZ, 0xfc, !PT ;  /* 0x00001400124e7812 */ /* 0x040fe200078efcff */
[----:B------:R-:W-:Y:S01]  /*1f360*/  VIADD R76, R18, 0x1300 ;  /* 0x00001300124c7836 */ /* 0x000fe20000000000 */
[----:B------:R-:W4:Y:S01]  /*1f370*/  @!P4 LDG.E R38, desc[UR8][R4.64+0x1000] ;  /* 0x001000080426c981 */ /* 0x000f22000c1e1900 */
        /* <DEDUP_REMOVED lines=9> */
[----:B------:R-:W-:Y:S02]  /*1f410*/  P2R R11, PR, RZ, 0x8 ;  /* 0x00000008ff0b7803 */ /* 0x000fe40000000000 */
[----:B------:R-:W-:Y:S01]  /*1f420*/  P2R R15, PR, RZ, 0x4 ;  /* 0x00000004ff0f7803 */ /* 0x000fe20000000000 */
        /* <DEDUP_REMOVED lines=73> */
[----:B--2---:R1:W-:Y:S01]  /*1f8c0*/  @!P0 STG.E desc[UR8][R6.64], R34 ;  /* 0x0000002206008986 */ /* 0x0043e2000c101908 */
[----:B------:R-:W-:-:S13]  /*1f8d0*/  ISETP.NE.AND P0, PT, R8, RZ, PT ;  /* 0x000000ff0800720c */ /* 0x000fda0003f05270 */
[----:B-----5:R1:W-:Y:S01]  /*1f8e0*/  @!P0 STG.E desc[UR8][R6.64+0x400], R35 ;  /* 0x0004002306008986 */ /* 0x0203e2000c101908 */
        /* <DEDUP_REMOVED lines=36> */
.L_x_119:
[----:B------:R-:W-:Y:S05]  /*1fb30*/  BSYNC B0 ;  /* 0x0000000000007941 */ /* 0x000fea0003800000 */
.L_x_115:
[----:B------:R-:W-:Y:S02]  /*1fb40*/  IMAD.IADD R19, R26, 0x1, R19 ;  /* 0x000000011a137824 */ /* 0x000fe400078e0213 */
[----:B------:R-:W-:Y:S02]  /*1fb50*/  IMAD.MOV.U32 R14, RZ, RZ, R24 ;  /* 0x000000ffff0e7224 */ /* 0x000fe400078e0018 */
[----:B------:R-:W-:Y:S01]  /*1fb60*/  IMAD.MOV.U32 R15, RZ, RZ, R25 ;  /* 0x000000ffff0f7224 */ /* 0x000fe200078e0019 */
[----:B------:R-:W-:Y:S01]  /*1fb70*/  ISETP.GE.U32.AND P0, PT, R19, 0x20, PT ;  /* 0x000000201300780c */ /* 0x000fe20003f06070 */
[----:B0--3--:R-:W-:Y:S02]  /*1fb80*/  IMAD.MOV.U32 R4, RZ, RZ, R27 ;  /* 0x000000ffff047224 */ /* 0x009fe400078e001b */
[----:B-12-4-:R-:W-:-:S10]  /*1fb90*/  IMAD.MOV.U32 R5, RZ, RZ, R28 ;  /* 0x000000ffff057224 */ /* 0x016fd400078e001c */
[----:B------:R-:W-:Y:S05]  /*1fba0*/  @!P0 BRA `(.L_x_168) ;  /* 0xffffff2400008947 */ /* 0x000fea000383ffff */
[----:B------:R-:W-:Y:S05]  /*1fbb0*/  EXIT ;  /* 0x000000000000794d */ /* 0x000fea0003800000 */
.L_x_3:
[----:B------:R-:W-:Y:S01]  /*1fbc0*/  BSSY B0, `(.L_x_169) ;  /* 0x0000005000007945 */ /* 0x000fe20003800000 */
[----:B------:R-:W-:-:S07]  /*1fbd0*/  IMAD.MOV.U32 R81, RZ, RZ, R6 ;  /* 0x000000ffff517224 */ /* 0x000fce00078e0006 */
[----:B--2---:R-:W-:Y:S05]  /*1fbe0*/  WARPSYNC.COLLECTIVE R81, `(.L_x_170) ;  /* 0x0000000051087348 */ /* 0x004fea0003c00000 */
[----:B------:R-:W-:Y:S01]  /*1fbf0*/  NOP ;  /* 0x0000000000007918 */ /* 0x000fe20000000000 */
[----:B--2---:R-:W-:Y:S05]  /*1fc00*/  ENDCOLLECTIVE ;  /* 0x000000000000791b */ /* 0x004fea0003800000 */
.L_x_170:
[----:B------:R-:W-:Y:S05]  /*1fc10*/  BSYNC B0 ;  /* 0x0000000000007941 */ /* 0x000fea0003800000 */
.L_x_169:
[----:B------:R-:W-:Y:S05]  /*1fc20*/  BRA `(.L_x_171) ;  /* 0xfffffe0800cc7947 */ /* 0x000fea000383ffff */
.L_x_7:
[----:B------:R-:W-:Y:S01]  /*1fc30*/  BSSY B1, `(.L_x_172) ;  /* 0x0000005000017945 */ /* 0x000fe20003800000 */
[----:B------:R-:W-:-:S07]  /*1fc40*/  IMAD.MOV.U32 R81, RZ, RZ, R6 ;  /* 0x000000ffff517224 */ /* 0x000fce00078e0006 */
[----:B------:R-:W-:Y:S05]  /*1fc50*/  WARPSYNC.COLLECTIVE R81, `(.L_x_173) ;  /* 0x0000000051087348 */ /* 0x000fea0003c00000 */
[----:B------:R-:W-:Y:S01]  /*1fc60*/  NOP ;  /* 0x0000000000007918 */ /* 0x000fe20000000000 */
[----:B------:R-:W-:Y:S05]  /*1fc70*/  ENDCOLLECTIVE ;  /* 0x000000000000791b */ /* 0x000fea0003800000 */
.L_x_173:
[----:B------:R-:W-:Y:S05]  /*1fc80*/  BSYNC B1 ;  /* 0x0000000000017941 */ /* 0x000fea0003800000 */
.L_x_172:
[----:B------:R0:W-:Y:S01]  /*1fc90*/  STS [R4], R21 ;  /* 0x0000001504007388 */ /* 0x0001e20000000800 */
[----:B------:R-:W-:Y:S01]  /*1fca0*/  BSSY B1, `(.L_x_174) ;  /* 0x000000d000017945 */ /* 0x000fe20003800000 */
[----:B------:R-:W-:Y:S01]  /*1fcb0*/  VIADD R18, R16, 0xffffffff ;  /* 0xffffffff10127836 */ /* 0x000fe20000000000 */
[----:B------:R-:W-:Y:S01]  /*1fcc0*/  SHF.R.U32.HI R23, RZ, 0x1, R16 ;  /* 0x00000001ff177819 */ /* 0x000fe20000011610 */
[----:B------:R0:W-:Y:S01]  /*1fcd0*/  STS [R4+0x4], R5 ;  /* 0x0000040504007388 */ /* 0x0001e20000000800 */
[----:B------:R-:W-:-:S03]  /*1fce0*/  IMAD.MOV.U32 R81, RZ, RZ, R6 ;  /* 0x000000ffff517224 */ /* 0x000fc600078e0006 */
[----:B------:R0:W-:Y:S04]  /*1fcf0*/  STS [R4+0x8], R11 ;  /* 0x0000080b04007388 */ /* 0x0001e80000000800 */
[----:B------:R0:W-:Y:S04]  /*1fd00*/  STS [R4+0xc], R7 ;  /* 0x00000c0704007388 */ /* 0x0001e80000000800 */
[----:B------:R0:W-:Y:S04]  /*1fd10*/  STS [R4+0x10], R17 ;  /* 0x0000101104007388 */ /* 0x0001e80000000800 */
[----:B------:R0:W-:Y:S04]  /*1fd20*/  STS [R4+0x14], R9 ;  /* 0x0000140904007388 */ /* 0x0001e80000000800 */
[----:B------:R0:W-:Y:S02]  /*1fd30*/  STS [R4+0x18], R19 ;  /* 0x0000181304007388 */ /* 0x0001e40000000800 */
[----:B0-----:R-:W-:Y:S05]  /*1fd40*/  WARPSYNC.COLLECTIVE R81, `(.L_x_175) ;  /* 0x0000000051087348 */ /* 0x001fea0003c00000 */
[----:B------:R-:W-:Y:S01]  /*1fd50*/  NOP ;  /* 0x0000000000007918 */ /* 0x000fe20000000000 */
[----:B0-----:R-:W-:Y:S05]  /*1fd60*/  ENDCOLLECTIVE ;  /* 0x000000000000791b */ /* 0x001fea0003800000 */
.L_x_175:
[----:B------:R-:W-:Y:S05]  /*1fd70*/  BSYNC B1 ;  /* 0x0000000000017941 */ /* 0x000fea0003800000 */
.L_x_174:
[----:B------:R-:W-:Y:S05]  /*1fd80*/  BRA `(.L_x_176) ;  /* 0xfffffe0c00b07947 */ /* 0x000fea000383ffff */
.L_x_12:
[----:B------:R-:W-:Y:S01]  /*1fd90*/  BSSY B0, `(.L_x_177) ;  /* 0x0000005000007945 */ /* 0x000fe20003800000 */
[----:B------:R-:W-:-:S07]  /*1fda0*/  IMAD.MOV.U32 R81, RZ, RZ, R6 ;  /* 0x000000ffff517224 */ /* 0x000fce00078e0006 */
[----:B------:R-:W-:Y:S05]  /*1fdb0*/  WARPSYNC.COLLECTIVE R81, `(.L_x_178) ;  /* 0x0000000051087348 */ /* 0x000fea0003c00000 */
[----:B------:R-:W-:Y:S01]  /*1fdc0*/  NOP ;  /* 0x0000000000007918 */ /* 0x000fe20000000000 */
[----:B------:R-:W-:Y:S05]  /*1fdd0*/  ENDCOLLECTIVE ;  /* 0x000000000000791b */ /* 0x000fea0003800000 */
.L_x_178:
[----:B------:R-:W-:Y:S05]  /*1fde0*/  BSYNC B0 ;  /* 0x0000000000007941 */ /* 0x000fea0003800000 */
.L_x_177:
[----:B------:R-:W-:Y:S05]  /*1fdf0*/  BRA `(.L_x_179) ;  /* 0xfffffe1400a47947 */ /* 0x000fea000383ffff */
.L_x_38:
[----:B------:R-:W-:Y:S01]  /*1fe00*/  IMAD.MOV.U32 R68, RZ, RZ, R37 ;  /* 0x000000ffff447224 */ /* 0x000fe200078e0025 */
[----:B------:R-:W-:Y:S01]  /*1fe10*/  ISETP.GE.AND P0, PT, R13, 0x1, PT ;  /* 0x000000010d00780c */ /* 0x000fe20003f06270 */
[----:B------:R-:W-:Y:S02]  /*1fe20*/  IMAD.MOV.U32 R70, RZ, RZ, 0x1 ;  /* 0x00000001ff467424 */ /* 0x000fe400078e00ff */
[----:B------:R-:W-:Y:S02]  /*1fe30*/  IMAD.MOV.U32 R83, RZ, RZ, RZ ;  /* 0x000000ffff537224 */ /* 0x000fe400078e00ff */
[----:B------:R-:W-:-:S08]  /*1fe40*/  IMAD.MOV.U32 R81, RZ, RZ, -0x1 ;  /* 0xffffffffff517424 */ /* 0x000fd000078e00ff */
[----:B01----:R-:W-:Y:S05]  /*1fe50*/  WARPSYNC.COLLECTIVE R81, `(.L_x_180) ;  /* 0x0000000051087348 */ /* 0x003fea0003c00000 */
[----:B------:R2:W3:Y:S02]  /*1fe60*/  SHFL.UP P2, R64, R68, R70, R83 ;  /* 0x0400004644407389 */ /* 0x0004e40000040053 */
[----:B0123--:R-:W-:Y:S05]  /*1fe70*/  ENDCOLLECTIVE ;  /* 0x000000000000791b */ /* 0x00ffea0003800000 */
.L_x_180:
[----:B------:R-:W-:Y:S02]  /*1fe80*/  IMAD.MOV.U32 R68, RZ, RZ, R36 ;  /* 0x000000ffff447224 */ /* 0x000fe400078e0024 */
[----:B------:R-:W-:-:S07]  /*1fe90*/  IMAD.MOV.U32 R30, RZ, RZ, R64 ;  /* 0x000000ffff1e7224 */ /* 0x000fce00078e0040 */
[----:B------:R-:W-:Y:S05]  /*1fea0*/  WARPSYNC.COLLECTIVE R81, `(.L_x_181) ;  /* 0x0000000051087348 */ /* 0x000fea0003c00000 */
[----:B------:R0:W1:Y:S02]  /*1feb0*/  SHFL.UP P2, R64, R68, R70, R83 ;  /* 0x0400004644407389 */ /* 0x0000640000040053 */
[----:B01----:R-:W-:Y:S05]  /*1fec0*/  ENDCOLLECTIVE ;  /* 0x000000000000791b */ /* 0x003fea0003800000 */
.L_x_181:
[----:B------:R-:W-:Y:S01]  /*1fed0*/  SEL R30, R30, RZ, P0 ;  /* 0x000000ff1e1e7207 */ /* 0x000fe20000000000 */
[----:B------:R-:W-:Y:S02]  /*1fee0*/  IMAD.MOV.U32 R70, RZ, RZ, 0x2 ;  /* 0x00000002ff467424 */ /* 0x000fe400078e00ff */
[----:B------:R-:W-:-:S05]  /*1fef0*/  IMAD.MOV.U32 R31, RZ, RZ, R64 ;  /* 0x000000ffff1f7224 */ /* 0x000fca00078e0040 */
[----:B------:R-:W-:Y:S02]  /*1ff00*/  SEL R31, R31, RZ, P0 ;  /* 0x000000ff1f1f7207 */ /* 0x000fe40000000000 */
[----:B------:R-:W-:-:S05]  /*1ff10*/  IADD3 R35, P0, PT, R30, R37, RZ ;  /* 0x000000251e237210 */ /* 0x000fca0007f1e0ff */
[----:B------:R-:W-:Y:S02]  /*1ff20*/  IMAD.MOV.U32 R68, RZ, RZ, R35 ;  /* 0x000000ffff447224 */ /* 0x000fe400078e0023 */
[----:B------:R-:W-:Y:S01]  /*1ff30*/  IMAD.X R34, R31, 0x1, R36, P0 ;  /* 0x000000011f227824 */ /* 0x000fe200000e0624 */
[----:B------:R-:W-:-:S13]  /*1ff40*/  ISETP.GE.AND P0, PT, R13, 0x2, PT ;  /* 0x000000020d00780c */ /* 0x000fda0003f06270 */
[----:B------:R-:W-:Y:S05]  /*1ff50*/  WARPSYNC.COLLECTIVE R81, `(.L_x_182) ;  /* 0x0000000051087348 */ /* 0x000fea0003c00000 */
[----:B------:R0:W1:Y:S02]  /*1ff60*/  SHFL.UP P2, R64, R68, R70, R83 ;  /* 0x0400004644407389 */ /* 0x0000640000040053 */
[----:B01----:R-:W-:Y:S05]  /*1ff70*/  ENDCOLLECTIVE ;  /* 0x000000000000791b */ /* 0x003fea0003800000 */
.L_x_182:
[----:B------:R-:W-:Y:S02]  /*1ff80*/  IMAD.MOV.U32 R68, RZ, RZ, R34 ;  /* 0x000000ffff447224 */ /* 0x000fe400078e0022 */
[----:B------:R-:W-:-:S07]  /*1ff90*/  IMAD.MOV.U32 R30, RZ, RZ, R64 ;  /* 0x000000ffff1e7224 */ /* 0x000fce00078e0040 */
[----:B------:R-:W-:Y:S05]  /*1ffa0*/  WARPSYNC.COLLECTIVE R81, `(.L_x_183) ;  /* 0x0000000051087348 */ /* 0x000fea0003c00000 */
[----:B------:R0:W1:Y:S02]  /*1ffb0*/  SHFL.UP P2, R64, R68, R70, R83 ;  /* 0x0400004644407389 */ /* 0x0000640000040053 */
[----:B01----:R-:W-:Y:S05]  /*1ffc0*/  ENDCOLLECTIVE ;  /* 0x000000000000791b */ /* 0x003fea0003800000 */
.L_x_183:
[----:B------:R-:W-:Y:S01]  /*1ffd0*/  SEL R30, R30, RZ, P0 ;  /* 0x000000ff1e1e7207 */ /* 0x000fe20000000000 */
[----:B------:R-:W-:-:S03]  /*1ffe0*/  IMAD.MOV.U32 R70, RZ, RZ, 0x4 ;  /* 0x00000004ff467424 */ /* 0x000fc600078e00ff */
[----:B------:R-:W-:Y:S01]  /*1fff0*/  IADD3 R33, P2, PT, R30, R35, RZ ;  /* 0x000000231e217210 */ /* 0x000fe20007f5e0ff */
[----:B------:R-:W-:-:S04]  /*20000*/  IMAD.MOV.U32 R31, RZ, RZ, R64 ;  /* 0x000000ffff1f7224 */ /* 0x000fc800078e0040 */
[----:B------:R-:W-:Y:S01]  /*20010*/  IMAD.MOV.U32 R68, RZ, RZ, R33 ;  /* 0x000000ffff447224 */ /* 0x000fe200078e0021 */
[----:B------:R-:W-:Y:S02]  /*20020*/  SEL R31, R31, RZ, P0 ;  /* 0x000000ff1f1f7207 */ /* 0x000fe40000000000 */
[----:B------:R-:W-:-:S03]  /*20030*/  ISETP.GE.AND P0, PT, R13, 0x4, PT ;  /* 0x000000040d00780c */ /* 0x000fc60003f06270 */
[----:B------:R-:W-:-:S10]  /*20040*/  IMAD.X R32, R31, 0x1, R34, P2 ;  /* 0x000000011f207824 */ /* 0x000fd400010e0622 */
[----:B------:R-:W-:Y:S05]  /*20050*/  WARPSYNC.COLLECTIVE R81, `(.L_x_184) ;  /* 0x0000000051087348 */ /* 0x000fea0003c00000 */
[----:B------:R0:W1:Y:S02]  /*20060*/  SHFL.UP P2, R64, R68, R70, R83 ;  /* 0x0400004644407389 */ /* 0x0000640000040053 */
[----:B01----:R-:W-:Y:S05]  /*20070*/  ENDCOLLECTIVE ;  /* 0x000000000000791b */ /* 0x003fea0003800000 */
.L_x_184:
[----:B------:R-:W-:Y:S02]  /*20080*/  IMAD.MOV.U32 R68, RZ, RZ, R32 ;  /* 0x000000ffff447224 */ /* 0x000fe400078e0020 */
[----:B------:R-:W-:-:S07]  /*20090*/  IMAD.MOV.U32 R30, RZ, RZ, R64 ;  /* 0x000000ffff1e7224 */ /* 0x000fce00078e0040 */
[----:B------:R-:W-:Y:S05]  /*200a0*/  WARPSYNC.COLLECTIVE R81, `(.L_x_185) ;  /* 0x0000000051087348 */ /* 0x000fea0003c00000 */
[----:B------:R0:W1:Y:S02]  /*200b0*/  SHFL.UP P2, R64, R68, R70, R83 ;  /* 0x0400004644407389 */ /* 0x0000640000040053 */
[----:B01----:R-:W-:Y:S05]  /*200c0*/  ENDCOLLECTIVE ;  /* 0x000000000000791b */ /* 0x003fea0003800000 */
.L_x_185:
        /* <DEDUP_REMOVED lines=11> */
.L_x_186:
[----:B------:R-:W-:Y:S02]  /*20180*/  IMAD.MOV.U32 R68, RZ, RZ, R34 ;  /* 0x000000ffff447224 */ /* 0x000fe400078e0022 */
[----:B------:R-:W-:-:S07]  /*20190*/  IMAD.MOV.U32 R30, RZ, RZ, R64 ;  /* 0x000000ffff1e7224 */ /* 0x000fce00078e0040 */
[----:B------:R-:W-:Y:S05]  /*201a0*/  WARPSYNC.COLLECTIVE R81, `(.L_x_187) ;  /* 0x0000000051087348 */ /* 0x000fea0003c00000 */
[----:B------:R0:W1:Y:S02]  /*201b0*/  SHFL.UP P2, R64, R68, R70, R83 ;  /* 0x0400004644407389 */ /* 0x0000640000040053 */
[----:B01----:R-:W-:Y:S05]  /*201c0*/  ENDCOLLECTIVE ;  /* 0x000000000000791b */ /* 0x003fea0003800000 */
.L_x_187:
[----:B------:R-:W-:Y:S01]  /*201d0*/  SEL R30, R30, RZ, P0 ;  /* 0x000000ff1e1e7207 */ /* 0x000fe20000000000 */
[----:B------:R-:W-:-:S03]  /*201e0*/  IMAD.MOV.U32 R70, RZ, RZ, 0x10 ;  /* 0x00000010ff467424 */ /* 0x000fc600078e00ff */
[----:B------:R-:W-:Y:S01]  /*201f0*/  IADD3 R33, P2, PT, R30, R35, RZ ;  /* 0x000000231e217210 */ /* 0x000fe20007f5e0ff */
[----:B------:R-:W-:-:S04]  /*20200*/  IMAD.MOV.U32 R31, RZ, RZ, R64 ;  /* 0x000000ffff1f7224 */ /* 0x000fc800078e0040 */
[----:B------:R-:W-:Y:S01]  /*20210*/  IMAD.MOV.U32 R68, RZ, RZ, R33 ;  /* 0x000000ffff447224 */ /* 0x000fe200078e0021 */
[----:B------:R-:W-:-:S05]  /*20220*/  SEL R31, R31, RZ, P0 ;  /* 0x000000ff1f1f7207 */ /* 0x000fca0000000000 */
[----:B------:R-:W-:-:S07]  /*20230*/  IMAD.X R32, R31, 0x1, R34, P2 ;  /* 0x000000011f207824 */ /* 0x000fce00010e0622 */
[----:B------:R-:W-:Y:S05]  /*20240*/  WARPSYNC.COLLECTIVE R81, `(.L_x_188) ;  /* 0x0000000051087348 */ /* 0x000fea0003c00000 */
[----:B------:R0:W1:Y:S02]  /*20250*/  SHFL.UP P2, R64, R68, R70, R83 ;  /* 0x0400004644407389 */ /* 0x0000640000040053 */
[----:B01----:R-:W-:Y:S05]  /*20260*/  ENDCOLLECTIVE ;  /* 0x000000000000791b */ /* 0x003fea0003800000 */
.L_x_188:
[----:B------:R-:W-:Y:S02]  /*20270*/  IMAD.MOV.U32 R68, RZ, RZ, R32 ;  /* 0x000000ffff447224 */ /* 0x000fe400078e0020 */
[----:B------:R-:W-:-:S07]  /*20280*/  IMAD.MOV.U32 R30, RZ, RZ, R64 ;  /* 0x000000ffff1e7224 */ /* 0x000fce00078e0040 */
[----:B------:R-:W-:Y:S05]  /*20290*/  WARPSYNC.COLLECTIVE R81, `(.L_x_189) ;  /* 0x0000000051087348 */ /* 0x000fea0003c00000 */
[----:B------:R0:W1:Y:S02]  /*202a0*/  SHFL.UP P2, R64, R68, R70, R83 ;  /* 0x0400004644407389 */ /* 0x0000640000040053 */
[----:B01----:R-:W-:Y:S05]  /*202b0*/  ENDCOLLECTIVE ;  /* 0x000000000000791b */ /* 0x003fea0003800000 */
.L_x_189:
[----:B------:R-:W-:Y:S01]  /*202c0*/  IMAD.MOV.U32 R31, RZ, RZ, R64 ;  /* 0x000000ffff1f7224 */ /* 0x000fe200078e0040 */
[----:B------:R-:W-:Y:S06]  /*202d0*/  BRA `(.L_x_190) ;  /* 0xfffffe9400647947 */ /* 0x000fec000383ffff */
.L_x_44:
[----:B------:R-:W-:Y:S02]  /*202e0*/  IMAD.MOV.U32 R81, RZ, RZ, -0x1 ;  /* 0xffffffffff517424 */ /* 0x000fe400078e00ff */
[----:B------:R-:W-:Y:S02]  /*202f0*/  IMAD.MOV.U32 R4, RZ, RZ, R25 ;  /* 0x000000ffff047224 */ /* 0x000fe400078e0019 */
[----:B01----:R-:W-:Y:S02]  /*20300*/  IMAD.MOV.U32 R5, RZ, RZ, RZ ;  /* 0x000000ffff057224 */ /* 0x003fe400078e00ff */
[----:B------:R-:W-:-:S07]  /*20310*/  IMAD.MOV.U32 R6, RZ, RZ, 0x1f ;  /* 0x0000001fff067424 */ /* 0x000fce00078e00ff */
[----:B--2---:R-:W-:Y:S05]  /*20320*/  WARPSYNC.COLLECTIVE R81, `(.L_x_191) ;  /* 0x0000000051087348 */ /* 0x004fea0003c00000 */
[----:B------:R0:W1:Y:S02]  /*20330*/  SHFL.IDX P2, R81, R4, R5, R6 ;  /* 0x0000000504517389 */ /* 0x0000640000040006 */
[----:B012---:R-:W-:Y:S05]  /*20340*/  ENDCOLLECTIVE ;  /* 0x000000000000791b */ /* 0x007fea0003800000 */
.L_x_191:
[----:B------:R-:W-:Y:S01]  /*20350*/  IMAD.MOV.U32 R7, RZ, RZ, R81 ;  /* 0x000000ffff077224 */ /* 0x000fe200078e0051 */
[----:B------:R-:W-:Y:S06]  /*20360*/  BRA `(.L_x_192) ;  /* 0xfffffecc00547947 */ /* 0x000fec000383ffff */
.L_x_45:
[----:B------:R-:W-:Y:S01]  /*20370*/  BSSY B1, `(.L_x_193) ;  /* 0x0000008000017945 */ /* 0x000fe20003800000 */
[----:B------:R-:W-:Y:S02]  /*20380*/  IMAD.MOV.U32 R4, RZ, RZ, R26 ;  /* 0x000000ffff047224 */ /* 0x000fe400078e001a */
[----:B------:R-:W-:Y:S02]  /*20390*/  IMAD.MOV.U32 R5, RZ, RZ, RZ ;  /* 0x000000ffff057224 */ /* 0x000fe400078e00ff */
[----:B------:R-:W-:Y:S02]  /*203a0*/  IMAD.MOV.U32 R6, RZ, RZ, 0x1f ;  /* 0x0000001fff067424 */ /* 0x000fe400078e00ff */
[----:B------:R-:W-:-:S07]  /*203b0*/  IMAD.MOV.U32 R81, RZ, RZ, -0x1 ;  /* 0xffffffffff517424 */ /* 0x000fce00078e00ff */
[----:B0-----:R-:W-:Y:S05]  /*203c0*/  WARPSYNC.COLLECTIVE R81, `(.L_x_194) ;  /* 0x0000000051087348 */ /* 0x001fea0003c00000 */
[----:B------:R1:W2:Y:S02]  /*203d0*/  SHFL.IDX P2, R81, R4, R5, R6 ;  /* 0x0000000504517389 */ /* 0x0002a40000040006 */
[----:B012---:R-:W-:Y:S05]  /*203e0*/  ENDCOLLECTIVE ;  /* 0x000000000000791b */ /* 0x007fea0003800000 */
.L_x_194:
[----:B------:R-:W-:Y:S05]  /*203f0*/  BSYNC B1 ;  /* 0x0000000000017941 */ /* 0x000fea0003800000 */
.L_x_193:
[----:B------:R-:W-:Y:S05]  /*20400*/  BRA `(.L_x_195) ;  /* 0xfffffed4001c7947 */ /* 0x000fea000383ffff */
.L_x_114:
[----:B------:R-:W-:Y:S02]  /*20410*/  IMAD.MOV.U32 R68, RZ, RZ, R77 ;  /* 0x000000ffff447224 */ /* 0x000fe400078e004d */
[----:B------:R-:W-:Y:S02]  /*20420*/  IMAD.MOV.U32 R70, RZ, RZ, 0x1 ;  /* 0x00000001ff467424 */ /* 0x000fe400078e00ff */
[----:B------:R-:W-:Y:S02]  /*20430*/  IMAD.MOV.U32 R83, RZ, RZ, RZ ;  /* 0x000000ffff537224 */ /* 0x000fe400078e00ff */
[----:B------:R-:W-:-:S07]  /*20440*/  IMAD.MOV.U32 R81, RZ, RZ, -0x1 ;  /* 0xffffffffff517424 */ /* 0x000fce00078e00ff */
[----:B-12---:R-:W-:Y:S05]  /*20450*/  WARPSYNC.COLLECTIVE R81, `(.L_x_196) ;  /* 0x0000000051087348 */ /* 0x006fea0003c00000 */
[----:B------:R0:W3:Y:S02]  /*20460*/  SHFL.UP P2, R64, R68, R70, R83 ;  /* 0x0400004644407389 */ /* 0x0000e40000040053 */
[----:B0123--:R-:W-:Y:S05]  /*20470*/  ENDCOLLECTIVE ;  /* 0x000000000000791b */ /* 0x00ffea0003800000 */
.L_x_196:
[----:B------:R-:W-:Y:S02]  /*20480*/  IMAD.MOV.U32 R68, RZ, RZ, R79 ;  /* 0x000000ffff447224 */ /* 0x000fe400078e004f */
[----:B------:R-:W-:-:S07]  /*20490*/  IMAD.MOV.U32 R14, RZ, RZ, R64 ;  /* 0x000000ffff0e7224 */ /* 0x000fce00078e0040 */
[----:B------:R-:W-:Y:S05]  /*204a0*/  WARPSYNC.COLLECTIVE R81, `(.L_x_197) ;  /* 0x0000000051087348 */ /* 0x000fea0003c00000 */
[----:B------:R0:W1:Y:S02]  /*204b0*/  SHFL.UP P2, R64, R68, R70, R83 ;  /* 0x0400004644407389 */ /* 0x0000640000040053 */
[----:B01----:R-:W-:Y:S05]  /*204c0*/  ENDCOLLECTIVE ;  /* 0x000000000000791b */ /* 0x003fea0003800000 */
.L_x_197:
[----:B------:R-:W-:Y:S01]  /*204d0*/  SEL R14, R14, RZ, P6 ;  /* 0x000000ff0e0e7207 */ /* 0x000fe20003000000 */
[----:B------:R-:W-:-:S03]  /*204e0*/  IMAD.MOV.U32 R70, RZ, RZ, 0x2 ;  /* 0x00000002ff467424 */ /* 0x000fc600078e00ff */
[----:B------:R-:W-:Y:S02]  /*204f0*/  IADD3 R67, P2, PT, R14, R77, RZ ;  /* 0x0000004d0e437210 */ /* 0x000fe40007f5e0ff */
[----:B------:R-:W-:-:S03]  /*20500*/  SEL R64, R64, RZ, P6 ;  /* 0x000000ff40407207 */ /* 0x000fc60003000000 */
[----:B------:R-:W-:Y:S02]  /*20510*/  IMAD.MOV.U32 R68, RZ, RZ, R67 ;  /* 0x000000ffff447224 */ /* 0x000fe400078e0043 */
[----:B------:R-:W-:-:S07]  /*20520*/  IMAD.X R75, R64, 0x1, R79, P2 ;  /* 0x00000001404b7824 */ /* 0x000fce00010e064f */
[----:B------:R-:W-:Y:S05]  /*20530*/  WARPSYNC.COLLECTIVE R81, `(.L_x_198) ;  /* 0x0000000051087348 */ /* 0x000fea0003c00000 */
[----:B------:R0:W1:Y:S02]  /*20540*/  SHFL.UP P2, R64, R68, R70, R83 ;  /* 0x0400004644407389 */ /* 0x0000640000040053 */
[----:B01----:R-:W-:Y:S05]  /*20550*/  ENDCOLLECTIVE ;  /* 0x000000000000791b */ /* 0x003fea0003800000 */
.L_x_198:
[----:B------:R-:W-:Y:S02]  /*20560*/  IMAD.MOV.U32 R68, RZ, RZ, R75 ;  /* 0x000000ffff447224 */ /* 0x000fe400078e004b */
[----:B------:R-:W-:-:S07]  /*20570*/  IMAD.MOV.U32 R14, RZ, RZ, R64 ;  /* 0x000000ffff0e7224 */ /* 0x000fce00078e0040 */
[----:B------:R-:W-:Y:S05]  /*20580*/  WARPSYNC.COLLECTIVE R81, `(.L_x_199) ;  /* 0x0000000051087348 */ /* 0x000fea0003c00000 */
[----:B------:R0:W1:Y:S02]  /*20590*/  SHFL.UP P2, R64, R68, R70, R83 ;  /* 0x0400004644407389 */ /* 0x0000640000040053 */
[----:B01----:R-:W-:Y:S05]  /*205a0*/  ENDCOLLECTIVE ;  /* 0x000000000000791b */ /* 0x003fea0003800000 */
.L_x_199:
        /* <DEDUP_REMOVED lines=9> */
.L_x_200:
[----:B------:R-:W-:Y:S02]  /*20640*/  IMAD.MOV.U32 R68, RZ, RZ, R73 ;  /* 0x000000ffff447224 */ /* 0x000fe400078e0049 */
[----:B------:R-:W-:-:S07]  /*20650*/  IMAD.MOV.U32 R14, RZ, RZ, R64 ;  /* 0x000000ffff0e7224 */ /* 0x000fce00078e0040 */
[----:B------:R-:W-:Y:S05]  /*20660*/  WARPSYNC.COLLECTIVE R81, `(.L_x_201) ;  /* 0x0000000051087348 */ /* 0x000fea0003c00000 */
[----:B------:R0:W1:Y:S02]  /*20670*/  SHFL.UP P2, R64, R68, R70, R83 ;  /* 0x0400004644407389 */ /* 0x0000640000040053 */
[----:B01----:R-:W-:Y:S05]  /*20680*/  ENDCOLLECTIVE ;  /* 0x000000000000791b */ /* 0x003fea0003800000 */
.L_x_201:
        /* <DEDUP_REMOVED lines=9> */
.L_x_202:
[----:B------:R-:W-:Y:S02]  /*20720*/  IMAD.MOV.U32 R68, RZ, RZ, R69 ;  /* 0x000000ffff447224 */ /* 0x000fe400078e0045 */
[----:B------:R-:W-:-:S07]  /*20730*/  IMAD.MOV.U32 R14, RZ, RZ, R64 ;  /* 0x000000ffff0e7224 */ /* 0x000fce00078e0040 */
[----:B------:R-:W-:Y:S05]  /*20740*/  WARPSYNC.COLLECTIVE R81, `(.L_x_203) ;  /* 0x0000000051087348 */ /* 0x000fea0003c00000 */
[----:B------:R0:W1:Y:S02]  /*20750*/  SHFL.UP P2, R64, R68, R70, R83 ;  /* 0x0400004644407389 */ /* 0x0000640000040053 */
[----:B01----:R-:W-:Y:S05]  /*20760*/  ENDCOLLECTIVE ;  /* 0x000000000000791b */ /* 0x003fea0003800000 */
.L_x_203:
        /* <DEDUP_REMOVED lines=9> */
.L_x_204:
[----:B------:R-:W-:Y:S02]  /*20800*/  IMAD.MOV.U32 R68, RZ, RZ, R66 ;  /* 0x000000ffff447224 */ /* 0x000fe400078e0042 */
[----:B------:R-:W-:-:S07]  /*20810*/  IMAD.MOV.U32 R14, RZ, RZ, R64 ;  /* 0x000000ffff0e7224 */ /* 0x000fce00078e0040 */
[----:B------:R-:W-:Y:S05]  /*20820*/  WARPSYNC.COLLECTIVE R81, `(.L_x_205) ;  /* 0x0000000051087348 */ /* 0x000fea0003c00000 */
[----:B------:R0:W1:Y:S02]  /*20830*/  SHFL.UP P2, R64, R68, R70, R83 ;  /* 0x0400004644407389 */ /* 0x0000640000040053 */
[----:B01----:R-:W-:Y:S05]  /*20840*/  ENDCOLLECTIVE ;  /* 0x000000000000791b */ /* 0x003fea0003800000 */
.L_x_205:
[----:B------:R-:W-:Y:S05]  /*20850*/  BRA `(.L_x_206) ;  /* 0xffffff6400b47947 */ /* 0x000fea000383ffff */
.L_x_120:
[----:B------:R-:W-:Y:S02]  /*20860*/  IMAD.MOV.U32 R81, RZ, RZ, -0x1 ;  /* 0xffffffffff517424 */ /* 0x000fe400078e00ff */
[----:B------:R-:W-:Y:S02]  /*20870*/  IMAD.MOV.U32 R4, RZ, RZ, R61 ;  /* 0x000000ffff047224 */ /* 0x000fe400078e003d */
[----:B------:R-:W-:Y:S02]  /*20880*/  IMAD.MOV.U32 R5, RZ, RZ, RZ ;  /* 0x000000ffff057224 */ /* 0x000fe400078e00ff */
[----:B------:R-:W-:-:S07]  /*20890*/  IMAD.MOV.U32 R6, RZ, RZ, 0x1f ;  /* 0x0000001fff067424 */ /* 0x000fce00078e00ff */
[----:B012---:R-:W-:Y:S05]  /*208a0*/  WARPSYNC.COLLECTIVE R81, `(.L_x_207) ;  /* 0x0000000051087348 */ /* 0x007fea0003c00000 */
[----:B------:R3:W4:Y:S02]  /*208b0*/  SHFL.IDX P2, R81, R4, R5, R6 ;  /* 0x0000000504517389 */ /* 0x0007240000040006 */
[----:B01234-:R-:W-:Y:S05]  /*208c0*/  ENDCOLLECTIVE ;  /* 0x000000000000791b */ /* 0x01ffea0003800000 */
.L_x_207:
[----:B------:R-:W-:Y:S01]  /*208d0*/  IMAD.MOV.U32 R7, RZ, RZ, R81 ;  /* 0x000000ffff077224 */ /* 0x000fe200078e0051 */
[----:B------:R-:W-:Y:S06]  /*208e0*/  BRA `(.L_x_208) ;  /* 0xffffffa000547947 */ /* 0x000fec000383ffff */
.L_x_121:
[----:B------:R-:W-:Y:S01]  /*208f0*/  BSSY B1, `(.L_x_209) ;  /* 0x0000008000017945 */ /* 0x000fe20003800000 */
[----:B------:R-:W-:Y:S02]  /*20900*/  IMAD.MOV.U32 R4, RZ, RZ, R60 ;  /* 0x000000ffff047224 */ /* 0x000fe400078e003c */
[----:B------:R-:W-:Y:S02]  /*20910*/  IMAD.MOV.U32 R5, RZ, RZ, RZ ;  /* 0x000000ffff057224 */ /* 0x000fe400078e00ff */
[----:B0-----:R-:W-:Y:S02]  /*20920*/  IMAD.MOV.U32 R6, RZ, RZ, 0x1f ;  /* 0x0000001fff067424 */ /* 0x001fe400078e00ff */
[----:B------:R-:W-:-:S07]  /*20930*/  IMAD.MOV.U32 R81, RZ, RZ, -0x1 ;  /* 0xffffffffff517424 */ /* 0x000fce00078e00ff */
[----:B------:R-:W-:Y:S05]  /*20940*/  WARPSYNC.COLLECTIVE R81, `(.L_x_210) ;  /* 0x0000000051087348 */ /* 0x000fea0003c00000 */
[----:B------:R0:W1:Y:S02]  /*20950*/  SHFL.IDX P2, R81, R4, R5, R6 ;  /* 0x0000000504517389 */ /* 0x0000640000040006 */
[----:B01----:R-:W-:Y:S05]  /*20960*/  ENDCOLLECTIVE ;  /* 0x000000000000791b */ /* 0x003fea0003800000 */
.L_x_210:
[----:B------:R-:W-:Y:S05]  /*20970*/  BSYNC B1 ;  /* 0x0000000000017941 */ /* 0x000fea0003800000 */
.L_x_209:
[----:B------:R-:W-:Y:S05]  /*20980*/  BRA `(.L_x_211) ;  /* 0xffffffa800187947 */ /* 0x000fea000383ffff */
.L_x_212:
[----:B------:R-:W-:-:S00]  /*20990*/  BRA `(.L_x_212) ;  /* 0xfffffffc00fc7947 */ /* 0x000fc0000383ffff */
[----:B------:R-:W-:-:S00]  /*209a0*/  NOP ;  /* 0x0000000000007918 */ /* 0x000fc00000000000 */
        /* <DEDUP_REMOVED lines=13> */
.L_x_1402:


//--------------------- .text._ZN3cub18CUB_300001_SM_10006detail14segmented_sort30DeviceSegmentedSortKernelSmallILNS0_9SortOrderE0ENS2_10policy_hubIjNS0_8NullTypeEE9Policy860EjS6_PmS9_lEEvjjjPKjSB_PKT1_PSC_PKT2_PSG_T3_T4_ --------------------------
	.section	.text._ZN3cub18CUB_300001_SM_10006detail14segmented_sort30DeviceSegmentedSortKernelSmallILNS0_9SortOrderE0ENS2_10policy_hubIjNS0_8NullTypeEE9Policy860EjS6_PmS9_lEEvjjjPKjSB_PKT1_PSC_PKT2_PSG_T3_T4_,"ax",@progbits
	.align	128
        .global         _ZN3cub18CUB_300001_SM_10006detail14segmented_sort30DeviceSegmentedSortKernelSmallILNS0_9SortOrderE0ENS2_10policy_hubIjNS0_8NullTypeEE9Policy860EjS6_PmS9_lEEvjjjPKjSB_PKT1_PSC_PKT2_PSG_T3_T4_
        .type           _ZN3cub18CUB_300001_SM_10006detail14segmented_sort30DeviceSegmentedSortKernelSmallILNS0_9SortOrderE0ENS2_10policy_hubIjNS0_8NullTypeEE9Policy860EjS6_PmS9_lEEvjjjPKjSB_PKT1_PSC_PKT2_PSG_T3_T4_,@function
        .size           _ZN3cub18CUB_300001_SM_10006detail14segmented_sort30DeviceSegmentedSortKernelSmallILNS0_9SortOrderE0ENS2_10policy_hubIjNS0_8NullTypeEE9Policy860EjS6_PmS9_lEEvjjjPKjSB_PKT1_PSC_PKT2_PSG_T3_T4_,(.L_x_1403 - _ZN3cub18CUB_300001_SM_10006detail14segmented_sort30DeviceSegmentedSortKernelSmallILNS0_9SortOrderE0ENS2_10policy_hubIjNS0_8NullTypeEE9Policy860EjS6_PmS9_lEEvjjjPKjSB_PKT1_PSC_PKT2_PSG_T3_T4_)
        .other          _ZN3cub18CUB_300001_SM_10006detail14segmented_sort30DeviceSegmentedSortKernelSmallILNS0_9SortOrderE0ENS2_10policy_hubIjNS0_8NullTypeEE9Policy860EjS6_PmS9_lEEvjjjPKjSB_PKT1_PSC_PKT2_PSG_T3_T4_,@"STO_CUDA_ENTRY STV_DEFAULT"
_ZN3cub18CUB_300001_SM_10006detail14segmented_sort30DeviceSegmentedSortKernelSmallILNS0_9SortOrderE0ENS2_10policy_hubIjNS0_8NullTypeEE9Policy860EjS6_PmS9_lEEvjjjPKjSB_PKT1_PSC_PKT2_PSG_T3_T4_:
.text._ZN3cub18CUB_300001_SM_10006detail14segmented_sort30DeviceSegmentedSortKernelSmallILNS0_9SortOrderE0ENS2_10policy_hubIjNS0_8NullTypeEE9Policy860EjS6_PmS9_lEEvjjjPKjSB_PKT1_PSC_PKT2_PSG_T3_T4_:
[----:B------:R-:W-:Y:S08]  /*0000*/  LDC R1, c[0x0][0x37c] ;  /* 0x0000df00ff017b82 */ /* 0x000ff00000000800 */
[----:B------:R-:W0:Y:S01]  /*0010*/  S2UR UR4, SR_CTAID.X ;  /* 0x00000000000479c3 */ /* 0x000e220000002500 */
[----:B------:R-:W0:Y:S01]  /*0020*/  LDCU UR5, c[0x0][0x388] ;  /* 0x00007100ff0577ac */ /* 0x000e220008000800 */
[----:B------:R-:W1:Y:S01]  /*0030*/  S2R R5, SR_TID.X ;  /* 0x0000000000057919 */ /* 0x000e620000002100 */
[----:B------:R-:W2:Y:S01]  /*0040*/  LDCU.64 UR6, c[0x0][0x358] ;  /* 0x00006b00ff0677ac */ /* 0x000ea20008000a00 */
[----:B0-----:R-:W-:-:S09]  /*0050*/  UISETP.GE.U32.AND UP0, UPT, UR4, UR5, UPT ;  /* 0x000000050400728c */ /* 0x001fd2000bf06070 */
[----:B--2---:R-:W-:Y:S05]  /*0060*/  BRA.U UP0, `(.L_x_213) ;  /* 0x00000015005c7547 */ /* 0x004fea000b800000 */
[----:B------:R-:W0:Y:S01]  /*0070*/  LDCU UR5, c[0x0][0x384] ;  /* 0x00007080ff0577ac */ /* 0x000e220008000800 */
[----:B-1----:R-:W-:Y:S01]  /*0080*/  SHF.R.U32.HI R6, RZ, 0x4, R5 ;  /* 0x00000004ff067819 */ /* 0x002fe20000011605 */
[----:B------:R-:W-:-:S06]  /*0090*/  USHF.L.U32 UR4, UR4, 0x4, URZ ;  /* 0x0000000404047899 */ /* 0x000fcc00080006ff */
[----:B------:R-:W-:-:S04]  /*00a0*/  LOP3.LUT R5, R6, UR4, RZ, 0xfc, !PT ;  /* 0x0000000406057c12 */ /* 0x000fc8000f8efcff */
[----:B0-----:R-:W-:-:S13]  /*00b0*/  ISETP.GE.U32.AND P0, PT, R5, UR5, PT ;  /* 0x0000000505007c0c */ /* 0x001fda000bf06070 */
[----:B------:R-:W-:Y:S05]  /*00c0*/  @P0 EXIT ;  /* 0x000000000000094d */ /* 0x000fea0003800000 */
[----:B------:R-:W0:Y:S08]  /*00d0*/  LDC.64 R2, c[0x0][0x398] ;  /* 0x0000e600ff027b82 */ /* 0x000e300000000a00 */
[----:B------:R-:W1:Y:S08]  /*00e0*/  LDC.64 R10, c[0x0][0x3c0] ;  /* 0x0000f000ff0a7b82 */ /* 0x000e700000000a00 */
[----:B------:R-:W2:Y:S01]  /*00f0*/  LDC.64 R16, c[0x0][0x3c8] ;  /* 0x0000f200ff107b82 */ /* 0x000ea20000000a00 */
[----:B0-----:R-:W-:Y:S01]  /*0100*/  IMAD.WIDE.U32 R2, R5, 0x4, R2 ;  /* 0x0000000405027825 */ /* 0x001fe200078e0002 */
[----:B------:R-:W0:Y:S06]  /*0110*/  S2R R0, SR_LANEID ;  /* 0x0000000000007919 */ /* 0x000e2c0000000000 */
[----:B------:R-:W3:Y:S01]  /*0120*/  LDC.64 R12, c[0x0][0x3a0] ;  /* 0x0000e800ff0c7b82 */ /* 0x000ee20000000a00 */
[----:B------:R-:W1:Y:S07]  /*0130*/  LDG.E R3, desc[UR6][R2.64] ;  /* 0x0000000602037981 */ /* 0x000e6e000c1e1900 */
[----:B------:R-:W4:Y:S01]  /*0140*/  LDC.64 R14, c[0x0][0x3a8] ;  /* 0x0000ea00ff0e7b82 */ /* 0x000f220000000a00 */
[----:B-1----:R-:W-:-:S04]  /*0150*/  IMAD.WIDE.U32 R10, R3, 0x8, R10 ;  /* 0x00000008030a7825 */ /* 0x002fc800078e000a */
[----:B--2---:R-:W-:Y:S02]  /*0160*/  IMAD.WIDE.U32 R16, R3, 0x8, R16 ;  /* 0x0000000803107825 */ /* 0x004fe400078e0010 */
[----:B------:R-:W2:Y:S04]  /*0170*/  LDG.E.64 R10, desc[UR6][R10.64] ;  /* 0x000000060a0a7981 */ /* 0x000ea8000c1e1b00 */
[----:B------:R-:W5:Y:S01]  /*0180*/  LDG.E R5, desc[UR6][R16.64] ;  /* 0x0000000610057981 */ /* 0x000f62000c1e1900 */
[----:B------:R-:W-:Y:S01]  /*0190*/  IMAD.MOV.U32 R19, RZ, RZ, 0xffff ;  /* 0x0000ffffff137424 */ /* 0x000fe200078e00ff */
[----:B0-----:R-:W-:-:S04]  /*01a0*/  LOP3.LUT R4, R0, 0xfffffff0, RZ, 0xc0, !PT ;  /* 0xfffffff000047812 */ /* 0x001fc800078ec0ff */
[----:B------:R-:W-:Y:S01]  /*01b0*/  SHF.L.U32 R4, R19, R4, RZ ;  /* 0x0000000413047219 */ /* 0x000fe200000006ff */
[C---:B--2---:R-:W-:Y:S01]  /*01c0*/  IMAD.SHL.U32 R7, R10.reuse, 0x4, RZ ;  /* 0x000000040a077824 */ /* 0x044fe200078e00ff */
[----:B------:R-:W-:Y:S02]  /*01d0*/  SHF.L.U64.HI R18, R10, 0x2, R11 ;  /* 0x000000020a127819 */ /* 0x000fe4000001020b */
[----:B------:R-:W-:Y:S01]  /*01e0*/  LOP3.LUT R11, R0, 0xf, RZ, 0xc0, !PT ;  /* 0x0000000f000b7812 */ /* 0x000fe200078ec0ff */
[----:B-----5:R-:W-:Y:S01]  /*01f0*/  IMAD.IADD R5, R5, 0x1, -R10 ;  /* 0x0000000105057824 */ /* 0x020fe200078e0a0a */
[C---:B---3--:R-:W-:Y:S02]  /*0200*/  IADD3 R8, P1, PT, R7.reuse, R12, RZ ;  /* 0x0000000c07087210 */ /* 0x048fe40007f3e0ff */
[----:B----4-:R-:W-:Y:S02]  /*0210*/  IADD3 R2, P2, PT, R7, R14, RZ ;  /* 0x0000000e07027210 */ /* 0x010fe40007f5e0ff */
[----:B------:R-:W-:Y:S01]  /*0220*/  ISETP.GT.AND P0, PT, R5, 0x2, PT ;  /* 0x000000020500780c */ /* 0x000fe20003f04270 */
[----:B------:R-:W-:-:S02]  /*0230*/  IMAD.X R9, R18, 0x1, R13, P1 ;  /* 0x0000000112097824 */ /* 0x000fc400008e060d */
[----:B------:R-:W-:-:S10]  /*0240*/  IMAD.X R3, R18, 0x1, R15, P2 ;  /* 0x0000000112037824 */ /* 0x000fd400010e060f */
[----:B------:R-:W-:Y:S05]  /*0250*/  @P0 BRA `(.L_x_214) ;  /* 0x0000000000600947 */ /* 0x000fea0003800000 */
[----:B------:R-:W-:-:S13]  /*0260*/  ISETP.NE.AND P0, PT, R5, 0x2, PT ;  /* 0x000000020500780c */ /* 0x000fda0003f05270 */
[----:B------:R-:W-:Y:S05]  /*0270*/  @!P0 BRA `(.L_x_215) ;  /* 0x00000000002c8947 */ /* 0x000fea0003800000 */
[----:B------:R-:W-:Y:S02]  /*0280*/  ISETP.NE.U32.AND P0, PT, R5, 0x1, PT ;  /* 0x000000010500780c */ /* 0x000fe40003f05070 */
[----:B------:R-:W-:-:S04]  /*0290*/  SHF.R.S32.HI R5, RZ, 0x1f, R5 ;  /* 0x0000001fff057819 */ /* 0x000fc80000011405 */
[----:B------:R-:W-:-:S13]  /*02a0*/  ISETP.NE.AND.EX P0, PT, R5, RZ, PT, P0 ;  /* 0x000000ff0500720c */ /* 0x000fda0003f05300 */
[----:B------:R-:W-:Y:S05]  /*02b0*/  @P0 EXIT ;  /* 0x000000000000094d */ /* 0x000fea0003800000 */
[----:B------:R-:W-:Y:S02]  /*02c0*/  ISETP.EQ.U32.AND P1, PT, R12, R14, PT ;  /* 0x0000000e0c00720c */ /* 0x000fe40003f22070 */
[----:B------:R-:W-:-:S04]  /*02d0*/  ISETP.NE.AND P0, PT, R11, RZ, PT ;  /* 0x000000ff0b00720c */ /* 0x000fc80003f05270 */
[----:B------:R-:W-:-:S13]  /*02e0*/  ISETP.EQ.OR.EX P0, PT, R13, R15, P0, P1 ;  /* 0x0000000f0d00720c */ /* 0x000fda0000702710 */
[----:B------:R-:W-:Y:S05]  /*02f0*/  @P0 EXIT ;  /* 0x000000000000094d */ /* 0x000fea0003800000 */
[----:B------:R-:W2:Y:S04]  /*0300*/  LDG.E.CONSTANT R9, desc[UR6][R8.64] ;  /* 0x0000000608097981 */ /* 0x000ea8000c1e9900 */
[----:B--2---:R-:W-:Y:S01]  /*0310*/  STG.E desc[UR6][R2.64], R9 ;  /* 0x0000000902007986 */ /* 0x004fe2000c101906 */
[----:B------:R-:W-:Y:S05]  /*0320*/  EXIT ;  /* 0x000000000000794d */ /* 0x000fea0003800000 */
.L_x_215:
        /* <DEDUP_REMOVED lines=11> */
.L_x_214:
[C---:B------:R-:W-:Y:S01]  /*03e0*/  LOP3.LUT R10, R11.reuse, 0x10, RZ, 0xfc, !PT ;  /* 0x000000100b0a7812 */ /* 0x040fe200078efcff */
[----:B------:R-:W-:Y:S01]  /*03f0*/  IMAD.MOV.U32 R7, RZ, RZ, -0x1 ;  /* 0xffffffffff077424 */ /* 0x000fe200078e00ff */
[C---:B------:R-:W-:Y:S01]  /*0400*/  LOP3.LUT R12, R11.reuse, 0x20, RZ, 0xfc, !PT ;  /* 0x000000200b0c7812 */ /* 0x040fe200078efcff */
        /* <DEDUP_REMOVED lines=9> */
[-C--:B------:R-:W-:Y:S02]  /*04a0*/  ISETP.GE.U32.AND P0, PT, R11, R5.reuse, PT ;  /* 0x000000050b00720c */ /* 0x080fe40003f06070 */
[-C--:B------:R-:W-:Y:S01]  /*04b0*/  ISETP.GE.U32.AND P3, PT, R10, R5.reuse, PT ;  /* 0x000000050a00720c */ /* 0x080fe20003f66070 */
[----:B------:R-:W-:Y:S01]  /*04c0*/  IMAD.MOV.U32 R10, RZ, RZ, -0x1 ;  /* 0xffffffffff0a7424 */ /* 0x000fe200078e00ff */
[-C--:B------:R-:W-:Y:S01]  /*04d0*/  ISETP.GE.U32.AND P4, PT, R12, R5.reuse, PT ;  /* 0x000000050c00720c */ /* 0x080fe20003f86070 */
[----:B------:R-:W-:Y:S01]  /*04e0*/  IMAD.MOV.U32 R12, RZ, RZ, -0x1 ;  /* 0xffffffffff0c7424 */ /* 0x000fe200078e00ff */
[-C--:B------:R-:W-:Y:S01]  /*04f0*/  ISETP.GE.U32.AND P5, PT, R14, R5.reuse, PT ;  /* 0x000000050e00720c */ /* 0x080fe20003fa6070 */
[----:B------:R-:W-:Y:S01]  /*0500*/  IMAD.MOV.U32 R14, RZ, RZ, -0x1 ;  /* 0xffffffffff0e7424 */ /* 0x000fe200078e00ff */
[----:B------:R-:W-:Y:S01]  /*0510*/  ISETP.GE.U32.AND P6, PT, R16, R5, PT ;  /* 0x000000051000720c */ /* 0x000fe20003fc6070 */
[----:B------:R-:W-:Y:S01]  /*0520*/  IMAD.MOV.U32 R16, RZ, RZ, -0x1 ;  /* 0xffffffffff107424 */ /* 0x000fe200078e00ff */
[----:B------:R-:W2:Y:S04]  /*0530*/  @!P1 LDG.E.CONSTANT R10, desc[UR6][R8.64+0x40] ;  /* 0x00004006080a9981 */ /* 0x000ea8000c1e9900 */
[----:B------:R-:W3:Y:S04]  /*0540*/  @!P0 LDG.E.CONSTANT R7, desc[UR6][R8.64] ;  /* 0x0000000608078981 */ /* 0x000ee8000c1e9900 */
[----:B------:R-:W4:Y:S04]  /*0550*/  @!P2 LDG.E.CONSTANT R12, desc[UR6][R8.64+0x80] ;  /* 0x00008006080ca981 */ /* 0x000f28000c1e9900 */
[----:B------:R-:W5:Y:S04]  /*0560*/  @!P3 LDG.E.CONSTANT R13, desc[UR6][R8.64+0xc0] ;  /* 0x0000c006080db981 */ /* 0x000f68000c1e9900 */
[----:B------:R-:W5:Y:S04]  /*0570*/  @!P4 LDG.E.CONSTANT R14, desc[UR6][R8.64+0x100] ;  /* 0x00010006080ec981 */ /* 0x000f68000c1e9900 */
[----:B------:R-:W5:Y:S04]  /*0580*/  @!P5 LDG.E.CONSTANT R15, desc[UR6][R8.64+0x140] ;  /* 0x00014006080fd981 */ /* 0x000f68000c1e9900 */
[----:B------:R-:W5:Y:S01]  /*0590*/  @!P6 LDG.E.CONSTANT R16, desc[UR6][R8.64+0x180] ;  /* 0x000180060810e981 */ /* 0x000f62000c1e9900 */
[----:B------:R-:W0:Y:S01]  /*05a0*/  S2R R18, SR_CgaCtaId ;  /* 0x0000000000127919 */ /* 0x000e220000008800 */
[----:B------:R-:W-:Y:S01]  /*05b0*/  MOV R17, 0x400 ;  /* 0x0000040000117802 */ /* 0x000fe20000000f00 */
[----:B------:R-:W1:Y:S01]  /*05c0*/  REDUX.OR UR4, R4 ;  /* 0x00000000040473c4 */ /* 0x000e620000004000 */
[----:B------:R-:W-:-:S02]  /*05d0*/  VOTEU.ANY UR5, UPT, PT ;  /* 0x0000000000057886 */ /* 0x000fc400038e0100 */
[----:B0-----:R-:W-:-:S05]  /*05e0*/  LEA R17, R18, R17, 0x18 ;  /* 0x0000001112117211 */ /* 0x001fca00078ec0ff */
[----:B------:R-:W-:Y:S02]  /*05f0*/  IMAD R6, R6, 0x1c4, R17 ;  /* 0x000001c406067824 */ /* 0x000fe400078e0211 */
[----:B------:R-:W0:Y:S02]  /*0600*/  MATCH.ANY R17, R4 ;  /* 0x00000000041173a1 */ /* 0x000e2400000e8000 */
[----:B------:R-:W-:Y:S01]  /*0610*/  IMAD R18, R11, 0x4, R6 ;  /* 0x000000040b127824 */ /* 0x000fe200078e0206 */
[----:B0-----:R-:W-:-:S04]  /*0620*/  LOP3.LUT P0, RZ, R4, UR5, R17, 0x40, !PT ;  /* 0x0000000504ff7c12 */ /* 0x001fc8000f804011 */
[----:B--2---:R0:W-:Y:S04]  /*0630*/  STS [R18+0x40], R10 ;  /* 0x0000400a12007388 */ /* 0x0041e80000000800 */
[----:B---3--:R0:W-:Y:S04]  /*0640*/  STS [R18], R7 ;  /* 0x0000000712007388 */ /* 0x0081e80000000800 */
[----:B----4-:R0:W-:Y:S04]  /*0650*/  STS [R18+0x80], R12 ;  /* 0x0000800c12007388 */ /* 0x0101e80000000800 */
[----:B-----5:R0:W-:Y:S04]  /*0660*/  STS [R18+0xc0], R13 ;  /* 0x0000c00d12007388 */ /* 0x0201e80000000800 */
[----:B------:R0:W-:Y:S04]  /*0670*/  STS [R18+0x100], R14 ;  /* 0x0001000e12007388 */ /* 0x0001e80000000800 */
[----:B------:R0:W-:Y:S04]  /*0680*/  STS [R18+0x140], R15 ;  /* 0x0001400f12007388 */ /* 0x0001e80000000800 */
[----:B------:R0:W-:Y:S01]  /*0690*/  STS [R18+0x180], R16 ;  /* 0x0001801012007388 */ /* 0x0001e20000000800 */
[----:B-1----:R-:W-:Y:S05]  /*06a0*/  @!P0 BRA.DIV UR4, `(.L_x_216) ;  /* 0x0000002a04408947 */ /* 0x002fea000b800000 */
[C---:B0-----:R-:W-:Y:S01]  /*06b0*/  IMAD R7, R11.reuse, 0x18, R18 ;  /* 0x000000180b077824 */ /* 0x041fe200078e0212 */
[----:B------:R-:W-:Y:S01]  /*06c0*/  NOP ;  /* 0x0000000000007918 */ /* 0x000fe20000000000 */
[----:B------:R-:W-:-:S03]  /*06d0*/  IMAD R8, R11, 0x7, RZ ;  /* 0x000000070b087824 */ /* 0x000fc600078e02ff */
[----:B------:R0:W1:Y:S01]  /*06e0*/  LDS R13, [R7] ;  /* 0x00000000070d7984 */ /* 0x0000620000000800 */
[----:B------:R-:W-:-:S03]  /*06f0*/  VIADD R10, R8, 0x1 ;  /* 0x00000001080a7836 */ /* 0x000fc60000000000 */
[----:B------:R0:W2:Y:S01]  /*0700*/  LDS R24, [R7+0x4] ;  /* 0x0000040007187984 */ /* 0x0000a20000000800 */
[C---:B------:R-:W-:Y:S02]  /*0710*/  VIADD R12, R8.reuse, 0x2 ;  /* 0x00000002080c7836 */ /* 0x040fe40000000000 */
[C---:B------:R-:W-:Y:S01]  /*0720*/  VIADD R14, R8.reuse, 0x3 ;  /* 0x00000003080e7836 */ /* 0x040fe20000000000 */
[----:B------:R0:W3:Y:S01]  /*0730*/  LDS R15, [R7+0x8] ;  /* 0x00000800070f7984 */ /* 0x0000e20000000800 */
[C---:B------:R-:W-:Y:S02]  /*0740*/  VIADD R16, R8.reuse, 0x4 ;  /* 0x0000000408107836 */ /* 0x040fe40000000000 */
[C---:B------:R-:W-:Y:S01]  /*0750*/  VIADD R18, R8.reuse, 0x5 ;  /* 0x0000000508127836 */ /* 0x040fe20000000000 */
[----:B------:R0:W4:Y:S01]  /*0760*/  LDS R26, [R7+0xc] ;  /* 0x00000c00071a7984 */ /* 0x0001220000000800 */
[----:B------:R-:W-:-:S03]  /*0770*/  VIADD R20, R8, 0x6 ;  /* 0x0000000608147836 */ /* 0x000fc60000000000 */
[----:B------:R0:W0:Y:S04]  /*0780*/  LDS R28, [R7+0x10] ;  /* 0x00001000071c7984 */ /* 0x0000280000000800 */
[----:B------:R0:W0:Y:S04]  /*0790*/  LDS R17, [R7+0x14] ;  /* 0x0000140007117984 */ /* 0x0000280000000800 */
[----:B------:R0:W0:Y:S01]  /*07a0*/  LDS R22, [R7+0x18] ;  /* 0x0000180007167984 */ /* 0x0000220000000800 */
[----:B------:R-:W-:Y:S01]  /*07b0*/  NOP ;  /* 0x0000000000007918 */ /* 0x000fe20000000000 */
.L_x_239:
        /* <DEDUP_REMOVED lines=8> */
[----:B--2---:R-:W-:Y:S02]  /*0840*/  SEL R24, R24, 0xffffffff, !P0 ;  /* 0xffffffff18187807 */ /* 0x004fe40004000000 */
[----:B---3--:R-:W-:Y:S02]  /*0850*/  SEL R15, R15, 0xffffffff, !P1 ;  /* 0xffffffff0f0f7807 */ /* 0x008fe40004800000 */
[----:B----4-:R-:W-:Y:S02]  /*0860*/  SEL R26, R26, 0xffffffff, !P2 ;  /* 0xffffffff1a1a7807 */ /* 0x010fe40005000000 */
[----:B0-----:R-:W-:Y:S02]  /*0870*/  SEL R28, R28, 0xffffffff, !P3 ;  /* 0xffffffff1c1c7807 */ /* 0x001fe40005800000 */
[----:B------:R-:W-:-:S02]  /*0880*/  SEL R17, R17, 0xffffffff, !P4 ;  /* 0xffffffff11117807 */ /* 0x000fc40006000000 */
[----:B------:R-:W-:Y:S01]  /*0890*/  SEL R22, R22, 0xffffffff, !P5 ;  /* 0xffffffff16167807 */ /* 0x000fe20006800000 */
[----:B------:R-:W-:Y:S06]  /*08a0*/  @P6 BRA `(.L_x_218) ;  /* 0x0000000000b46947 */ /* 0x000fec0003800000 */
[CC--:B-1----:R-:W-:Y:S02]  /*08b0*/  VIMNMX.U32 R9, PT, PT, R13.reuse, R24.reuse, PT ;  /* 0x000000180d097248 */ /* 0x0c2fe40003fe0000 */
        /* <DEDUP_REMOVED lines=11> */
[----:B------:R-:W-:Y:S02]  /*0970*/  VIMNMX.U32 R17, PT, PT, R22, R17, PT ;  /* 0x0000001116117248 */ /* 0x000fe40003fe0000 */
[----:B------:R-:W-:Y:S02]  /*0980*/  VIMNMX.U32 R21, PT, PT, R11, R26, !PT ;  /* 0x0000001a0b157248 */ /* 0x000fe40007fe0000 */
[----:B------:R-:W-:Y:S02]  /*0990*/  SEL R19, R9, R28, !P0 ;  /* 0x0000001c09137207 */ /* 0x000fe40004000000 */
[----:B------:R-:W-:Y:S02]  /*09a0*/  VIMNMX.U32 R26, PT, PT, R11, R26, PT ;  /* 0x0000001a0b1a7248 */ /* 0x000fe40003fe0000 */
[----:B------:R-:W-:Y:S02]  /*09b0*/  SEL R9, R28, R9, !P0 ;  /* 0x000000091c097207 */ /* 0x000fe40004000000 */
[----:B------:R-:W-:-:S02]  /*09c0*/  VIMNMX.U32 R22, PT, PT, R24, R17, !PT ;  /* 0x0000001118167248 */ /* 0x000fc40007fe0000 */
[C---:B------:R-:W-:Y:S02]  /*09d0*/  ISETP.GT.U32.AND P0, PT, R24.reuse, R13, PT ;  /* 0x0000000d1800720c */ /* 0x040fe40003f04070 */
[----:B------:R-:W-:Y:S02]  /*09e0*/  VIMNMX.U32 R28, PT, PT, R24, R17, PT ;  /* 0x00000011181c7248 */ /* 0x000fe40003fe0000 */
[CC--:B------:R-:W-:Y:S02]  /*09f0*/  VIMNMX.U32 R15, PT, PT, R19.reuse, R26.reuse, !PT ;  /* 0x0000001a130f7248 */ /* 0x0c0fe40007fe0000 */
[----:B------:R-:W-:Y:S02]  /*0a00*/  VIMNMX.U32 R26, PT, PT, R19, R26, PT ;  /* 0x0000001a131a7248 */ /* 0x000fe40003fe0000 */
[----:B------:R-:W-:Y:S02]  /*0a10*/  SEL R11, R22, R13, P0 ;  /* 0x0000000d160b7207 */ /* 0x000fe40000000000 */
[----:B------:R-:W-:-:S02]  /*0a20*/  VIMNMX.U32 R17, PT, PT, R21, R28, !PT ;  /* 0x0000001c15117248 */ /* 0x000fc40007fe0000 */
[----:B------:R-:W-:Y:S02]  /*0a30*/  SEL R22, R13, R22, P0 ;  /* 0x000000160d167207 */ /* 0x000fe40000000000 */
[----:B------:R-:W-:Y:S02]  /*0a40*/  VIMNMX.U32 R28, PT, PT, R21, R28, PT ;  /* 0x0000001c151c7248 */ /* 0x000fe40003fe0000 */
[CC--:B------:R-:W-:Y:S02]  /*0a50*/  VIMNMX.U32 R13, PT, PT, R9.reuse, R26.reuse, !PT ;  /* 0x0000001a090d7248 */ /* 0x0c0fe40007fe0000 */
[----:B------:R-:W-:Y:S02]  /*0a60*/  VIMNMX.U32 R9, PT, PT, R9, R26, PT ;  /* 0x0000001a09097248 */ /* 0x000fe40003fe0000 */
[----:B------:R-:W-:Y:S02]  /*0a70*/  VIMNMX.U32 R26, PT, PT, R17, R22, !PT ;  /* 0x00000016111a7248 */ /* 0x000fe40007fe0000 */
[----:B------:R-:W-:-:S02]  /*0a80*/  VIMNMX.U32 R19, PT, PT, R15, R28, !PT ;  /* 0x0000001c0f137248 */ /* 0x000fc40007fe0000 */
[----:B------:R-:W-:Y:S02]  /*0a90*/  VIMNMX.U32 R22, PT, PT, R17, R22, PT ;  /* 0x0000001611167248 */ /* 0x000fe40003fe0000 */
[----:B------:R-:W-:Y:S02]  /*0aa0*/  VIMNMX.U32 R24, PT, PT, R15, R28, PT ;  /* 0x0000001c0f187248 */ /* 0x000fe40003fe0000 */
[CC--:B------:R-:W-:Y:S02]  /*0ab0*/  VIMNMX.U32 R28, PT, PT, R19.reuse, R22.reuse, !PT ;  /* 0x00000016131c7248 */ /* 0x0c0fe40007fe0000 */
[----:B------:R-:W-:Y:S02]  /*0ac0*/  VIMNMX.U32 R19, PT, PT, R19, R22, PT ;  /* 0x0000001613137248 */ /* 0x000fe40003fe0000 */
[----:B------:R-:W-:Y:S02]  /*0ad0*/  VIMNMX.U32 R15, PT, PT, R13, R24, !PT ;  /* 0x000000180d0f7248 */ /* 0x000fe40007fe0000 */
[----:B------:R-:W-:-:S02]  /*0ae0*/  VIMNMX.U32 R22, PT, PT, R11, R26, !PT ;  /* 0x0000001a0b167248 */ /* 0x000fc40007fe0000 */
[----:B------:R-:W-:Y:S02]  /*0af0*/  VIMNMX.U32 R13, PT, PT, R13, R24, PT ;  /* 0x000000180d0d7248 */ /* 0x000fe40003fe0000 */
[----:B------:R-:W-:Y:S02]  /*0b00*/  ISETP.GE.U32.AND P0, PT, R24, R9, PT ;  /* 0x000000091800720c */ /* 0x000fe40003f06070 */
[----:B------:R-:W-:Y:S02]  /*0b10*/  VIMNMX.U32 R11, PT, PT, R11, R26, PT ;  /* 0x0000001a0b0b7248 */ /* 0x000fe40003fe0000 */
[----:B------:R-:W-:Y:S02]  /*0b20*/  SEL R24, R9, R13, !P0 ;  /* 0x0000000d09187207 */ /* 0x000fe40004000000 */
[----:B------:R-:W-:Y:S02]  /*0b30*/  VIMNMX.U32 R26, PT, PT, R15, R19, !PT ;  /* 0x000000130f1a7248 */ /* 0x000fe40007fe0000 */
[----:B------:R-:W-:-:S02]  /*0b40*/  VIMNMX.U32 R17, PT, PT, R28, R11, !PT ;  /* 0x0000000b1c117248 */ /* 0x000fc40007fe0000 */
[----:B------:R-:W-:Y:S02]  /*0b50*/  SEL R13, R13, R9, !P0 ;  /* 0x000000090d0d7207 */ /* 0x000fe40004000000 */
[----:B------:R-:W-:Y:S02]  /*0b60*/  VIMNMX.U32 R15, PT, PT, R15, R19, PT ;  /* 0x000000130f0f7248 */ /* 0x000fe40003fe0000 */
[----:B------:R-:W-:-:S07]  /*0b70*/  VIMNMX.U32 R28, PT, PT, R28, R11, PT ;  /* 0x0000000b1c1c7248 */ /* 0x000fce0003fe0000 */
.L_x_218:
[----:B------:R-:W-:Y:S05]  /*0b80*/  BSYNC.RECONVERGENT B0 ;  /* 0x0000000000007941 */ /* 0x000fea0003800200 */
.L_x_217:
[----:B------:R-:W-:-:S07]  /*0b90*/  IMAD.MOV.U32 R9, RZ, RZ, 0x2 ;  /* 0x00000002ff097424 */ /* 0x000fce00078e00ff */
.L_x_223:
[----:B------:R-:W0:Y:S08]  /*0ba0*/  MATCH.ANY R11, R4 ;  /* 0x00000000040b73a1 */ /* 0x000e3000000e8000 */
[----:B------:R-:W2:Y:S01]  /*0bb0*/  REDUX.OR UR4, R4 ;  /* 0x00000000040473c4 */ /* 0x000ea20000004000 */
[----:B------:R-:W-:Y:S02]  /*0bc0*/  VOTEU.ANY UR5, UPT, PT ;  /* 0x0000000000057886 */ /* 0x000fe400038e0100 */
[----:B0-----:R-:W-:-:S13]  /*0bd0*/  LOP3.LUT P0, RZ, R4, UR5, R11, 0x40, !PT ;  /* 0x0000000504ff7c12 */ /* 0x001fda000f80400b */
[----:B--2---:R-:W-:Y:S05]  /*0be0*/  @!P0 BRA.DIV UR4, `(.L_x_219) ;  /* 0x0000002604588947 */ /* 0x004fea000b800000 */
[----:B------:R-:W-:Y:S01]  /*0bf0*/  NOP ;  /* 0x0000000000007918 */ /* 0x000fe20000000000 */
[----:B-1----:R0:W-:Y:S01]  /*0c00*/  STS [R7], R13 ;  /* 0x0000000d07007388 */ /* 0x0021e20000000800 */
        /* <DEDUP_REMOVED lines=9> */
.L_x_244:
[----:B0-----:R-:W-:Y:S01]  /*0ca0*/  IMAD.MOV R13, RZ, RZ, -R9 ;  /* 0x000000ffff0d7224 */ /* 0x001fe200078e0a09 */
[--C-:B------:R-:W-:Y:S01]  /*0cb0*/  LOP3.LUT R11, R11, 0xf, R0.reuse, 0x80, !PT ;  /* 0x0000000f0b0b7812 */ /* 0x100fe200078e8000 */
[----:B------:R-:W-:Y:S03]  /*0cc0*/  BSSY.RECONVERGENT B0, `(.L_x_220) ;  /* 0x0000021000007945 */ /* 0x000fe60003800200 */
[----:B------:R-:W-:Y:S01]  /*0cd0*/  LOP3.LUT R13, R13, 0xf, R0, 0x80, !PT ;  /* 0x0000000f0d0d7812 */ /* 0x000fe200078e8000 */
[----:B------:R-:W-:-:S04]  /*0ce0*/  IMAD R24, R11, 0x7, RZ ;  /* 0x000000070b187824 */ /* 0x000fc800078e02ff */
[----:B------:R-:W-:Y:S01]  /*0cf0*/  IMAD R22, R13, 0x7, RZ ;  /* 0x000000070d167824 */ /* 0x000fe200078e02ff */
[----:B------:R-:W-:-:S04]  /*0d00*/  VIMNMX R15, PT, PT, R24, R5, PT ;  /* 0x00000005180f7248 */ /* 0x000fc80003fe0100 */
[----:B------:R-:W-:-:S05]  /*0d10*/  VIMNMX R13, PT, PT, R22, R5, PT ;  /* 0x00000005160d7248 */ /* 0x000fca0003fe0100 */
[----:B------:R-:W-:-:S05]  /*0d20*/  IMAD R22, R19, 0x7, R13 ;  /* 0x0000000713167824 */ /* 0x000fca00078e020d */
[----:B------:R-:W-:-:S05]  /*0d30*/  VIMNMX R22, PT, PT, R22, R5, PT ;  /* 0x0000000516167248 */ /* 0x000fca0003fe0100 */
[----:B------:R-:W-:Y:S01]  /*0d40*/  IMAD R26, R19, 0x7, R22 ;  /* 0x00000007131a7824 */ /* 0x000fe200078e0216 */
[----:B------:R-:W-:-:S04]  /*0d50*/  VIADDMNMX R19, R22, -R13, R15, PT ;  /* 0x8000000d16137246 */ /* 0x000fc8000380010f */
        /* <DEDUP_REMOVED lines=8> */
.L_x_222:
        /* <DEDUP_REMOVED lines=15> */
.L_x_221:
[----:B------:R-:W-:Y:S05]  /*0ed0*/  BSYNC.RECONVERGENT B0 ;  /* 0x0000000000007941 */ /* 0x000fea0003800200 */
.L_x_220:
[----:B------:R-:W-:Y:S01]  /*0ee0*/  IADD3 R15, PT, PT, -R24, R22, R15 ;  /* 0x00000016180f7210 */ /* 0x000fe20007ffe10f */
[----:B------:R-:W-:Y:S01]  /*0ef0*/  IMAD.IADD R17, R13, 0x1, R24 ;  /* 0x000000010d117824 */ /* 0x000fe200078e0218 */
[----:B------:R-:W-:Y:S02]  /*0f00*/  PLOP3.LUT P0, PT, PT, PT, PT, 0x8, 0x80 ;  /* 0x000000000080781c */ /* 0x000fe40003f0e170 */
[----:B------:R-:W-:Y:S01]  /*0f10*/  ISETP.GE.AND P1, PT, R15, R11, PT ;  /* 0x0000000b0f00720c */ /* 0x000fe20003f26270 */
[--C-:B------:R-:W-:Y:S02]  /*0f20*/  IMAD R26, R17, 0x4, R6.reuse ;  /* 0x00000004111a7824 */ /* 0x100fe400078e0206 */
[C---:B------:R-:W-:Y:S02]  /*0f30*/  IMAD R23, R15.reuse, 0x4, R6 ;  /* 0x000000040f177824 */ /* 0x040fe400078e0206 */
[----:B------:R-:W-:Y:S01]  /*0f40*/  VIADD R24, R15, 0x1 ;  /* 0x000000010f187836 */ /* 0x000fe20000000000 */
[----:B------:R-:W-:Y:S04]  /*0f50*/  LDS R21, [R26] ;  /* 0x000000001a157984 */ /* 0x000fe80000000800 */
[----:B------:R-:W0:Y:S03]  /*0f60*/  LDS R19, [R23] ;  /* 0x0000000017137984 */ /* 0x000e260000000800 */
[----:B0-----:R-:W-:-:S04]  /*0f70*/  @!P1 ISETP.GE.U32.AND P2, PT, R19, R21, PT ;  /* 0x000000151300920c */ /* 0x001fc80003f46070 */
[----:B------:R-:W-:-:S04]  /*0f80*/  @!P1 ISETP.GE.OR P0, PT, R17, R22, !P2 ;  /* 0x000000161100920c */ /* 0x000fc80005706670 */
[----:B------:R-:W-:-:S09]  /*0f90*/  SEL R13, R19, R21, P0 ;  /* 0x00000015130d7207 */ /* 0x000fd20000000000 */
[----:B------:R0:W-:Y:S01]  /*0fa0*/  @P0 LDS R19, [R23+0x4] ;  /* 0x0000040017130984 */ /* 0x0001e20000000800 */
[----:B------:R-:W-:Y:S02]  /*0fb0*/  @!P0 IMAD.MOV R24, RZ, RZ, R15 ;  /* 0x000000ffff188224 */ /* 0x000fe400078e020f */
[----:B------:R-:W-:Y:S01]  /*0fc0*/  VIADD R15, R17, 0x1 ;  /* 0x00000001110f7836 */ /* 0x000fe20000000000 */
[----:B------:R-:W1:Y:S01]  /*0fd0*/  @!P0 LDS R21, [R26+0x4] ;  /* 0x000004001a158984 */ /* 0x000e620000000800 */
[----:B------:R-:W-:Y:S01]  /*0fe0*/  @P0 IMAD.MOV R15, RZ, RZ, R17 ;  /* 0x000000ffff0f0224 */ /* 0x000fe200078e0211 */
[C---:B------:R-:W-:Y:S02]  /*0ff0*/  ISETP.GE.AND P1, PT, R24.reuse, R11, PT ;  /* 0x0000000b1800720c */ /* 0x040fe40003f26270 */
[----:B------:R-:W-:Y:S01]  /*1000*/  PLOP3.LUT P0, PT, PT, PT, PT, 0x8, 0x80 ;  /* 0x000000000080781c */ /* 0x000fe20003f0e170 */
[----:B------:R-:W-:Y:S02]  /*1010*/  VIADD R25, R15, 0x1 ;  /* 0x000000010f197836 */ /* 0x000fe40000000000 */
[----:B0-----:R-:W-:-:S08]  /*1020*/  VIADD R23, R24, 0x1 ;  /* 0x0000000118177836 */ /* 0x001fd00000000000 */
[----:B-1----:R-:W-:-:S04]  /*1030*/  @!P1 ISETP.GE.U32.AND P2, PT, R19, R21, PT ;  /* 0x000000151300920c */ /* 0x002fc80003f46070 */
        /* <DEDUP_REMOVED lines=21> */
[----:B------:R-:W-:Y:S04]  /*1190*/  @!P0 LDS R21, [R25] ;  /* 0x0000000019158984 */ /* 0x000fe80000000800 */
[----:B------:R-:W0:Y:S01]  /*11a0*/  @P0 LDS R19, [R28] ;  /* 0x000000001c130984 */ /* 0x000e220000000800 */
[----:B------:R-:W-:-:S06]  /*11b0*/  PLOP3.LUT P0, PT, PT, PT, PT, 0x8, 0x80 ;  /* 0x000000000080781c */ /* 0x000fcc0003f0e170 */
[----:B0-----:R-:W-:-:S04]  /*11c0*/  @!P1 ISETP.GE.U32.AND P2, PT, R19, R21, PT ;  /* 0x000000151300920c */ /* 0x001fc80003f46070 */
[----:B------:R-:W-:-:S04]  /*11d0*/  @!P1 ISETP.GE.OR P0, PT, R27, R22, !P2 ;  /* 0x000000161b00920c */ /* 0x000fc80005706670 */
[----:B------:R-:W-:-:S09]  /*11e0*/  SEL R26, R19, R21, P0 ;  /* 0x00000015131a7207 */ /* 0x000fd20000000000 */
[----:B------:R-:W-:Y:S02]  /*11f0*/  @P0 IMAD.MOV R23, RZ, RZ, R27 ;  /* 0x000000ffff170224 */ /* 0x000fe400078e021b */
[----:B------:R-:W-:Y:S02]  /*1200*/  VIADD R27, R17, 0x1 ;  /* 0x00000001111b7836 */ /* 0x000fe40000000000 */
        /* <DEDUP_REMOVED lines=12> */
[----:B------:R-:W-:Y:S02]  /*12d0*/  @!P0 IMAD.MOV R25, RZ, RZ, R27 ;  /* 0x000000ffff198224 */ /* 0x000fe400078e021b */
[----:B------:R-:W-:Y:S02]  /*12e0*/  @P0 IMAD.MOV R17, RZ, RZ, R23 ;  /* 0x000000ffff110224 */ /* 0x000fe400078e0217 */
[C-C-:B------:R-:W-:Y:S01]  /*12f0*/  @P0 IMAD R27, R25.reuse, 0x4, R6.reuse ;  /* 0x00000004191b0824 */ /* 0x140fe200078e0206 */
[----:B------:R-:W-:Y:S01]  /*1300*/  ISETP.GE.AND P1, PT, R25, R11, PT ;  /* 0x0000000b1900720c */ /* 0x000fe20003f26270 */
[C---:B------:R-:W-:Y:S02]  /*1310*/  @!P0 IMAD R23, R17.reuse, 0x4, R6 ;  /* 0x0000000411178824 */ /* 0x040fe400078e0206 */
[----:B------:R-:W-:Y:S01]  /*1320*/  VIADD R29, R17, 0x1 ;  /* 0x00000001111d7836 */ /* 0x000fe20000000000 */
[----:B------:R-:W-:Y:S04]  /*1330*/  @P0 LDS R19, [R27] ;  /* 0x000000001b130984 */ /* 0x000fe80000000800 */
[----:B------:R-:W0:Y:S01]  /*1340*/  @!P0 LDS R21, [R23] ;  /* 0x0000000017158984 */ /* 0x000e220000000800 */
[----:B------:R-:W-:-:S04]  /*1350*/  PLOP3.LUT P0, PT, PT, PT, PT, 0x8, 0x80 ;  /* 0x000000000080781c */ /* 0x000fc80003f0e170 */
[----:B0-----:R-:W-:-:S04]  /*1360*/  @!P1 ISETP.GE.U32.AND P2, PT, R19, R21, PT ;  /* 0x000000151300920c */ /* 0x001fc80003f46070 */
[----:B------:R-:W-:Y:S02]  /*1370*/  @!P1 ISETP.GE.OR P0, PT, R17, R22, !P2 ;  /* 0x000000161100920c */ /* 0x000fe40005706670 */
[C---:B------:R-:W-:Y:S01]  /*1380*/  ISETP.GE.U32.AND P2, PT, R9.reuse, 0x9, PT ;  /* 0x000000090900780c */ /* 0x040fe20003f46070 */
[----:B------:R-:W-:-:S10]  /*1390*/  IMAD.SHL.U32 R9, R9, 0x2, RZ ;  /* 0x0000000209097824 */ /* 0x000fd400078e00ff */
[----:B------:R-:W-:Y:S01]  /*13a0*/  @P0 IMAD.MOV R29, RZ, RZ, R17 ;  /* 0x000000ffff1d0224 */ /* 0x000fe200078e0211 */
[----:B------:R-:W-:-:S04]  /*13b0*/  SEL R17, R19, R21, P0 ;  /* 0x0000001513117207 */ /* 0x000fc80000000000 */
[----:B------:R-:W-:Y:S01]  /*13c0*/  ISETP.GE.AND P1, PT, R29, R22, PT ;  /* 0x000000161d00720c */ /* 0x000fe20003f26270 */
[----:B------:R-:W-:Y:S02]  /*13d0*/  VIADD R22, R25, 0x1 ;  /* 0x0000000119167836 */ /* 0x000fe40000000000 */
[----:B------:R-:W-:Y:S02]  /*13e0*/  @!P0 IMAD.MOV R22, RZ, RZ, R25 ;  /* 0x000000ffff168224 */ /* 0x000fe400078e0219 */
[--C-:B------:R-:W-:Y:S02]  /*13f0*/  @!P0 IMAD R29, R29, 0x4, R6.reuse ;  /* 0x000000041d1d8824 */ /* 0x100fe400078e0206 */
[----:B------:R-:W-:-:S03]  /*1400*/  @P0 IMAD R23, R22, 0x4, R6 ;  /* 0x0000000416170824 */ /* 0x000fc600078e0206 */
[----:B------:R-:W-:Y:S04]  /*1410*/  @!P0 LDS R21, [R29] ;  /* 0x000000001d158984 */ /* 0x000fe80000000800 */
[----:B------:R-:W0:Y:S01]  /*1420*/  @P0 LDS R19, [R23] ;  /* 0x0000000017130984 */ /* 0x000e220000000800 */
[----:B------:R-:W-:Y:S02]  /*1430*/  ISETP.GE.AND P0, PT, R22, R11, PT ;  /* 0x0000000b1600720c */ /* 0x000fe40003f06270 */
[----:B0-----:R-:W-:-:S04]  /*1440*/  @!P1 VIMNMX.U32 R19, PT, PT, R19, R21, PT ;  /* 0x0000001513139248 */ /* 0x001fc80003fe0000 */
[----:B------:R-:W-:Y:S01]  /*1450*/  SEL R22, R19, R21, !P0 ;  /* 0x0000001513167207 */ /* 0x000fe20004000000 */
[----:B------:R-:W-:Y:S06]  /*1460*/  @!P2 BRA `(.L_x_223) ;  /* 0xfffffff400cca947 */ /* 0x000fec000383ffff */
[----:B------:R-:W0:Y:S08]  /*1470*/  MATCH.ANY R7, R4 ;  /* 0x00000000040773a1 */ /* 0x000e3000000e8000 */
[----:B------:R-:W1:Y:S01]  /*1480*/  REDUX.OR UR4, R4 ;  /* 0x00000000040473c4 */ /* 0x000e620000004000 */
[----:B------:R-:W-:Y:S02]  /*1490*/  VOTEU.ANY UR5, UPT, PT ;  /* 0x0000000000057886 */ /* 0x000fe400038e0100 */
[----:B0-----:R-:W-:-:S13]  /*14a0*/  LOP3.LUT P0, RZ, R4, UR5, R7, 0x40, !PT ;  /* 0x0000000504ff7c12 */ /* 0x001fda000f804007 */
[----:B-1----:R-:W-:Y:S05]  /*14b0*/  @!P0 BRA.DIV UR4, `(.L_x_224) ;  /* 0x0000001e04748947 */ /* 0x002fea000b800000 */
[----:B------:R-:W-:Y:S01]  /*14c0*/  NOP ;  /* 0x0000000000007918 */ /* 0x000fe20000000000 */
.L_x_247:
        /* <DEDUP_REMOVED lines=17> */
.L_x_213:
[----:B------:R-:W0:Y:S01]  /*15e0*/  LDCU UR8, c[0x0][0x380] ;  /* 0x00007000ff0877ac */ /* 0x000e220008000800 */
[----:B-1----:R-:W-:Y:S01]  /*15f0*/  SHF.R.U32.HI R5, RZ, 0x1, R5 ;  /* 0x00000001ff057819 */ /* 0x002fe20000011605 */
[----:B------:R-:W-:-:S04]  /*1600*/  UIADD3 UR4, UPT, UPT, UR4, -UR5, URZ ;  /* 0x8000000504047290 */ /* 0x000fc8000fffe0ff */
        /* <DEDUP_REMOVED lines=15> */
[----:B------:R1:W5:Y:S01]  /*1700*/  LDG.E R15, desc[UR6][R14.64] ;  /* 0x000000060e0f7981 */ /* 0x000362000c1e1900 */
[----:B------:R-:W-:Y:S01]  /*1710*/  IMAD.MOV.U32 R17, RZ, RZ, 0x3 ;  /* 0x00000003ff117424 */ /* 0x000fe200078e00ff */
[----:B0-----:R-:W-:-:S04]  /*1720*/  LOP3.LUT R4, R18, 0xfffffffe, RZ, 0xc0, !PT ;  /* 0xfffffffe12047812 */ /* 0x001fc800078ec0ff */
[----:B------:R-:W-:Y:S02]  /*1730*/  SHF.L.U32 R4, R17, R4, RZ ;  /* 0x0000000411047219 */ /* 0x000fe400000006ff */
[----:B-1----:R-:W-:Y:S01]  /*1740*/  LOP3.LUT R14, R18, 0x1, RZ, 0xc0, !PT ;  /* 0x00000001120e7812 */ /* 0x002fe200078ec0ff */
[C---:B--2---:R-:W-:Y:S01]  /*1750*/  IMAD.SHL.U32 R7, R12.reuse, 0x4, RZ ;  /* 0x000000040c077824 */ /* 0x044fe200078e00ff */
[----:B------:R-:W-:Y:S01]  /*1760*/  SHF.L.U64.HI R16, R12, 0x2, R13 ;  /* 0x000000020c107819 */ /* 0x000fe2000001020d */
[----:B-----5:R-:W-:-:S03]  /*1770*/  IMAD.IADD R0, R15, 0x1, -R12 ;  /* 0x000000010f007824 */ /* 0x020fc600078e0a0c */
[C---:B---3--:R-:W-:Y:S02]  /*1780*/  IADD3 R6, P1, PT, R7.reuse, R8, RZ ;  /* 0x0000000807067210 */ /* 0x048fe40007f3e0ff */
[----:B----4-:R-:W-:Y:S02]  /*1790*/  IADD3 R2, P2, PT, R7, R10, RZ ;  /* 0x0000000a07027210 */ /* 0x010fe40007f5e0ff */
[----:B------:R-:W-:Y:S01]  /*17a0*/  ISETP.GT.AND P0, PT, R0, 0x2, PT ;  /* 0x000000020000780c */ /* 0x000fe20003f04270 */
[C---:B------:R-:W-:Y:S02]  /*17b0*/  IMAD.X R7, R16.reuse, 0x1, R9, P1 ;  /* 0x0000000110077824 */ /* 0x040fe400008e0609 */
        /* <DEDUP_REMOVED lines=15> */
.L_x_226:
        /* <DEDUP_REMOVED lines=11> */
.L_x_225:
[C---:B------:R-:W-:Y:S01]  /*1960*/  LOP3.LUT R9, R14.reuse, 0x2, RZ, 0xfc, !PT ;  /* 0x000000020e097812 */ /* 0x040fe200078efcff */
[----:B------:R-:W-:Y:S01]  /*1970*/  IMAD.MOV.U32 R10, RZ, RZ, -0x1 ;  /* 0xffffffffff0a7424 */ /* 0x000fe200078e00ff */
[C---:B------:R-:W-:Y:S01]  /*1980*/  LOP3.LUT R11, R14.reuse, 0x4, RZ, 0xfc, !PT ;  /* 0x000000040e0b7812 */ /* 0x040fe200078efcff */
[C---:B------:R-:W-:Y:S01]  /*1990*/  IMAD.WIDE.U32 R6, R14.reuse, 0x4, R6 ;  /* 0x000000040e067825 */ /* 0x040fe200078e0006 */
[-C--:B------:R-:W-:Y:S02]  /*19a0*/  ISETP.GE.U32.AND P6, PT, R9, R0.reuse, PT ;  /* 0x000000000900720c */ /* 0x080fe40003fc6070 */
[-C--:B------:R-:W-:Y:S02]  /*19b0*/  ISETP.GE.U32.AND P5, PT, R11, R0.reuse, PT ;  /* 0x000000000b00720c */ /* 0x080fe40003fa6070 */
[C---:B------:R-:W-:Y:S02]  /*19c0*/  LOP3.LUT R13, R14.reuse, 0x6, RZ, 0xfc, !PT ;  /* 0x000000060e0d7812 */ /* 0x040fe400078efcff */
[C---:B------:R-:W-:Y:S01]  /*19d0*/  LOP3.LUT R15, R14.reuse, 0xa, RZ, 0xfc, !PT ;  /* 0x0000000a0e0f7812 */ /* 0x040fe200078efcff */
[----:B------:R-:W-:Y:S01]  /*19e0*/  IMAD.MOV.U32 R12, RZ, RZ, -0x1 ;  /* 0xffffffffff0c7424 */ /* 0x000fe200078e00ff */
[C---:B------:R-:W-:Y:S01]  /*19f0*/  LOP3.LUT R11, R14.reuse, 0xc, RZ, 0xfc, !PT ;  /* 0x0000000c0e0b7812 */ /* 0x040fe200078efcff */
[----:B------:R-:W-:Y:S01]  /*1a00*/  IMAD.MOV.U32 R16, RZ, RZ, -0x1 ;  /* 0xffffffffff107424 */ /* 0x000fe200078e00ff */
[-C--:B------:R-:W-:Y:S01]  /*1a10*/  ISETP.GE.U32.AND P4, PT, R13, R0.reuse, PT ;  /* 0x000000000d00720c */ /* 0x080fe20003f86070 */
[----:B------:R-:W-:Y:S01]  /*1a20*/  IMAD.MOV.U32 R17, RZ, RZ, -0x1 ;  /* 0xffffffffff117424 */ /* 0x000fe200078e00ff */
[----:B------:R-:W-:Y:S01]  /*1a30*/  ISETP.GE.U32.AND P1, PT, R11, R0, PT ;  /* 0x000000000b00720c */ /* 0x000fe20003f26070 */
[----:B------:R-:W2:Y:S01]  /*1a40*/  @!P6 LDG.E.CONSTANT R10, desc[UR6][R6.64+0x8] ;  /* 0x00000806060ae981 */ /* 0x000ea2000c1e9900 */
[----:B------:R-:W-:-:S02]  /*1a50*/  LOP3.LUT R9, R14, 0x8, RZ, 0xfc, !PT ;  /* 0x000000080e097812 */ /* 0x000fc400078efcff */
[C---:B------:R-:W-:Y:S01]  /*1a60*/  LOP3.LUT R13, R14.reuse, 0xe, RZ, 0xfc, !PT ;  /* 0x0000000e0e0d7812 */ /* 0x040fe200078efcff */
[----:B------:R-:W-:Y:S01]  /*1a70*/  IMAD.MOV.U32 R18, RZ, RZ, -0x1 ;  /* 0xffffffffff127424 */ /* 0x000fe200078e00ff */
[----:B------:R-:W-:Y:S01]  /*1a80*/  LOP3.LUT R11, R14, 0x10, RZ, 0xfc, !PT ;  /* 0x000000100e0b7812 */ /* 0x000fe200078efcff */
[----:B------:R-:W3:Y:S01]  /*1a90*/  LDG.E.CONSTANT R8, desc[UR6][R6.64] ;  /* 0x0000000606087981 */ /* 0x000ee2000c1e9900 */
[-C--:B------:R-:W-:Y:S02]  /*1aa0*/  ISETP.GE.U32.AND P2, PT, R15, R0.reuse, PT ;  /* 0x000000000f00720c */ /* 0x080fe40003f46070 */
[-C--:B------:R-:W-:Y:S01]  /*1ab0*/  ISETP.GE.U32.AND P3, PT, R9, R0.reuse, PT ;  /* 0x000000000900720c */ /* 0x080fe20003f66070 */
[----:B------:R-:W4:Y:S01]  /*1ac0*/  @!P4 LDG.E.CONSTANT R12, desc[UR6][R6.64+0x18] ;  /* 0x00001806060cc981 */ /* 0x000f22000c1e9900 */
[-C--:B------:R-:W-:Y:S02]  /*1ad0*/  ISETP.GE.U32.AND P0, PT, R13, R0.reuse, PT ;  /* 0x000000000d00720c */ /* 0x080fe40003f06070 */
[----:B------:R-:W-:Y:S01]  /*1ae0*/  ISETP.GE.U32.AND P6, PT, R11, R0, PT ;  /* 0x000000000b00720c */ /* 0x000fe20003fc6070 */
[----:B------:R-:W-:Y:S01]  /*1af0*/  IMAD.MOV.U32 R11, RZ, RZ, -0x1 ;  /* 0xffffffffff0b7424 */ /* 0x000fe200078e00ff */
[----:B------:R-:W5:Y:S01]  /*1b00*/  @!P1 LDG.E.CONSTANT R16, desc[UR6][R6.64+0x30] ;  /* 0x0000300606109981 */ /* 0x000f62000c1e9900 */
[----:B------:R-:W-:-:S02]  /*1b10*/  IMAD.MOV.U32 R13, RZ, RZ, -0x1 ;  /* 0xffffffffff0d7424 */ /* 0x000fc400078e00ff */
[----:B------:R-:W-:Y:S02]  /*1b20*/  IMAD.MOV.U32 R15, RZ, RZ, -0x1 ;  /* 0xffffffffff0f7424 */ /* 0x000fe400078e00ff */
[----:B------:R-:W5:Y:S04]  /*1b30*/  @!P5 LDG.E.CONSTANT R11, desc[UR6][R6.64+0x10] ;  /* 0x00001006060bd981 */ /* 0x000f68000c1e9900 */
[----:B------:R-:W5:Y:S04]  /*1b40*/  @!P3 LDG.E.CONSTANT R13, desc[UR6][R6.64+0x20] ;  /* 0x00002006060db981 */ /* 0x000f68000c1e9900 */
[----:B------:R-:W5:Y:S04]  /*1b50*/  @!P2 LDG.E.CONSTANT R15, desc[UR6][R6.64+0x28] ;  /* 0x00002806060fa981 */ /* 0x000f68000c1e9900 */
[----:B------:R-:W5:Y:S04]  /*1b60*/  @!P0 LDG.E.CONSTANT R17, desc[UR6][R6.64+0x38] ;  /* 0x0000380606118981 */ /* 0x000f68000c1e9900 */
[----:B------:R-:W5:Y:S01]  /*1b70*/  @!P6 LDG.E.CONSTANT R18, desc[UR6][R6.64+0x40] ;  /* 0x000040060612e981 */ /* 0x000f62000c1e9900 */
[----:B------:R-:W0:Y:S01]  /*1b80*/  S2R R20, SR_CgaCtaId ;  /* 0x0000000000147919 */ /* 0x000e220000008800 */
[----:B------:R-:W1:Y:S01]  /*1b90*/  MATCH.ANY R21, R4 ;  /* 0x00000000041573a1 */ /* 0x000e6200000e8000 */
[----:B------:R-:W-:-:S07]  /*1ba0*/  MOV R19, 0x400 ;  /* 0x0000040000137802 */ /* 0x000fce0000000f00 */
[----:B------:R-:W5:Y:S01]  /*1bb0*/  REDUX.OR UR4, R4 ;  /* 0x00000000040473c4 */ /* 0x000f620000004000 */
[----:B------:R-:W-:Y:S01]  /*1bc0*/  VOTEU.ANY UR5, UPT, PT ;  /* 0x0000000000057886 */ /* 0x000fe200038e0100 */
[----:B0-----:R-:W-:-:S05]  /*1bd0*/  LEA R20, R20, R19, 0x18 ;  /* 0x0000001314147211 */ /* 0x001fca00078ec0ff */
[----:B------:R-:W-:-:S04]  /*1be0*/  IMAD R5, R5, 0x4c, R20 ;  /* 0x0000004c05057824 */ /* 0x000fc800078e0214 */
[----:B------:R-:W-:Y:S01]  /*1bf0*/  IMAD R19, R14, 0x4, R5 ;  /* 0x000000040e137824 */ /* 0x000fe200078e0205 */
[----:B-1----:R-:W-:-:S04]  /*1c00*/  LOP3.LUT P0, RZ, R4, UR5, R21, 0x40, !PT ;  /* 0x0000000504ff7c12 */ /* 0x002fc8000f804015 */
[----:B--2---:R0:W-:Y:S04]  /*1c10*/  STS [R19+0x8], R10 ;  /* 0x0000080a13007388 */ /* 0x0041e80000000800 */
[----:B---3--:R0:W-:Y:S04]  /*1c20*/  STS [R19], R8 ;  /* 0x0000000813007388 */ /* 0x0081e80000000800 */
[----:B----4-:R0:W-:Y:S04]  /*1c30*/  STS [R19+0x18], R12 ;  /* 0x0000180c13007388 */ /* 0x0101e80000000800 */
[----:B-----5:R0:W-:Y:S04]  /*1c40*/  STS [R19+0x30], R16 ;  /* 0x0000301013007388 */ /* 0x0201e80000000800 */
[----:B------:R0:W-:Y:S04]  /*1c50*/  STS [R19+0x10], R11 ;  /* 0x0000100b13007388 */ /* 0x0001e80000000800 */
[----:B------:R0:W-:Y:S04]  /*1c60*/  STS [R19+0x20], R13 ;  /* 0x0000200d13007388 */ /* 0x0001e80000000800 */
[----:B------:R0:W-:Y:S04]  /*1c70*/  STS [R19+0x28], R15 ;  /* 0x0000280f13007388 */ /* 0x0001e80000000800 */
[----:B------:R0:W-:Y:S04]  /*1c80*/  STS [R19+0x38], R17 ;  /* 0x0000381113007388 */ /* 0x0001e80000000800 */
[----:B------:R0:W-:Y:S01]  /*1c90*/  STS [R19+0x40], R18 ;  /* 0x0000401213007388 */ /* 0x0001e20000000800 */
[----:B------:R-:W-:Y:S05]  /*1ca0*/  @!P0 BRA.DIV UR4, `(.L_x_227) ;  /* 0x0000001604908947 */ /* 0x000fea000b800000 */
[----:B0-----:R-:W-:Y:S01]  /*1cb0*/  IMAD.SHL.U32 R13, R14, 0x8, RZ ;  /* 0x000000080e0d7824 */ /* 0x001fe200078e00ff */
[----:B------:R-:W-:-:S03]  /*1cc0*/  NOP ;  /* 0x0000000000007918 */ /* 0x000fc60000000000 */
[----:B------:R-:W-:Y:S01]  /*1cd0*/  IMAD.IADD R7, R9, 0x1, R13 ;  /* 0x0000000109077824 */ /* 0x000fe200078e020d */
[C-C-:B------:R-:W-:Y:S01]  /*1ce0*/  LOP3.LUT R9, R13.reuse, 0x2, R14.reuse, 0xfe, !PT ;  /* 0x000000020d097812 */ /* 0x140fe200078efe0e */
[C---:B------:R-:W-:Y:S01]  /*1cf0*/  IMAD R6, R14.reuse, 0x20, R19 ;  /* 0x000000200e067824 */ /* 0x040fe200078e0213 */
[C-C-:B------:R-:W-:Y:S01]  /*1d00*/  LOP3.LUT R11, R13.reuse, 0x4, R14.reuse, 0xfe, !PT ;  /* 0x000000040d0b7812 */ /* 0x140fe200078efe0e */
[----:B------:R-:W-:Y:S01]  /*1d10*/  IMAD R15, R14, 0x9, RZ ;  /* 0x000000090e0f7824 */ /* 0x000fe200078e02ff */
[----:B------:R-:W-:Y:S01]  /*1d20*/  LOP3.LUT R13, R13, 0x6, R14, 0xfe, !PT ;  /* 0x000000060d0d7812 */ /* 0x000fe200078efe0e */
[----:B------:R-:W-:Y:S01]  /*1d30*/  VIADD R19, R9, 0x1 ;  /* 0x0000000109137836 */ /* 0x000fe20000000000 */
[----:B------:R0:W1:Y:S01]  /*1d40*/  LDS R8, [R6] ;  /* 0x0000000006087984 */ /* 0x0000620000000800 */
[----:B------:R-:W-:Y:S02]  /*1d50*/  VIADD R17, R15, 0x1 ;  /* 0x000000010f117836 */ /* 0x000fe40000000000 */
[----:B------:R-:W-:Y:S01]  /*1d60*/  VIADD R21, R11, 0x1 ;  /* 0x000000010b157836 */ /* 0x000fe20000000000 */
[----:B------:R0:W2:Y:S01]  /*1d70*/  LDS R27, [R6+0x4] ;  /* 0x00000400061b7984 */ /* 0x0000a20000000800 */
[----:B------:R-:W-:-:S03]  /*1d80*/  VIADD R23, R13, 0x1 ;  /* 0x000000010d177836 */ /* 0x000fc60000000000 */
[----:B------:R0:W3:Y:S04]  /*1d90*/  LDS R18, [R6+0x8] ;  /* 0x0000080006127984 */ /* 0x0000e80000000800 */
[----:B------:R0:W4:Y:S04]  /*1da0*/  LDS R20, [R6+0xc] ;  /* 0x00000c0006147984 */ /* 0x0001280000000800 */
[----:B------:R0:W0:Y:S04]  /*1db0*/  LDS R22, [R6+0x10] ;  /* 0x0000100006167984 */ /* 0x0000280000000800 */
[----:B------:R0:W0:Y:S04]  /*1dc0*/  LDS R16, [R6+0x14] ;  /* 0x0000140006107984 */ /* 0x0000280000000800 */
[----:B------:R0:W0:Y:S04]  /*1dd0*/  LDS R10, [R6+0x18] ;  /* 0x00001800060a7984 */ /* 0x0000280000000800 */
[----:B------:R0:W0:Y:S04]  /*1de0*/  LDS R12, [R6+0x1c] ;  /* 0x00001c00060c7984 */ /* 0x0000280000000800 */
[----:B------:R0:W0:Y:S01]  /*1df0*/  LDS R25, [R6+0x20] ;  /* 0x0000200006197984 */ /* 0x0000220000000800 */
[----:B------:R-:W-:Y:S01]  /*1e00*/  NOP ;  /* 0x0000000000007918 */ /* 0x000fe20000000000 */
.L_x_252:
[-C--:B------:R-:W-:Y:S01]  /*1e10*/  ISETP.GE.U32.AND P0, PT, R17, R0.reuse, PT ;  /* 0x000000001100720c */ /* 0x080fe20003f06070 */
[----:B------:R-:W-:Y:S01]  /*1e20*/  BSSY.RECONVERGENT B0, `(.L_x_228) ;  /* 0x000005e000007945 */ /* 0x000fe20003800200 */
[-C--:B------:R-:W-:Y:S02]  /*1e30*/  ISETP.GE.U32.AND P1, PT, R9, R0.reuse, PT ;  /* 0x000000000900720c */ /* 0x080fe40003f26070 */
[----:B--2---:R-:W-:Y:S02]  /*1e40*/  SEL R27, R27, 0xffffffff, !P0 ;  /* 0xffffffff1b1b7807 */ /* 0x004fe40004000000 */
[-C--:B------:R-:W-:Y:S02]  /*1e50*/  ISETP.GE.U32.AND P0, PT, R15, R0.reuse, PT ;  /* 0x000000000f00720c */ /* 0x080fe40003f06070 */
[----:B---3--:R-:W-:Y:S02]  /*1e60*/  SEL R18, R18, 0xffffffff, !P1 ;  /* 0xffffffff12127807 */ /* 0x008fe40004800000 */
[----:B------:R-:W-:-:S02]  /*1e70*/  ISETP.GE.U32.AND P2, PT, R19, R0, PT ;  /* 0x000000001300720c */ /* 0x000fc40003f46070 */
[-C--:B------:R-:W-:Y:S02]  /*1e80*/  ISETP.GE.U32.AND P3, PT, R11, R0.reuse, PT ;  /* 0x000000000b00720c */ /* 0x080fe40003f66070 */
[-C--:B------:R-:W-:Y:S02]  /*1e90*/  ISETP.GE.U32.AND P4, PT, R21, R0.reuse, PT ;  /* 0x000000001500720c */ /* 0x080fe40003f86070 */
[-C--:B------:R-:W-:Y:S02]  /*1ea0*/  ISETP.GE.U32.AND P5, PT, R13, R0.reuse, PT ;  /* 0x000000000d00720c */ /* 0x080fe40003fa6070 */
[-C--:B------:R-:W-:Y:S02]  /*1eb0*/  ISETP.GE.U32.AND P6, PT, R23, R0.reuse, PT ;  /* 0x000000001700720c */ /* 0x080fe40003fc6070 */
[----:B------:R-:W-:Y:S02]  /*1ec0*/  ISETP.GE.U32.AND P1, PT, R7, R0, PT ;  /* 0x000000000700720c */ /* 0x000fe40003f26070 */
[----:B----4-:R-:W-:-:S02]  /*1ed0*/  SEL R20, R20, 0xffffffff, !P2 ;  /* 0xffffffff14147807 */ /* 0x010fc40005000000 */
[----:B0-----:R-:W-:Y:S02]  /*1ee0*/  SEL R14, R22, 0xffffffff, !P3 ;  /* 0xffffffff160e7807 */ /* 0x001fe40005800000 */
[----:B------:R-:W-:Y:S02]  /*1ef0*/  SEL R16, R16, 0xffffffff, !P4 ;  /* 0xffffffff10107807 */ /* 0x000fe40006000000 */
[----:B------:R-:W-:Y:S02]  /*1f00*/  SEL R10, R10, 0xffffffff, !P5 ;  /* 0xffffffff0a0a7807 */ /* 0x000fe40006800000 */
[----:B------:R-:W-:Y:S02]  /*1f10*/  SEL R12, R12, 0xffffffff, !P6 ;  /* 0xffffffff0c0c7807 */ /* 0x000fe40007000000 */
        /* <DEDUP_REMOVED lines=8> */
[CC--:B------:R-:W-:Y:S02]  /*1fa0*/  VIMNMX.U32 R16, PT, PT, R10.reuse, R12.reuse, PT ;  /* 0x0000000c0a107248 */ /* 0x0c0fe40003fe0000 */
[----:B------:R-:W-:Y:S02]  /*1fb0*/  VIMNMX.U32 R12, PT, PT, R10, R12, !PT ;  /* 0x0000000c0a0c7248 */ /* 0x000fe40007fe0000 */
[----:B------:R-:W-:Y:S02]  /*1fc0*/  VIMNMX.U32 R22, PT, PT, R18, R20, !PT ;  /* 0x0000001412167248 */ /* 0x000fe40007fe0000 */
[CC--:B------:R-:W-:Y:S02]  /*1fd0*/  VIMNMX.U32 R10, PT, PT, R27.reuse, R8.reuse, !PT ;  /* 0x000000081b0a7248 */ /* 0x0c0fe40007fe0000 */
[----:B------:R-:W-:Y:S02]  /*1fe0*/  VIMNMX.U32 R24, PT, PT, R27, R8, PT ;  /* 0x000000081b187248 */ /* 0x000fe40003fe0000 */
[----:B------:R-:W-:-:S02]  /*1ff0*/  ISETP.GE.U32.AND P1, PT, R8, R29, PT ;  /* 0x0000001d0800720c */ /* 0x000fc40003f26070 */
[----:B------:R-:W-:Y:S02]  /*2000*/  VIMNMX.U32 R18, PT, PT, R18, R20, PT ;  /* 0x0000001412127248 */ /* 0x000fe40003fe0000 */
[C---:B------:R-:W-:Y:S02]  /*2010*/  VIMNMX.U32 R27, PT, PT, R14.reuse, R16, !PT ;  /* 0x000000100e1b7248 */ /* 0x040fe40007fe0000 */
[C---:B------:R-:W-:Y:S02]  /*2020*/  VIMNMX.U32 R8, PT, PT, R25.reuse, R12, !PT ;  /* 0x0000000c19087248 */ /* 0x040fe40007fe0000 */
[----:B------:R-:W-:Y:S02]  /*2030*/  VIMNMX.U32 R14, PT, PT, R14, R16, PT ;  /* 0x000000100e0e7248 */ /* 0x000fe40003fe0000 */
[----:B------:R-:W-:Y:S02]  /*2040*/  VIMNMX.U32 R12, PT, PT, R25, R12, PT ;  /* 0x0000000c190c7248 */ /* 0x000fe40003fe0000 */
[----:B------:R-:W-:-:S02]  /*2050*/  VIMNMX.U32 R20, PT, PT, R10, R18, !PT ;  /* 0x000000120a147248 */ /* 0x000fc40007fe0000 */
[----:B------:R-:W-:Y:S02]  /*2060*/  SEL R16, R29, R24, !P1 ;  /* 0x000000181d107207 */ /* 0x000fe40004800000 */
[----:B------:R-:W-:Y:S02]  /*2070*/  VIMNMX.U32 R18, PT, PT, R10, R18, PT ;  /* 0x000000120a127248 */ /* 0x000fe40003fe0000 */
[CC--:B------:R-:W-:Y:S02]  /*2080*/  VIMNMX.U32 R25, PT, PT, R22.reuse, R14.reuse, !PT ;  /* 0x0000000e16197248 */ /* 0x0c0fe40007fe0000 */
[----:B------:R-:W-:Y:S02]  /*2090*/  VIMNMX.U32 R26, PT, PT, R22, R14, PT ;  /* 0x0000000e161a7248 */ /* 0x000fe40003fe0000 */
[----:B------:R-:W-:Y:S02]  /*20a0*/  VIMNMX.U32 R10, PT, PT, R27, R12, PT ;  /* 0x0000000c1b0a7248 */ /* 0x000fe40003fe0000 */
[----:B------:R-:W-:-:S02]  /*20b0*/  SEL R24, R24, R29, !P1 ;  /* 0x0000001d18187207 */ /* 0x000fc40004800000 */
[C---:B------:R-:W-:Y:S02]  /*20c0*/  VIMNMX.U32 R29, PT, PT, R27.reuse, R12, !PT ;  /* 0x0000000c1b1d7248 */ /* 0x040fe40007fe0000 */
[----:B------:R-:W-:Y:S02]  /*20d0*/  ISETP.GT.U32.AND P1, PT, R27, R8, PT ;  /* 0x000000081b00720c */ /* 0x000fe40003f24070 */
[CC--:B------:R-:W-:Y:S02]  /*20e0*/  VIMNMX.U32 R12, PT, PT, R16.reuse, R18.reuse, !PT ;  /* 0x00000012100c7248 */ /* 0x0c0fe40007fe0000 */
[----:B------:R-:W-:Y:S02]  /*20f0*/  VIMNMX.U32 R22, PT, PT, R16, R18, PT ;  /* 0x0000001210167248 */ /* 0x000fe40003fe0000 */
[----:B------:R-:W-:Y:S02]  /*2100*/  VIMNMX.U32 R27, PT, PT, R20, R26, PT ;  /* 0x0000001a141b7248 */ /* 0x000fe40003fe0000 */
[----:B------:R-:W-:-:S02]  /*2110*/  VIMNMX.U32 R16, PT, PT, R25, R10, !PT ;  /* 0x0000000a19107248 */ /* 0x000fc40007fe0000 */
[----:B------:R-:W-:Y:S02]  /*2120*/  VIMNMX.U32 R25, PT, PT, R25, R10, PT ;  /* 0x0000000a19197248 */ /* 0x000fe40003fe0000 */
[----:B------:R-:W-:Y:S02]  /*2130*/  VIMNMX.U32 R14, PT, PT, R20, R26, !PT ;  /* 0x0000001a140e7248 */ /* 0x000fe40007fe0000 */
[----:B------:R-:W-:Y:S02]  /*2140*/  SEL R10, R29, R8, P1 ;  /* 0x000000081d0a7207 */ /* 0x000fe40000800000 */
[----:B------:R-:W-:Y:S02]  /*2150*/  SEL R29, R8, R29, P1 ;  /* 0x0000001d081d7207 */ /* 0x000fe40000800000 */
[----:B------:R-:W-:Y:S02]  /*2160*/  VIMNMX.U32 R20, PT, PT, R12, R27, !PT ;  /* 0x0000001b0c147248 */ /* 0x000fe40007fe0000 */
[----:B------:R-:W-:-:S02]  /*2170*/  VIMNMX.U32 R18, PT, PT, R24, R22, !PT ;  /* 0x0000001618127248 */ /* 0x000fc40007fe0000 */
[----:B------:R-:W-:Y:S02]  /*2180*/  VIMNMX.U32 R8, PT, PT, R24, R22, PT ;  /* 0x0000001618087248 */ /* 0x000fe40003fe0000 */
[----:B------:R-:W-:Y:S02]  /*2190*/  VIMNMX.U32 R27, PT, PT, R12, R27, PT ;  /* 0x0000001b0c1b7248 */ /* 0x000fe40003fe0000 */
[CC--:B------:R-:W-:Y:S02]  /*21a0*/  VIMNMX.U32 R12, PT, PT, R14.reuse, R25.reuse, !PT ;  /* 0x000000190e0c7248 */ /* 0x0c0fe40007fe0000 */
[----:B------:R-:W-:Y:S02]  /*21b0*/  VIMNMX.U32 R24, PT, PT, R14, R25, PT ;  /* 0x000000190e187248 */ /* 0x000fe40003fe0000 */
[CC--:B------:R-:W-:Y:S02]  /*21c0*/  VIMNMX.U32 R25, PT, PT, R16.reuse, R29.reuse, !PT ;  /* 0x0000001d10197248 */ /* 0x0c0fe40007fe0000 */
[----:B------:R-:W-:-:S02]  /*21d0*/  VIMNMX.U32 R29, PT, PT, R16, R29, PT ;  /* 0x0000001d101d7248 */ /* 0x000fc40003fe0000 */
[CC--:B------:R-:W-:Y:S02]  /*21e0*/  VIMNMX.U32 R14, PT, PT, R18.reuse, R27.reuse, !PT ;  /* 0x0000001b120e7248 */ /* 0x0c0fe40007fe0000 */
[----:B------:R-:W-:Y:S02]  /*21f0*/  VIMNMX.U32 R22, PT, PT, R18, R27, PT ;  /* 0x0000001b12167248 */ /* 0x000fe40003fe0000 */
[----:B------:R-:W-:Y:S02]  /*2200*/  ISETP.GE.U32.AND P1, PT, R27, R8, PT ;  /* 0x000000081b00720c */ /* 0x000fe40003f26070 */
[CC--:B------:R-:W-:Y:S02]  /*2210*/  VIMNMX.U32 R18, PT, PT, R12.reuse, R29.reuse, !PT ;  /* 0x0000001d0c127248 */ /* 0x0c0fe40007fe0000 */
[----:B------:R-:W-:Y:S02]  /*2220*/  VIMNMX.U32 R12, PT, PT, R12, R29, PT ;  /* 0x0000001d0c0c7248 */ /* 0x000fe40003fe0000 */
[----:B------:R-:W-:-:S02]  /*2230*/  VIMNMX.U32 R16, PT, PT, R20, R24, !PT ;  /* 0x0000001814107248 */ /* 0x000fc40007fe0000 */
[-C--:B------:R-:W-:Y:S02]  /*2240*/  VIMNMX.U32 R29, PT, PT, R10, R25.reuse, !PT ;  /* 0x000000190a1d7248 */ /* 0x080fe40007fe0000 */
[----:B------:R-:W-:Y:S02]  /*2250*/  VIMNMX.U32 R27, PT, PT, R20, R24, PT ;  /* 0x00000018141b7248 */ /* 0x000fe40003fe0000 */
[----:B------:R-:W-:Y:S02]  /*2260*/  VIMNMX.U32 R25, PT, PT, R10, R25, PT ;  /* 0x000000190a197248 */ /* 0x000fe40003fe0000 */
[----:B------:R-:W-:Y:S02]  /*2270*/  SEL R10, R8, R22, !P1 ;  /* 0x00000016080a7207 */ /* 0x000fe40004800000 */
[----:B------:R-:W-:Y:S02]  /*2280*/  SEL R8, R22, R8, !P1 ;  /* 0x0000000816087207 */ /* 0x000fe40004800000 */
[----:B------:R-:W-:-:S02]  /*2290*/  VIMNMX.U32 R22, PT, PT, R16, R12, !PT ;  /* 0x0000000c10167248 */ /* 0x000fc40007fe0000 */
[-C--:B------:R-:W-:Y:S02]  /*22a0*/  VIMNMX.U32 R20, PT, PT, R14, R27.reuse, !PT ;  /* 0x0000001b0e147248 */ /* 0x080fe40007fe0000 */
[----:B------:R-:W-:Y:S02]  /*22b0*/  VIMNMX.U32 R16, PT, PT, R16, R12, PT ;  /* 0x0000000c10107248 */ /* 0x000fe40003fe0000 */
[----:B------:R-:W-:Y:S02]  /*22c0*/  VIMNMX.U32 R27, PT, PT, R14, R27, PT ;  /* 0x0000001b0e1b7248 */ /* 0x000fe40003fe0000 */
[CC--:B------:R-:W-:Y:S02]  /*22d0*/  VIMNMX.U32 R24, PT, PT, R18.reuse, R25.reuse, !PT ;  /* 0x0000001912187248 */ /* 0x0c0fe40007fe0000 */
[C---:B------:R-:W-:Y:S02]  /*22e0*/  VIMNMX.U32 R25, PT, PT, R18.reuse, R25, PT ;  /* 0x0000001912197248 */ /* 0x040fe40003fe0000 */
[----:B------:R-:W-:-:S02]  /*22f0*/  ISETP.GT.U32.AND P1, PT, R18, R29, PT ;  /* 0x0000001d1200720c */ /* 0x000fc40003f24070 */
[-C--:B------:R-:W-:Y:S02]  /*2300*/  VIMNMX.U32 R14, PT, PT, R20, R16.reuse, !PT ;  /* 0x00000010140e7248 */ /* 0x080fe40007fe0000 */
[-C--:B------:R-:W-:Y:S02]  /*2310*/  VIMNMX.U32 R18, PT, PT, R10, R27.reuse, !PT ;  /* 0x0000001b0a127248 */ /* 0x080fe40007fe0000 */
[----:B------:R-:W-:Y:S02]  /*2320*/  VIMNMX.U32 R16, PT, PT, R20, R16, PT ;  /* 0x0000001014107248 */ /* 0x000fe40003fe0000 */
[----:B------:R-:W-:Y:S02]  /*2330*/  VIMNMX.U32 R26, PT, PT, R10, R27, PT ;  /* 0x0000001b0a1a7248 */ /* 0x000fe40003fe0000 */
[CC--:B------:R-:W-:Y:S02]  /*2340*/  VIMNMX.U32 R10, PT, PT, R22.reuse, R25.reuse, !PT ;  /* 0x00000019160a7248 */ /* 0x0c0fe40007fe0000 */
[----:B------:R-:W-:-:S02]  /*2350*/  VIMNMX.U32 R12, PT, PT, R22, R25, PT ;  /* 0x00000019160c7248 */ /* 0x000fc40003fe0000 */
[----:B------:R-:W-:Y:S02]  /*2360*/  SEL R25, R24, R29, P1 ;  /* 0x0000001d18197207 */ /* 0x000fe40000800000 */
[----:B------:R-:W-:Y:S02]  /*2370*/  SEL R29, R29, R24, P1 ;  /* 0x000000181d1d7207 */ /* 0x000fe40000800000 */
[CC--:B------:R-:W-:Y:S02]  /*2380*/  VIMNMX.U32 R20, PT, PT, R18.reuse, R16.reuse, !PT ;  /* 0x0000001012147248 */ /* 0x0c0fe40007fe0000 */
[----:B------:R-:W-:Y:S02]  /*2390*/  VIMNMX.U32 R18, PT, PT, R18, R16, PT ;  /* 0x0000001012127248 */ /* 0x000fe40003fe0000 */
[CC--:B------:R-:W-:Y:S02]  /*23a0*/  VIMNMX.U32 R16, PT, PT, R14.reuse, R12.reuse, !PT ;  /* 0x0000000c0e107248 */ /* 0x0c0fe40007fe0000 */
[----:B------:R-:W-:-:S02]  /*23b0*/  VIMNMX.U32 R14, PT, PT, R14, R12, PT ;  /* 0x0000000c0e0e7248 */ /* 0x000fc40003fe0000 */
[-C--:B------:R-:W-:Y:S02]  /*23c0*/  VIMNMX.U32 R27, PT, PT, R8, R26.reuse, !PT ;  /* 0x0000001a081b7248 */ /* 0x080fe40007fe0000 */
[-C--:B------:R-:W-:Y:S02]  /*23d0*/  VIMNMX.U32 R12, PT, PT, R10, R29.reuse, !PT ;  /* 0x0000001d0a0c7248 */ /* 0x080fe40007fe0000 */
[----:B------:R-:W-:Y:S02]  /*23e0*/  VIMNMX.U32 R8, PT, PT, R8, R26, PT ;  /* 0x0000001a08087248 */ /* 0x000fe40003fe0000 */
[----:B------:R-:W-:-:S07]  /*23f0*/  VIMNMX.U32 R10, PT, PT, R10, R29, PT ;  /* 0x0000001d0a0a7248 */ /* 0x000fce0003fe0000 */
.L_x_229:
[----:B------:R-:W-:Y:S05]  /*2400*/  BSYNC.RECONVERGENT B0 ;  /* 0x0000000000007941 */ /* 0x000fea0003800200 */
.L_x_228:
[----:B------:R-:W0:Y:S08]  /*2410*/  MATCH.ANY R29, R4 ;  /* 0x00000000041d73a1 */ /* 0x000e3000000e8000 */
[----:B------:R-:W2:Y:S01]  /*2420*/  REDUX.OR UR4, R4 ;  /* 0x00000000040473c4 */ /* 0x000ea20000004000 */
[----:B------:R-:W-:Y:S02]  /*2430*/  VOTEU.ANY UR5, UPT, PT ;  /* 0x0000000000057886 */ /* 0x000fe400038e0100 */
[----:B0-----:R-:W-:-:S13]  /*2440*/  LOP3.LUT P1, RZ, R4, UR5, R29, 0x40, !PT ;  /* 0x0000000504ff7c12 */ /* 0x001fda000f82401d */
[----:B--2---:R-:W-:Y:S05]  /*2450*/  @!P1 BRA.DIV UR4, `(.L_x_230) ;  /* 0x0000001204209947 */ /* 0x004fea000b800000 */
[----:B------:R-:W-:Y:S01]  /*2460*/  NOP ;  /* 0x0000000000007918 */ /* 0x000fe20000000000 */
[----:B-1----:R0:W-:Y:S04]  /*2470*/  STS [R6], R8 ;  /* 0x0000000806007388 */ /* 0x0021e80000000800 */
        /* <DEDUP_REMOVED lines=8> */
[----:B------:R-:W-:Y:S01]  /*2500*/  NOP ;  /* 0x0000000000007918 */ /* 0x000fe20000000000 */
.L_x_257:
[----:B0-----:R-:W-:Y:S01]  /*2510*/  VIMNMX.U32 R12, PT, PT, R0, 0x9, PT ;  /* 0x00000009000c7848 */ /* 0x001fe20003fe0000 */
[----:B------:R-:W-:Y:S01]  /*2520*/  BSSY.RECONVERGENT B0, `(.L_x_231) ;  /* 0x0000019000007945 */ /* 0x000fe20003800200 */
[----:B------:R-:W-:Y:S02]  /*2530*/  VIMNMX.U32 R15, PT, PT, R15, R0, PT ;  /* 0x000000000f0f7248 */ /* 0x000fe40003fe0000 */
[----:B------:R-:W-:Y:S02]  /*2540*/  VIADDMNMX.U32 R4, R12, 0x9, R0, PT ;  /* 0x000000090c047846 */ /* 0x000fe40003800000 */
[----:B------:R-:W-:-:S03]  /*2550*/  VIMNMX.U32 R8, PT, PT, R15, R12, PT ;  /* 0x0000000c0f087248 */ /* 0x000fc60003fe0000 */
[----:B------:R-:W-:-:S05]  /*2560*/  IMAD.IADD R6, R4, 0x1, -R12 ;  /* 0x0000000104067824 */ /* 0x000fca00078e0a0c */
[C---:B------:R-:W-:Y:S01]  /*2570*/  ISETP.GE.AND P1, PT, R15.reuse, R6, PT ;  /* 0x000000060f00720c */ /* 0x040fe20003f26270 */
[----:B------:R-:W-:-:S05]  /*2580*/  IMAD.IADD R6, R15, 0x1, -R6 ;  /* 0x000000010f067824 */ /* 0x000fca00078e0a06 */
[----:B------:R-:W-:-:S04]  /*2590*/  SEL R25, R6, RZ, P1 ;  /* 0x000000ff06197207 */ /* 0x000fc80000800000 */
[----:B------:R-:W-:-:S13]  /*25a0*/  ISETP.GE.AND P1, PT, R25, R8, PT ;  /* 0x000000081900720c */ /* 0x000fda0003f26270 */
[----:B------:R-:W-:Y:S05]  /*25b0*/  @P1 BRA `(.L_x_232) ;  /* 0x00000000003c1947 */ /* 0x000fea0003800000 */
[----:B------:R-:W-:-:S07]  /*25c0*/  IMAD.IADD R6, R15, 0x1, R12 ;  /* 0x000000010f067824 */ /* 0x000fce00078e020c */
.L_x_233:
[----:B------:R-:W-:-:S05]  /*25d0*/  IMAD.IADD R10, R8, 0x1, -R25 ;  /* 0x00000001080a7824 */ /* 0x000fca00078e0a19 */
[----:B------:R-:W-:-:S04]  /*25e0*/  LEA.HI R10, R10, R10, RZ, 0x1 ;  /* 0x0000000a0a0a7211 */ /* 0x000fc800078f08ff */
[----:B------:R-:W-:-:S04]  /*25f0*/  LEA.HI.SX32 R10, R10, R25, 0x1f ;  /* 0x000000190a0a7211 */ /* 0x000fc800078ffaff */
[----:B------:R-:W-:Y:S01]  /*2600*/  LOP3.LUT R27, RZ, R10, RZ, 0x33, !PT ;  /* 0x0000000aff1b7212 */ /* 0x000fe200078e33ff */
[----:B------:R-:W-:-:S04]  /*2610*/  IMAD R14, R10, 0x4, R5 ;  /* 0x000000040a0e7824 */ /* 0x000fc800078e0205 */
[----:B------:R-:W-:Y:S02]  /*2620*/  IMAD.IADD R16, R6, 0x1, R27 ;  /* 0x0000000106107824 */ /* 0x000fe400078e021b */
[----:B------:R-:W-:Y:S02]  /*2630*/  LDS R14, [R14] ;  /* 0x000000000e0e7984 */ /* 0x000fe40000000800 */
[----:B------:R-:W-:-:S05]  /*2640*/  IMAD R16, R16, 0x4, R5 ;  /* 0x0000000410107824 */ /* 0x000fca00078e0205 */
[----:B------:R-:W0:Y:S02]  /*2650*/  LDS R27, [R16] ;  /* 0x00000000101b7984 */ /* 0x000e240000000800 */
[----:B0-----:R-:W-:-:S04]  /*2660*/  ISETP.GE.U32.AND P1, PT, R27, R14, PT ;  /* 0x0000000e1b00720c */ /* 0x001fc80003f26070 */
[----:B------:R-:W-:-:S09]  /*2670*/  SEL R8, R10, R8, !P1 ;  /* 0x000000080a087207 */ /* 0x000fd20004800000 */
[----:B------:R-:W-:-:S05]  /*2680*/  @P1 VIADD R25, R10, 0x1 ;  /* 0x000000010a191836 */ /* 0x000fca0000000000 */
[----:B------:R-:W-:-:S13]  /*2690*/  ISETP.GE.AND P1, PT, R25, R8, PT ;  /* 0x000000081900720c */ /* 0x000fda0003f26270 */
[----:B------:R-:W-:Y:S05]  /*26a0*/  @!P1 BRA `(.L_x_233) ;  /* 0xfffffffc00c89947 */ /* 0x000fea000383ffff */
.L_x_232:
[----:B------:R-:W-:Y:S05]  /*26b0*/  BSYNC.RECONVERGENT B0 ;  /* 0x0000000000007941 */ /* 0x000fea0003800200 */
.L_x_231:
[C---:B------:R-:W-:Y:S01]  /*26c0*/  IADD3 R6, PT, PT, -R25.reuse, R15, R12 ;  /* 0x0000000f19067210 */ /* 0x040fe20007ffe10c */
[C-C-:B------:R-:W-:Y:S01]  /*26d0*/  IMAD R8, R25.reuse, 0x4, R5.reuse ;  /* 0x0000000419087824 */ /* 0x140fe200078e0205 */
[----:B------:R-:W-:Y:S01]  /*26e0*/  PLOP3.LUT P1, PT, PT, PT, PT, 0x8, 0x80 ;  /* 0x000000000080781c */ /* 0x000fe20003f2e170 */
[----:B------:R-:W-:Y:S01]  /*26f0*/  VIADD R29, R25, 0x1 ;  /* 0x00000001191d7836 */ /* 0x000fe20000000000 */
[C---:B------:R-:W-:Y:S01]  /*2700*/  ISETP.GE.AND P2, PT, R6.reuse, R4, PT ;  /* 0x000000040600720c */ /* 0x040fe20003f46270 */
[C---:B------:R-:W-:Y:S01]  /*2710*/  IMAD R18, R6.reuse, 0x4, R5 ;  /* 0x0000000406127824 */ /* 0x040fe200078e0205 */
[----:B------:R-:W-:Y:S01]  /*2720*/  LDS R16, [R8] ;  /* 0x0000000008107984 */ /* 0x000fe20000000800 */
[----:B------:R-:W-:Y:S01]  /*2730*/  VIADD R27, R6, 0x1 ;  /* 0x00000001061b7836 */ /* 0x000fe20000000000 */
[----:B------:R-:W-:Y:S02]  /*2740*/  VOTEU.ANY UR5, UPT, PT ;  /* 0x0000000000057886 */ /* 0x000fe400038e0100 */
[----:B------:R-:W0:Y:S07]  /*2750*/  LDS R14, [R18] ;  /* 0x00000000120e7984 */ /* 0x000e2e0000000800 */
        /* <DEDUP_REMOVED lines=42> */
[C-C-:B------:R-:W-:Y:S02]  /*2a00*/  @!P1 IMAD R22, R25.reuse, 0x4, R5.reuse ;  /* 0x0000000419169824 */ /* 0x140fe400078e0205 */
        /* <DEDUP_REMOVED lines=40> */
[C---:B------:R-:W-:Y:S01]  /*2c90*/  ISETP.GE.AND P2, PT, R22.reuse, R4, PT ;  /* 0x000000041600720c */ /* 0x040fe20003f46270 */
[----:B------:R-:W-:Y:S01]  /*2ca0*/  VIADD R20, R22, 0x1 ;  /* 0x0000000116147836 */ /* 0x000fe20000000000 */
[----:B------:R0:W-:Y:S04]  /*2cb0*/  @!P1 LDS R16, [R26] ;  /* 0x000000001a109984 */ /* 0x0001e80000000800 */
[----:B------:R-:W1:Y:S01]  /*2cc0*/  @P1 LDS R14, [R24] ;  /* 0x00000000180e1984 */ /* 0x000e620000000800 */
[----:B------:R-:W-:Y:S01]  /*2cd0*/  PLOP3.LUT P1, PT, PT, PT, PT, 0x8, 0x80 ;  /* 0x000000000080781c */ /* 0x000fe20003f2e170 */
[----:B0-----:R-:W-:-:S05]  /*2ce0*/  IMAD.MOV.U32 R26, RZ, RZ, 0x3 ;  /* 0x00000003ff1a7424 */ /* 0x001fca00078e00ff */
[----:B-1----:R-:W-:-:S04]  /*2cf0*/  @!P2 ISETP.GE.U32.AND P3, PT, R14, R16, PT ;  /* 0x000000100e00a20c */ /* 0x002fc80003f66070 */
[----:B------:R-:W-:-:S13]  /*2d00*/  @!P2 ISETP.GE.OR P1, PT, R18, R12, !P3 ;  /* 0x0000000c1200a20c */ /* 0x000fda0005f26670 */
[----:B------:R-:W-:Y:S02]  /*2d10*/  @!P1 IMAD.MOV R20, RZ, RZ, R22 ;  /* 0x000000ffff149224 */ /* 0x000fe400078e0216 */
[----:B------:R-:W-:Y:S02]  /*2d20*/  VIADD R22, R18, 0x1 ;  /* 0x0000000112167836 */ /* 0x000fe40000000000 */
[----:B------:R-:W-:Y:S02]  /*2d30*/  @P1 IMAD.MOV R22, RZ, RZ, R18 ;  /* 0x000000ffff161224 */ /* 0x000fe400078e0212 */
[----:B------:R-:W0:Y:S01]  /*2d40*/  S2R R18, SR_LANEID ;  /* 0x0000000000127919 */ /* 0x000e220000000000 */
[--C-:B------:R-:W-:Y:S02]  /*2d50*/  @P1 IMAD R24, R20, 0x4, R5.reuse ;  /* 0x0000000414181824 */ /* 0x100fe400078e0205 */
[C---:B------:R-:W-:Y:S01]  /*2d60*/  ISETP.GE.AND P2, PT, R22.reuse, R12, PT ;  /* 0x0000000c1600720c */ /* 0x040fe20003f46270 */
[----:B------:R-:W-:Y:S01]  /*2d70*/  @!P1 IMAD R22, R22, 0x4, R5 ;  /* 0x0000000416169824 */ /* 0x000fe200078e0205 */
[----:B------:R-:W-:-:S02]  /*2d80*/  SEL R5, R14, R16, P1 ;  /* 0x000000100e057207 */ /* 0x000fc40000800000 */
[----:B------:R-:W-:Y:S04]  /*2d90*/  @P1 LDS R14, [R24] ;  /* 0x00000000180e1984 */ /* 0x000fe80000000800 */
[----:B------:R-:W1:Y:S01]  /*2da0*/  @!P1 LDS R16, [R22] ;  /* 0x0000000016109984 */ /* 0x000e620000000800 */
[----:B------:R-:W-:Y:S02]  /*2db0*/  ISETP.GE.AND P1, PT, R20, R4, PT ;  /* 0x000000041400720c */ /* 0x000fe40003f26270 */
[C---:B0-----:R-:W-:Y:S02]  /*2dc0*/  LOP3.LUT R12, R18.reuse, 0xfffffffe, RZ, 0xc0, !PT ;  /* 0xfffffffe120c7812 */ /* 0x041fe400078ec0ff */
[----:B------:R-:W-:Y:S02]  /*2dd0*/  LOP3.LUT R18, R18, 0x1, RZ, 0xc0, !PT ;  /* 0x0000000112127812 */ /* 0x000fe400078ec0ff */
[----:B------:R-:W-:-:S03]  /*2de0*/  SHF.L.U32 R12, R26, R12, RZ ;  /* 0x0000000c1a0c7219 */ /* 0x000fc600000006ff */
[----:B------:R-:W-:Y:S01]  /*2df0*/  IMAD R18, R18, 0x9, RZ ;  /* 0x0000000912127824 */ /* 0x000fe200078e02ff */
[----:B------:R-:W0:Y:S08]  /*2e00*/  MATCH.ANY R26, R12 ;  /* 0x000000000c1a73a1 */ /* 0x000e3000000e8000 */
[----:B------:R-:W2:Y:S01]  /*2e10*/  REDUX.OR UR4, R12 ;  /* 0x000000000c0473c4 */ /* 0x000ea20000004000 */
[----:B-1----:R-:W-:-:S04]  /*2e20*/  @!P2 VIMNMX.U32 R14, PT, PT, R16, R14, PT ;  /* 0x0000000e100ea248 */ /* 0x002fc80003fe0000 */
[----:B------:R-:W-:Y:S02]  /*2e30*/  SEL R14, R14, R16, !P1 ;  /* 0x000000100e0e7207 */ /* 0x000fe40004800000 */
[----:B0-----:R-:W-:-:S13]  /*2e40*/  LOP3.LUT P3, RZ, R12, UR5, R26, 0x40, !PT ;  /* 0x000000050cff7c12 */ /* 0x001fda000f86401a */
[----:B--2---:R-:W-:Y:S05]  /*2e50*/  @!P3 BRA.DIV UR4, `(.L_x_234) ;  /* 0x0000000604f0b947 */ /* 0x004fea000b800000 */
[----:B------:R-:W-:Y:S01]  /*2e60*/  NOP ;  /* 0x0000000000007918 */ /* 0x000fe20000000000 */
.L_x_260:
[-C--:B------:R-:W-:Y:S01]  /*2e70*/  ISETP.GE.U32.AND P6, PT, R17, R0.reuse, PT ;  /* 0x000000001100720c */ /* 0x080fe20003fc6070 */
[----:B------:R-:W-:Y:S01]  /*2e80*/  IMAD.WIDE.U32 R2, R18, 0x4, R2 ;  /* 0x0000000412027825 */ /* 0x000fe200078e0002 */
[-C--:B------:R-:W-:Y:S02]  /*2e90*/  ISETP.GE.U32.AND P1, PT, R9, R0.reuse, PT ;  /* 0x000000000900720c */ /* 0x080fe40003f26070 */
[-C--:B------:R-:W-:Y:S02]  /*2ea0*/  ISETP.GE.U32.AND P5, PT, R19, R0.reuse, PT ;  /* 0x000000001300720c */ /* 0x080fe40003fa6070 */
[----:B------:R0:W-:Y:S01]  /*2eb0*/  @!P0 STG.E desc[UR6][R2.64], R15 ;  /* 0x0000000f02008986 */ /* 0x0001e2000c101906 */
[-C--:B------:R-:W-:Y:S02]  /*2ec0*/  ISETP.GE.U32.AND P4, PT, R11, R0.reuse, PT ;  /* 0x000000000b00720c */ /* 0x080fe40003f86070 */
[-C--:B------:R-:W-:Y:S02]  /*2ed0*/  ISETP.GE.U32.AND P3, PT, R21, R0.reuse, PT ;  /* 0x000000001500720c */ /* 0x080fe40003f66070 */
[----:B------:R-:W-:-:S02]  /*2ee0*/  ISETP.GE.U32.AND P2, PT, R13, R0, PT ;  /* 0x000000000d00720c */ /* 0x000fc40003f46070 */
[-C--:B------:R-:W-:Y:S01]  /*2ef0*/  ISETP.GE.U32.AND P0, PT, R23, R0.reuse, PT ;  /* 0x000000001700720c */ /* 0x080fe20003f06070 */
[----:B------:R0:W-:Y:S01]  /*2f00*/  @!P6 STG.E desc[UR6][R2.64+0x4], R8 ;  /* 0x000004080200e986 */ /* 0x0001e2000c101906 */
[----:B------:R-:W-:-:S03]  /*2f10*/  ISETP.GE.U32.AND P6, PT, R7, R0, PT ;  /* 0x000000000700720c */ /* 0x000fc60003fc6070 */
        /* <DEDUP_REMOVED lines=9> */
.L_x_216:
[----:B------:R-:W-:Y:S01]  /*2fb0*/  BSSY B0, `(.L_x_235) ;  /* 0x0000005000007945 */ /* 0x000fe20003800000 */
[----:B0-----:R-:W-:-:S07]  /*2fc0*/  IMAD R7, R11, 0x18, R18 ;  /* 0x000000180b077824 */ /* 0x001fce00078e0212 */
[----:B------:R-:W-:Y:S05]  /*2fd0*/  WARPSYNC.COLLECTIVE R4, `(.L_x_236) ;  /* 0x0000000004087348 */ /* 0x000fea0003c00000 */
[----:B------:R-:W-:Y:S01]  /*2fe0*/  NOP ;  /* 0x0000000000007918 */ /* 0x000fe20000000000 */
[----:B------:R-:W-:Y:S05]  /*2ff0*/  ENDCOLLECTIVE ;  /* 0x000000000000791b */ /* 0x000fea0003800000 */
.L_x_236:
[----:B------:R-:W-:Y:S05]  /*3000*/  BSYNC B0 ;  /* 0x0000000000007941 */ /* 0x000fea0003800000 */
.L_x_235:
[----:B------:R0:W1:Y:S01]  /*3010*/  LDS R13, [R7] ;  /* 0x00000000070d7984 */ /* 0x0000620000000800 */
[----:B------:R-:W-:Y:S01]  /*3020*/  IMAD R8, R11, 0x7, RZ ;  /* 0x000000070b087824 */ /* 0x000fe200078e02ff */
[----:B------:R-:W-:Y:S02]  /*3030*/  BSSY B0, `(.L_x_237) ;  /* 0x000000c000007945 */ /* 0x000fe40003800000 */
[----:B------:R0:W2:Y:S01]  /*3040*/  LDS R24, [R7+0x4] ;  /* 0x0000040007187984 */ /* 0x0000a20000000800 */
[C---:B------:R-:W-:Y:S02]  /*3050*/  VIADD R10, R8.reuse, 0x1 ;  /* 0x00000001080a7836 */ /* 0x040fe40000000000 */
[----:B------:R-:W-:Y:S01]  /*3060*/  VIADD R12, R8, 0x2 ;  /* 0x00000002080c7836 */ /* 0x000fe20000000000 */
[----:B------:R0:W3:Y:S04]  /*3070*/  LDS R15, [R7+0x8] ;  /* 0x00000800070f7984 */ /* 0x0000e80000000800 */
[----:B------:R0:W4:Y:S04]  /*3080*/  LDS R26, [R7+0xc] ;  /* 0x00000c00071a7984 */ /* 0x0001280000000800 */
[----:B------:R0:W0:Y:S04]  /*3090*/  LDS R28, [R7+0x10] ;  /* 0x00001000071c7984 */ /* 0x0000280000000800 */
[----:B------:R0:W0:Y:S04]  /*30a0*/  LDS R17, [R7+0x14] ;  /* 0x0000140007117984 */ /* 0x0000280000000800 */
[----:B------:R0:W0:Y:S02]  /*30b0*/  LDS R22, [R7+0x18] ;  /* 0x0000180007167984 */ /* 0x0000240000000800 */
[----:B01234-:R-:W-:Y:S05]  /*30c0*/  WARPSYNC.COLLECTIVE R4, `(.L_x_238) ;  /* 0x0000000004087348 */ /* 0x01ffea0003c00000 */
[----:B------:R-:W-:Y:S01]  /*30d0*/  NOP ;  /* 0x0000000000007918 */ /* 0x000fe20000000000 */
[----:B01234-:R-:W-:Y:S05]  /*30e0*/  ENDCOLLECTIVE ;  /* 0x000000000000791b */ /* 0x01ffea0003800000 */
.L_x_238:
[----:B------:R-:W-:Y:S05]  /*30f0*/  BSYNC B0 ;  /* 0x0000000000007941 */ /* 0x000fea0003800000 */
.L_x_237:
[C---:B------:R-:W-:Y:S02]  /*3100*/  VIADD R14, R8.reuse, 0x3 ;  /* 0x00000003080e7836 */ /* 0x040fe40000000000 */
[C---:B------:R-:W-:Y:S02]  /*3110*/  VIADD R16, R8.reuse, 0x4 ;  /* 0x0000000408107836 */ /* 0x040fe40000000000 */
[C---:B------:R-:W-:Y:S02]  /*3120*/  VIADD R18, R8.reuse, 0x5 ;  /* 0x0000000508127836 */ /* 0x040fe40000000000 */
[----:B------:R-:W-:Y:S01]  /*3130*/  VIADD R20, R8, 0x6 ;  /* 0x0000000608147836 */ /* 0x000fe20000000000 */
[----:B------:R-:W-:Y:S06]  /*3140*/  BRA `(.L_x_239) ;  /* 0xffffffd4009c7947 */ /* 0x000fec000383ffff */
.L_x_219:
[----:B------:R-:W-:Y:S01]  /*3150*/  BSSY B0, `(.L_x_240) ;  /* 0x0000004000007945 */ /* 0x000fe20003800000 */
[----:B-1----:R-:W-:Y:S05]  /*3160*/  WARPSYNC.COLLECTIVE R4, `(.L_x_241) ;  /* 0x0000000004087348 */ /* 0x002fea0003c00000 */
[----:B------:R-:W-:Y:S01]  /*3170*/  NOP ;  /* 0x0000000000007918 */ /* 0x000fe20000000000 */
[----:B-1----:R-:W-:Y:S05]  /*3180*/  ENDCOLLECTIVE ;  /* 0x000000000000791b */ /* 0x002fea0003800000 */
.L_x_241:
[----:B------:R-:W-:Y:S05]  /*3190*/  BSYNC B0 ;  /* 0x0000000000007941 */ /* 0x000fea0003800000 */
.L_x_240:
[----:B------:R0:W-:Y:S01]  /*31a0*/  STS [R7], R13 ;  /* 0x0000000d07007388 */ /* 0x0001e20000000800 */
[----:B------:R-:W-:Y:S01]  /*31b0*/  BSSY B0, `(.L_x_242) ;  /* 0x000000c000007945 */ /* 0x000fe20003800000 */
[----:B------:R-:W-:Y:S01]  /*31c0*/  VIADD R11, R9, 0xffffffff ;  /* 0xffffffff090b7836 */ /* 0x000fe20000000000 */
[----:B------:R-:W-:Y:S01]  /*31d0*/  SHF.R.U32.HI R19, RZ, 0x1, R9 ;  /* 0x00000001ff137819 */ /* 0x000fe20000011609 */
[----:B------:R0:W-:Y:S04]  /*31e0*/  STS [R7+0x4], R24 ;  /* 0x0000041807007388 */ /* 0x0001e80000000800 */
        /* <DEDUP_REMOVED lines=8> */
.L_x_243:
[----:B------:R-:W-:Y:S05]  /*3270*/  BSYNC B0 ;  /* 0x0000000000007941 */ /* 0x000fea0003800000 */
.L_x_242:
[----:B------:R-:W-:Y:S05]  /*3280*/  BRA `(.L_x_244) ;  /* 0xffffffd800847947 */ /* 0x000fea000383ffff */
.L_x_224:
[----:B------:R-:W-:Y:S01]  /*3290*/  BSSY B0, `(.L_x_245) ;  /* 0x0000004000007945 */ /* 0x000fe20003800000 */
[----:B------:R-:W-:Y:S05]  /*32a0*/  WARPSYNC.COLLECTIVE R4, `(.L_x_246) ;  /* 0x0000000004087348 */ /* 0x000fea0003c00000 */
[----:B------:R-:W-:Y:S01]  /*32b0*/  NOP ;  /* 0x0000000000007918 */ /* 0x000fe20000000000 */
[----:B------:R-:W-:Y:S05]  /*32c0*/  ENDCOLLECTIVE ;  /* 0x000000000000791b */ /* 0x000fea0003800000 */
.L_x_246:
[----:B------:R-:W-:Y:S05]  /*32d0*/  BSYNC B0 ;  /* 0x0000000000007941 */ /* 0x000fea0003800000 */
.L_x_245:
[----:B------:R-:W-:Y:S05]  /*32e0*/  BRA `(.L_x_247) ;  /* 0xffffffe000787947 */ /* 0x000fea000383ffff */
.L_x_227:
[----:B------:R-:W-:Y:S01]  /*32f0*/  BSSY B0, `(.L_x_248) ;  /* 0x0000005000007945 */ /* 0x000fe20003800000 */
[----:B------:R-:W-:-:S07]  /*3300*/  IMAD R6, R14, 0x20, R19 ;  /* 0x000000200e067824 */ /* 0x000fce00078e0213 */
[----:B0-----:R-:W-:Y:S05]  /*3310*/  WARPSYNC.COLLECTIVE R4, `(.L_x_249) ;  /* 0x0000000004087348 */ /* 0x001fea0003c00000 */
[----:B------:R-:W-:Y:S01]  /*3320*/  NOP ;  /* 0x0000000000007918 */ /* 0x000fe20000000000 */
[----:B0-----:R-:W-:Y:S05]  /*3330*/  ENDCOLLECTIVE ;  /* 0x000000000000791b */ /* 0x001fea0003800000 */
.L_x_249:
[----:B------:R-:W-:Y:S05]  /*3340*/  BSYNC B0 ;  /* 0x0000000000007941 */ /* 0x000fea0003800000 */
.L_x_248:
[----:B------:R0:W1:Y:S01]  /*3350*/  LDS R8, [R6] ;  /* 0x0000000006087984 */ /* 0x0000620000000800 */
[C---:B------:R-:W-:Y:S01]  /*3360*/  IMAD.SHL.U32 R13, R14.reuse, 0x8, RZ ;  /* 0x000000080e0d7824 */ /* 0x040fe200078e00ff */
[----:B------:R-:W-:Y:S01]  /*3370*/  BSSY B0, `(.L_x_250) ;  /* 0x0000011000007945 */ /* 0x000fe20003800000 */
[----:B------:R-:W-:Y:S01]  /*3380*/  IMAD R15, R14, 0x9, RZ ;  /* 0x000000090e0f7824 */ /* 0x000fe200078e02ff */
[----:B------:R0:W2:Y:S01]  /*3390*/  LDS R27, [R6+0x4] ;  /* 0x00000400061b7984 */ /* 0x0000a20000000800 */
[----:B------:R-:W-:Y:S01]  /*33a0*/  IMAD.IADD R7, R9, 0x1, R13 ;  /* 0x0000000109077824 */ /* 0x000fe200078e020d */
[C-C-:B------:R-:W-:Y:S02]  /*33b0*/  LOP3.LUT R9, R13.reuse, 0x2, R14.reuse, 0xfe, !PT ;  /* 0x000000020d097812 */ /* 0x140fe400078efe0e */
[----:B------:R0:W3:Y:S01]  /*33c0*/  LDS R18, [R6+0x8] ;  /* 0x0000080006127984 */ /* 0x0000e20000000800 */
[C-C-:B------:R-:W-:Y:S02]  /*33d0*/  LOP3.LUT R11, R13.reuse, 0x4, R14.reuse, 0xfe, !PT ;  /* 0x000000040d0b7812 */ /* 0x140fe400078efe0e */
[----:B------:R-:W-:Y:S01]  /*33e0*/  LOP3.LUT R13, R13, 0x6, R14, 0xfe, !PT ;  /* 0x000000060d0d7812 */ /* 0x000fe200078efe0e */
[----:B------:R0:W4:Y:S04]  /*33f0*/  LDS R20, [R6+0xc] ;  /* 0x00000c0006147984 */ /* 0x0001280000000800 */
[----:B------:R0:W0:Y:S04]  /*3400*/  LDS R22, [R6+0x10] ;  /* 0x0000100006167984 */ /* 0x0000280000000800 */
[----:B------:R0:W0:Y:S04]  /*3410*/  LDS R16, [R6+0x14] ;  /* 0x0000140006107984 */ /* 0x0000280000000800 */
[----:B------:R0:W0:Y:S04]  /*3420*/  LDS R10, [R6+0x18] ;  /* 0x00001800060a7984 */ /* 0x0000280000000800 */
[----:B------:R0:W0:Y:S04]  /*3430*/  LDS R12, [R6+0x1c] ;  /* 0x00001c00060c7984 */ /* 0x0000280000000800 */
[----:B------:R0:W0:Y:S02]  /*3440*/  LDS R25, [R6+0x20] ;  /* 0x0000200006197984 */ /* 0x0000240000000800 */
[----:B01234-:R-:W-:Y:S05]  /*3450*/  WARPSYNC.COLLECTIVE R4, `(.L_x_251) ;  /* 0x0000000004087348 */ /* 0x01ffea0003c00000 */
[----:B------:R-:W-:Y:S01]  /*3460*/  NOP ;  /* 0x0000000000007918 */ /* 0x000fe20000000000 */
[----:B01234-:R-:W-:Y:S05]  /*3470*/  ENDCOLLECTIVE ;  /* 0x000000000000791b */ /* 0x01ffea0003800000 */
.L_x_251:
[----:B------:R-:W-:Y:S05]  /*3480*/  BSYNC B0 ;  /* 0x0000000000007941 */ /* 0x000fea0003800000 */
.L_x_250:
[----:B------:R-:W-:Y:S02]  /*3490*/  VIADD R17, R15, 0x1 ;  /* 0x000000010f117836 */ /* 0x000fe40000000000 */
[----:B------:R-:W-:Y:S02]  /*34a0*/  VIADD R19, R9, 0x1 ;  /* 0x0000000109137836 */ /* 0x000fe40000000000 */
[----:B------:R-:W-:Y:S02]  /*34b0*/  VIADD R21, R11, 0x1 ;  /* 0x000000010b157836 */ /* 0x000fe40000000000 */
[----:B------:R-:W-:Y:S01]  /*34c0*/  VIADD R23, R13, 0x1 ;  /* 0x000000010d177836 */ /* 0x000fe20000000000 */
[----:B------:R-:W-:Y:S06]  /*34d0*/  BRA `(.L_x_252) ;  /* 0xffffffe8004c7947 */ /* 0x000fec000383ffff */
.L_x_230:
[----:B------:R-:W-:Y:S01]  /*34e0*/  BSSY B0, `(.L_x_253) ;  /* 0x0000004000007945 */ /* 0x000fe20003800000 */
[----:B-1----:R-:W-:Y:S05]  /*34f0*/  WARPSYNC.COLLECTIVE R4, `(.L_x_254) ;  /* 0x0000000004087348 */ /* 0x002fea0003c00000 */
[----:B------:R-:W-:Y:S01]  /*3500*/  NOP ;  /* 0x0000000000007918 */ /* 0x000fe20000000000 */
[----:B-1----:R-:W-:Y:S05]  /*3510*/  ENDCOLLECTIVE ;  /* 0x000000000000791b */ /* 0x002fea0003800000 */
.L_x_254:
[----:B------:R-:W-:Y:S05]  /*3520*/  BSYNC B0 ;  /* 0x0000000000007941 */ /* 0x000fea0003800000 */
.L_x_253:
[----:B------:R0:W-:Y:S01]  /*3530*/  STS [R6], R8 ;  /* 0x0000000806007388 */ /* 0x0001e20000000800 */
[----:B------:R-:W-:Y:S03]  /*3540*/  BSSY B0, `(.L_x_255) ;  /* 0x000000c000007945 */ /* 0x000fe60003800000 */
[----:B------:R0:W-:Y:S04]  /*3550*/  STS [R6+0x4], R27 ;  /* 0x0000041b06007388 */ /* 0x0001e80000000800 */
[----:B------:R0:W-:Y:S04]  /*3560*/  STS [R6+0x8], R18 ;  /* 0x0000081206007388 */ /* 0x0001e80000000800 */
        /* <DEDUP_REMOVED lines=9> */
.L_x_256:
[----:B------:R-:W-:Y:S05]  /*3600*/  BSYNC B0 ;  /* 0x0000000000007941 */ /* 0x000fea0003800000 */
.L_x_255:
[----:B------:R-:W-:Y:S05]  /*3610*/  BRA `(.L_x_257) ;  /* 0xffffffec00bc7947 */ /* 0x000fea000383ffff */
.L_x_234:
[----:B------:R-:W-:Y:S01]  /*3620*/  BSSY B0, `(.L_x_258) ;  /* 0x0000005000007945 */ /* 0x000fe20003800000 */
[----:B------:R-:W-:-:S07]  /*3630*/  IMAD.MOV.U32 R4, RZ, RZ, R12 ;  /* 0x000000ffff047224 */ /* 0x000fce00078e000c */
[----:B------:R-:W-:Y:S05]  /*3640*/  WARPSYNC.COLLECTIVE R4, `(.L_x_259) ;  /* 0x0000000004087348 */ /* 0x000fea0003c00000 */
[----:B------:R-:W-:Y:S01]  /*3650*/  NOP ;  /* 0x0000000000007918 */ /* 0x000fe20000000000 */
[----:B------:R-:W-:Y:S05]  /*3660*/  ENDCOLLECTIVE ;  /* 0x000000000000791b */ /* 0x000fea0003800000 */
.L_x_259:
[----:B------:R-:W-:Y:S05]  /*3670*/  BSYNC B0 ;  /* 0x0000000000007941 */ /* 0x000fea0003800000 */
.L_x_258:
[----:B------:R-:W-:Y:S05]  /*3680*/  BRA `(.L_x_260) ;  /* 0xfffffff400f87947 */ /* 0x000fea000383ffff */
.L_x_261:
        /* <DEDUP_REMOVED lines=15> */
.L_x_1403:


//--------------------- .text._ZN3cub18CUB_300001_SM_10006detail14segmented_sort30DeviceSegmentedSortKernelLargeILNS0_9SortOrderE0ENS2_10policy_hubIjNS0_8NullTypeEE9Policy860EjS6_PmS9_lEEvPKjPKT1_PSC_NS1_20device_double_bufferISC_EEPKT2_PSI_NSG_ISI_EET3_T4_ --------------------------
	.section	.text._ZN3cub18CUB_300001_SM_10006detail14segmented_sort30DeviceSegmentedSortKernelLargeILNS0_9SortOrderE0ENS2_10policy_hubIjNS0_8NullTypeEE9Policy860EjS6_PmS9_lEEvPKjPKT1_PSC_NS1_20device_double_bufferISC_EEPKT2_PSI_NSG_ISI_EET3_T4_,"ax",@progbits
	.align	128
        .global         _ZN3cub18CUB_300001_SM_10006detail14segmented_sort30DeviceSegmentedSortKernelLargeILNS0_9SortOrderE0ENS2_10policy_hubIjNS0_8NullTypeEE9Policy860EjS6_PmS9_lEEvPKjPKT1_PSC_NS1_20device_double_bufferISC_EEPKT2_PSI_NSG_ISI_EET3_T4_
        .type           _ZN3cub18CUB_300001_SM_10006detail14segmented_sort30DeviceSegmentedSortKernelLargeILNS0_9SortOrderE0ENS2_10policy_hubIjNS0_8NullTypeEE9Policy860EjS6_PmS9_lEEvPKjPKT1_PSC_NS1_20device_double_bufferISC_EEPKT2_PSI_NSG_ISI_EET3_T4_,@function
        .size           _ZN3cub18CUB_300001_SM_10006detail14segmented_sort30DeviceSegmentedSortKernelLargeILNS0_9SortOrderE0ENS2_10policy_hubIjNS0_8NullTypeEE9Policy860EjS6_PmS9_lEEvPKjPKT1_PSC_NS1_20device_double_bufferISC_EEPKT2_PSI_NSG_ISI_EET3_T4_,(.L_x_1404 - _ZN3cub18CUB_300001_SM_10006detail14segmented_sort30DeviceSegmentedSortKernelLargeILNS0_9SortOrderE0ENS2_10policy_hubIjNS0_8NullTypeEE9Policy860EjS6_PmS9_lEEvPKjPKT1_PSC_NS1_20device_double_bufferISC_EEPKT2_PSI_NSG_ISI_EET3_T4_)
        .other          _ZN3cub18CUB_300001_SM_10006detail14segmented_sort30DeviceSegmentedSortKernelLargeILNS0_9SortOrderE0ENS2_10policy_hubIjNS0_8NullTypeEE9Policy860EjS6_PmS9_lEEvPKjPKT1_PSC_NS1_20device_double_bufferISC_EEPKT2_PSI_NSG_ISI_EET3_T4_,@"STO_CUDA_ENTRY STV_DEFAULT"
_ZN3cub18CUB_300001_SM_10006detail14segmented_sort30DeviceSegmentedSortKernelLargeILNS0_9SortOrderE0ENS2_10policy_hubIjNS0_8NullTypeEE9Policy860EjS6_PmS9_lEEvPKjPKT1_PSC_NS1_20device_double_bufferISC_EEPKT2_PSI_NSG_ISI_EET3_T4_:
.text._ZN3cub18CUB_300001_SM_10006detail14segmented_sort30DeviceSegmentedSortKernelLargeILNS0_9SortOrderE0ENS2_10policy_hubIjNS0_8NullTypeEE9Policy860EjS6_PmS9_lEEvPKjPKT1_PSC_NS1_20device_double_bufferISC_EEPKT2_PSI_NSG_ISI_EET3_T4_:
[----:B------:R-:W-:Y:S01]  /*0000*/  LDC R1, c[0x0][0x37c] ;  /* 0x0000df00ff017b82 */ /* 0x000fe20000000800 */
[----:B------:R-:W0:Y:S07]  /*0010*/  S2R R3, SR_CTAID.X ;  /* 0x0000000000037919 */ /* 0x000e2e0000002500 */
[----:B------:R-:W0:Y:S01]  /*0020*/  LDC.64 R4, c[0x0][0x380] ;  /* 0x0000e000ff047b82 */ /* 0x000e220000000a00 */
[----:B------:R-:W1:Y:S01]  /*0030*/  LDCU.64 UR8, c[0x0][0x358] ;  /* 0x00006b00ff0877ac */ /* 0x000e620008000a00 */
[----:B------:R-:W2:Y:S06]  /*0040*/  LDCU.64 UR4, c[0x0][0x388] ;  /* 0x00007100ff0477ac */ /* 0x000eac0008000a00 */
[----:B------:R-:W3:Y:S08]  /*0050*/  LDC.64 R12, c[0x0][0x3c8] ;  /* 0x0000f200ff0c7b82 */ /* 0x000ef00000000a00 */
[----:B------:R-:W4:Y:S01]  /*0060*/  LDC.64 R6, c[0x0][0x3d0] ;  /* 0x0000f400ff067b82 */ /* 0x000f220000000a00 */
[----:B0-----:R-:W-:-:S06]  /*0070*/  IMAD.WIDE.U32 R4, R3, 0x4, R4 ;  /* 0x0000000403047825 */ /* 0x001fcc00078e0004 */
[----:B-1----:R-:W3:Y:S02]  /*0080*/  LDG.E R5, desc[UR8][R4.64] ;  /* 0x0000000804057981 */ /* 0x002ee4000c1e1900 */
[----:B---3--:R-:W-:-:S04]  /*0090*/  IMAD.WIDE.U32 R12, R5, 0x8, R12 ;  /* 0x00000008050c7825 */ /* 0x008fc800078e000c */
[----:B----4-:R-:W-:Y:S02]  /*00a0*/  IMAD.WIDE.U32 R6, R5, 0x8, R6 ;  /* 0x0000000805067825 */ /* 0x010fe400078e0006 */
[----:B------:R-:W3:Y:S04]  /*00b0*/  LDG.E.64 R12, desc[UR8][R12.64] ;  /* 0x000000080c0c7981 */ /* 0x000ee8000c1e1b00 */
[----:B------:R-:W4:Y:S01]  /*00c0*/  LDG.E.64 R6, desc[UR8][R6.64] ;  /* 0x0000000806067981 */ /* 0x000f22000c1e1b00 */
[C---:B---3--:R-:W-:Y:S01]  /*00d0*/  IMAD.SHL.U32 R2, R12.reuse, 0x4, RZ ;  /* 0x000000040c027824 */ /* 0x048fe200078e00ff */
[C---:B------:R-:W-:Y:S02]  /*00e0*/  SHF.L.U64.HI R5, R12.reuse, 0x2, R13 ;  /* 0x000000020c057819 */ /* 0x040fe4000001020d */
[----:B----4-:R-:W-:-:S02]  /*00f0*/  IADD3 R3, P0, PT, -R12, R6, RZ ;  /* 0x000000060c037210 */ /* 0x010fc40007f1e1ff */
[----:B--2---:R-:W-:-:S03]  /*0100*/  IADD3 R20, P1, PT, R2, UR4, RZ ;  /* 0x0000000402147c10 */ /* 0x004fc6000ff3e0ff */
[----:B------:R-:W-:Y:S01]  /*0110*/  IMAD.X R0, R7, 0x1, ~R13, P0 ;  /* 0x0000000107007824 */ /* 0x000fe200000e0e0d */
[----:B------:R-:W-:Y:S02]  /*0120*/  ISETP.GT.U32.AND P0, PT, R3, 0x16ff, PT ;  /* 0x000016ff0300780c */ /* 0x000fe40003f04070 */
[----:B------:R-:W-:Y:S02]  /*0130*/  IADD3.X R19, PT, PT, R5, UR5, RZ, P1, !PT ;  /* 0x0000000505137c10 */ /* 0x000fe40008ffe4ff */
[----:B------:R-:W-:-:S13]  /*0140*/  ISETP.GT.AND.EX P0, PT, R0, RZ, PT, P0 ;  /* 0x000000ff0000720c */ /* 0x000fda0003f04300 */
[----:B------:R-:W-:Y:S05]  /*0150*/  @P0 BRA `(.L_x_262) ;  /* 0x0000003400c40947 */ /* 0x000fea0003800000 */
[----:B------:R-:W0:Y:S01]  /*0160*/  S2R R0, SR_TID.X ;  /* 0x0000000000007919 */ /* 0x000e220000002100 */
[----:B------:R-:W-:Y:S02]  /*0170*/  IMAD.MOV.U32 R8, RZ, RZ, -0x1 ;  /* 0xffffffffff087424 */ /* 0x000fe400078e00ff */
[C---:B0-----:R-:W-:Y:S01]  /*0180*/  VIADD R2, R0.reuse, 0x100 ;  /* 0x0000010000027836 */ /* 0x041fe20000000000 */
[CC--:B------:R-:W-:Y:S01]  /*0190*/  ISETP.GE.AND P6, PT, R0.reuse, R3.reuse, PT ;  /* 0x000000030000720c */ /* 0x0c0fe20003fc6270 */
[C---:B------:R-:W-:Y:S01]  /*01a0*/  VIADD R4, R0.reuse, 0x200 ;  /* 0x0000020000047836 */ /* 0x040fe20000000000 */
[C---:B------:R-:W-:Y:S01]  /*01b0*/  LOP3.LUT R6, R0.reuse, 0x400, RZ, 0xfc, !PT ;  /* 0x0000040000067812 */ /* 0x040fe200078efcff */
[----:B------:R-:W-:Y:S01]  /*01c0*/  IMAD.SHL.U32 R5, R0, 0x4, RZ ;  /* 0x0000000400057824 */ /* 0x000fe200078e00ff */
[-C--:B------:R-:W-:Y:S01]  /*01d0*/  ISETP.GE.AND P0, PT, R2, R3.reuse, PT ;  /* 0x000000030200720c */ /* 0x080fe20003f06270 */
[----:B------:R-:W-:Y:S01]  /*01e0*/  VIADD R2, R0, 0x300 ;  /* 0x0000030000027836 */ /* 0x000fe20000000000 */
[----:B------:R-:W-:Y:S01]  /*01f0*/  ISETP.GE.AND P1, PT, R4, R3, PT ;  /* 0x000000030400720c */ /* 0x000fe20003f26270 */
[----:B------:R-:W-:Y:S01]  /*0200*/  VIADD R4, R0, 0x500 ;  /* 0x0000050000047836 */ /* 0x000fe20000000000 */
[----:B------:R-:W-:-:S02]  /*0210*/  IADD3 R20, P4, PT, R5, R20, RZ ;  /* 0x0000001405147210 */ /* 0x000fc40007f9e0ff */
[-C--:B------:R-:W-:Y:S01]  /*0220*/  ISETP.GE.AND P2, PT, R2, R3.reuse, PT ;  /* 0x000000030200720c */ /* 0x080fe20003f46270 */
[----:B------:R-:W-:Y:S01]  /*0230*/  IMAD.MOV.U32 R2, RZ, RZ, -0x1 ;  /* 0xffffffffff027424 */ /* 0x000fe200078e00ff */
[----:B------:R-:W-:Y:S01]  /*0240*/  LOP3.LUT R10, R0, 0x800, RZ, 0xfc, !PT ;  /* 0x00000800000a7812 */ /* 0x000fe200078efcff */
[----:B------:R-:W-:Y:S01]  /*0250*/  IMAD.X R21, RZ, RZ, R19, P4 ;  /* 0x000000ffff157224 */ /* 0x000fe200020e0613 */
[-C--:B------:R-:W-:Y:S01]  /*0260*/  ISETP.GE.AND P4, PT, R4, R3.reuse, PT ;  /* 0x000000030400720c */ /* 0x080fe20003f86270 */
[----:B------:R-:W-:Y:S01]  /*0270*/  VIADD R4, R0, 0x700 ;  /* 0x0000070000047836 */ /* 0x000fe20000000000 */
[-C--:B------:R-:W-:Y:S01]  /*0280*/  ISETP.GE.AND P3, PT, R6, R3.reuse, PT ;  /* 0x000000030600720c */ /* 0x080fe20003f66270 */
[----:B------:R-:W-:Y:S01]  /*0290*/  VIADD R6, R0, 0x600 ;  /* 0x0000060000067836 */ /* 0x000fe20000000000 */
[----:B------:R-:W2:Y:S02]  /*02a0*/  @!P6 LDG.E R2, desc[UR8][R20.64] ;  /* 0x000000081402e981 */ /* 0x000ea4000c1e1900 */
[-C--:B------:R-:W-:Y:S01]  /*02b0*/  ISETP.GE.AND P6, PT, R4, R3.reuse, PT ;  /* 0x000000030400720c */ /* 0x080fe20003fc6270 */
[----:B------:R-:W-:Y:S01]  /*02c0*/  IMAD.MOV.U32 R4, RZ, RZ, -0x1 ;  /* 0xffffffffff047424 */ /* 0x000fe200078e00ff */
[-C--:B------:R-:W-:Y:S01]  /*02d0*/  ISETP.GE.AND P5, PT, R6, R3.reuse, PT ;  /* 0x000000030600720c */ /* 0x080fe20003fa6270 */
[----:B------:R-:W3:Y:S04]  /*02e0*/  @!P2 LDG.E R8, desc[UR8][R20.64+0xc00] ;  /* 0x000c00081408a981 */ /* 0x000ee8000c1e1900 */
[----:B------:R-:W4:Y:S01]  /*02f0*/  @!P0 LDG.E R4, desc[UR8][R20.64+0x400] ;  /* 0x0004000814048981 */ /* 0x000f22000c1e1900 */
[----:B------:R-:W-:Y:S01]  /*0300*/  ISETP.GE.AND P0, PT, R10, R3, PT ;  /* 0x000000030a00720c */ /* 0x000fe20003f06270 */
[----:B------:R-:W-:-:S02]  /*0310*/  VIADD R10, R0, 0xa00 ;  /* 0x00000a00000a7836 */ /* 0x000fc40000000000 */
[----:B------:R-:W-:-:S03]  /*0320*/  VIADD R18, R0, 0xb00 ;  /* 0x00000b0000127836 */ /* 0x000fc60000000000 */
[-C--:B------:R-:W-:Y:S01]  /*0330*/  ISETP.GE.AND P2, PT, R10, R3.reuse, PT ;  /* 0x000000030a00720c */ /* 0x080fe20003f46270 */
[----:B------:R-:W-:Y:S02]  /*0340*/  IMAD.MOV.U32 R10, RZ, RZ, -0x1 ;  /* 0xffffffffff0a7424 */ /* 0x000fe400078e00ff */
[----:B------:R-:W-:Y:S02]  /*0350*/  IMAD.MOV.U32 R6, RZ, RZ, -0x1 ;  /* 0xffffffffff067424 */ /* 0x000fe400078e00ff */
[----:B------:R-:W-:Y:S02]  /*0360*/  IMAD.MOV.U32 R16, RZ, RZ, -0x1 ;  /* 0xffffffffff107424 */ /* 0x000fe400078e00ff */
[----:B------:R-:W5:Y:S01]  /*0370*/  @!P3 LDG.E R10, desc[UR8][R20.64+0x1000] ;  /* 0x00100008140ab981 */ /* 0x000f62000c1e1900 */
[----:B------:R-:W-:Y:S01]  /*0380*/  VIADD R14, R0, 0x900 ;  /* 0x00000900000e7836 */ /* 0x000fe20000000000 */
[-C--:B------:R-:W-:Y:S01]  /*0390*/  ISETP.GE.AND P3, PT, R18, R3.reuse, PT ;  /* 0x000000031200720c */ /* 0x080fe20003f66270 */
[----:B------:R-:W-:Y:S01]  /*03a0*/  VIADD R18, R0, 0xd00 ;  /* 0x00000d0000127836 */ /* 0x000fe20000000000 */
[----:B------:R-:W5:Y:S02]  /*03b0*/  @!P1 LDG.E R6, desc[UR8][R20.64+0x800] ;  /* 0x0008000814069981 */ /* 0x000f64000c1e1900 */
[----:B------:R-:W-:-:S02]  /*03c0*/  ISETP.GE.AND P1, PT, R14, R3, PT ;  /* 0x000000030e00720c */ /* 0x000fc40003f26270 */
[----:B------:R-:W5:Y:S01]  /*03d0*/  @!P5 LDG.E R16, desc[UR8][R20.64+0x1800] ;  /* 0x001800081410d981 */ /* 0x000f62000c1e1900 */
[-C--:B------:R-:W-:Y:S01]  /*03e0*/  ISETP.GE.AND P5, PT, R18, R3.reuse, PT ;  /* 0x000000031200720c */ /* 0x080fe20003fa6270 */
[----:B------:R-:W-:Y:S02]  /*03f0*/  IMAD.MOV.U32 R18, RZ, RZ, -0x1 ;  /* 0xffffffffff127424 */ /* 0x000fe400078e00ff */
[----:B------:R-:W-:Y:S02]  /*0400*/  VIADD R26, R0, 0xe00 ;  /* 0x00000e00001a7836 */ /* 0x000fe40000000000 */
[----:B------:R-:W-:Y:S02]  /*0410*/  IMAD.MOV.U32 R14, RZ, RZ, -0x1 ;  /* 0xffffffffff0e7424 */ /* 0x000fe400078e00ff */
[----:B------:R-:W-:Y:S01]  /*0420*/  IMAD.MOV.U32 R24, RZ, RZ, -0x1 ;  /* 0xffffffffff187424 */ /* 0x000fe200078e00ff */
[----:B------:R-:W5:Y:S01]  /*0430*/  @!P6 LDG.E R18, desc[UR8][R20.64+0x1c00] ;  /* 0x001c00081412e981 */ /* 0x000f62000c1e1900 */
[----:B------:R-:W-:-:S02]  /*0440*/  ISETP.GE.AND P6, PT, R26, R3, PT ;  /* 0x000000031a00720c */ /* 0x000fc40003fc6270 */
[C---:B------:R-:W-:Y:S01]  /*0450*/  LOP3.LUT R22, R0.reuse, 0xc00, RZ, 0xfc, !PT ;  /* 0x00000c0000167812 */ /* 0x040fe200078efcff */
[----:B------:R-:W5:Y:S01]  /*0460*/  @!P4 LDG.E R14, desc[UR8][R20.64+0x1400] ;  /* 0x00140008140ec981 */ /* 0x000f62000c1e1900 */
[----:B------:R-:W-:Y:S02]  /*0470*/  LOP3.LUT R26, R0, 0x1000, RZ, 0xfc, !PT ;  /* 0x00001000001a7812 */ /* 0x000fe400078efcff */
[-C--:B------:R-:W-:Y:S01]  /*0480*/  ISETP.GE.AND P4, PT, R22, R3.reuse, PT ;  /* 0x000000031600720c */ /* 0x080fe20003f86270 */
[----:B------:R-:W5:Y:S01]  /*0490*/  @!P1 LDG.E R24, desc[UR8][R20.64+0x2400] ;  /* 0x0024000814189981 */ /* 0x000f62000c1e1900 */
[----:B------:R-:W-:Y:S01]  /*04a0*/  ISETP.GE.AND P1, PT, R26, R3, PT ;  /* 0x000000031a00720c */ /* 0x000fe20003f26270 */
[----:B------:R-:W-:Y:S02]  /*04b0*/  IMAD.MOV.U32 R26, RZ, RZ, -0x1 ;  /* 0xffffffffff1a7424 */ /* 0x000fe400078e00ff */
[----:B------:R-:W-:Y:S02]  /*04c0*/  VIADD R32, R0, 0x1100 ;  /* 0x0000110000207836 */ /* 0x000fe40000000000 */
[----:B------:R-:W-:-:S02]  /*04d0*/  IMAD.MOV.U32 R22, RZ, RZ, -0x1 ;  /* 0xffffffffff167424 */ /* 0x000fc400078e00ff */
[----:B------:R-:W-:Y:S01]  /*04e0*/  VIADD R28, R0, 0xf00 ;  /* 0x00000f00001c7836 */ /* 0x000fe20000000000 */
[----:B------:R-:W5:Y:S01]  /*04f0*/  @!P2 LDG.E R26, desc[UR8][R20.64+0x2800] ;  /* 0x00280008141aa981 */ /* 0x000f62000c1e1900 */
[----:B------:R-:W-:Y:S01]  /*0500*/  IMAD.MOV.U32 R30, RZ, RZ, -0x1 ;  /* 0xffffffffff1e7424 */ /* 0x000fe200078e00ff */
[-C--:B------:R-:W-:Y:S01]  /*0510*/  ISETP.GE.AND P2, PT, R32, R3.reuse, PT ;  /* 0x000000032000720c */ /* 0x080fe20003f46270 */
[----:B------:R-:W-:Y:S01]  /*0520*/  VIADD R32, R0, 0x1300 ;  /* 0x0000130000207836 */ /* 0x000fe20000000000 */
[----:B------:R-:W5:Y:S01]  /*0530*/  @!P0 LDG.E R22, desc[UR8][R20.64+0x2000] ;  /* 0x0020000814168981 */ /* 0x000f62000c1e1900 */
[-C--:B------:R-:W-:Y:S01]  /*0540*/  ISETP.GE.AND P0, PT, R28, R3.reuse, PT ;  /* 0x000000031c00720c */ /* 0x080fe20003f06270 */
[----:B------:R-:W-:Y:S02]  /*0550*/  IMAD.MOV.U32 R28, RZ, RZ, -0x1 ;  /* 0xffffffffff1c7424 */ /* 0x000fe400078e00ff */
[----:B------:R-:W5:Y:S01]  /*0560*/  @!P4 LDG.E R30, desc[UR8][R20.64+0x3000] ;  /* 0x00300008141ec981 */ /* 0x000f62000c1e1900 */
[----:B------:R-:W-:Y:S01]  /*0570*/  ISETP.GE.AND P4, PT, R32, R3, PT ;  /* 0x000000032000720c */ /* 0x000fe20003f86270 */
[----:B------:R-:W-:-:S02]  /*0580*/  VIADD R34, R0, 0x1200 ;  /* 0x0000120000227836 */ /* 0x000fc40000000000 */
[----:B------:R-:W-:Y:S01]  /*0590*/  IMAD.MOV.U32 R32, RZ, RZ, -0x1 ;  /* 0xffffffffff207424 */ /* 0x000fe200078e00ff */
[----:B------:R-:W-:Y:S01]  /*05a0*/  LOP3.LUT R38, R0, 0x1400, RZ, 0xfc, !PT ;  /* 0x0000140000267812 */ /* 0x000fe200078efcff */
[----:B------:R-:W5:Y:S01]  /*05b0*/  @!P3 LDG.E R28, desc[UR8][R20.64+0x2c00] ;  /* 0x002c0008141cb981 */ /* 0x000f62000c1e1900 */
[-C--:B------:R-:W-:Y:S01]  /*05c0*/  ISETP.GE.AND P3, PT, R34, R3.reuse, PT ;  /* 0x000000032200720c */ /* 0x080fe20003f66270 */
[----:B------:R-:W-:Y:S02]  /*05d0*/  IMAD.MOV.U32 R34, RZ, RZ, -0x1 ;  /* 0xffffffffff227424 */ /* 0x000fe400078e00ff */
[----:B------:R-:W-:Y:S01]  /*05e0*/  IMAD.MOV.U32 R36, RZ, RZ, -0x1 ;  /* 0xffffffffff247424 */ /* 0x000fe200078e00ff */
[----:B------:R-:W5:Y:S01]  /*05f0*/  @!P5 LDG.E R32, desc[UR8][R20.64+0x3400] ;  /* 0x003400081420d981 */ /* 0x000f62000c1e1900 */
[-C--:B------:R-:W-:Y:S01]  /*0600*/  ISETP.GE.AND P5, PT, R38, R3.reuse, PT ;  /* 0x000000032600720c */ /* 0x080fe20003fa6270 */
[C---:B------:R-:W-:Y:S02]  /*0610*/  VIADD R40, R0.reuse, 0x1500 ;  /* 0x0000150000287836 */ /* 0x040fe40000000000 */
[----:B------:R-:W-:Y:S01]  /*0620*/  VIADD R38, R0, 0x1600 ;  /* 0x0000160000267836 */ /* 0x000fe20000000000 */
[----:B------:R-:W5:Y:S02]  /*0630*/  @!P6 LDG.E R34, desc[UR8][R20.64+0x3800] ;  /* 0x003800081422e981 */ /* 0x000f64000c1e1900 */
[----:B------:R-:W-:-:S02]  /*0640*/  ISETP.GE.AND P6, PT, R40, R3, PT ;  /* 0x000000032800720c */ /* 0x000fc40003fc6270 */
[----:B------:R-:W5:Y:S01]  /*0650*/  @!P0 LDG.E R36, desc[UR8][R20.64+0x3c00] ;  /* 0x003c000814248981 */ /* 0x000f62000c1e1900 */
[----:B------:R-:W-:Y:S01]  /*0660*/  ISETP.GE.AND P0, PT, R38, R3, PT ;  /* 0x000000032600720c */ /* 0x000fe20003f06270 */
[----:B------:R-:W-:Y:S02]  /*0670*/  IMAD.MOV.U32 R38, RZ, RZ, -0x1 ;  /* 0xffffffffff267424 */ /* 0x000fe400078e00ff */
[----:B------:R-:W-:Y:S02]  /*0680*/  IMAD.MOV.U32 R40, RZ, RZ, -0x1 ;  /* 0xffffffffff287424 */ /* 0x000fe400078e00ff */
[----:B------:R-:W-:Y:S02]  /*0690*/  IMAD.MOV.U32 R42, RZ, RZ, -0x1 ;  /* 0xffffffffff2a7424 */ /* 0x000fe400078e00ff */
[----:B------:R-:W-:Y:S01]  /*06a0*/  IMAD.MOV.U32 R44, RZ, RZ, -0x1 ;  /* 0xffffffffff2c7424 */ /* 0x000fe200078e00ff */
[----:B------:R-:W5:Y:S01]  /*06b0*/  @!P1 LDG.E R38, desc[UR8][R20.64+0x4000] ;  /* 0x0040000814269981 */ /* 0x000f62000c1e1900 */
[----:B------:R-:W-:-:S02]  /*06c0*/  IMAD.MOV.U32 R46, RZ, RZ, -0x1 ;  /* 0xffffffffff2e7424 */ /* 0x000fc400078e00ff */
[----:B------:R-:W-:Y:S01]  /*06d0*/  IMAD.MOV.U32 R48, RZ, RZ, -0x1 ;  /* 0xffffffffff307424 */ /* 0x000fe200078e00ff */
[----:B------:R-:W5:Y:S01]  /*06e0*/  @!P2 LDG.E R40, desc[UR8][R20.64+0x4400] ;  /* 0x004400081428a981 */ /* 0x000f62000c1e1900 */
[----:B------:R-:W-:-:S03]  /*06f0*/  IMAD.MOV.U32 R50, RZ, RZ, -0x1 ;  /* 0xffffffffff327424 */ /* 0x000fc600078e00ff */
[----:B------:R-:W5:Y:S04]  /*0700*/  @!P3 LDG.E R42, desc[UR8][R20.64+0x4800] ;  /* 0x00480008142ab981 */ /* 0x000f68000c1e1900 */
[----:B------:R-:W5:Y:S04]  /*0710*/  @!P4 LDG.E R44, desc[UR8][R20.64+0x4c00] ;  /* 0x004c0008142cc981 */ /* 0x000f68000c1e1900 */
[----:B------:R-:W5:Y:S04]  /*0720*/  @!P5 LDG.E R46, desc[UR8][R20.64+0x5000] ;  /* 0x00500008142ed981 */ /* 0x000f68000c1e1900 */
[----:B------:R-:W5:Y:S04]  /*0730*/  @!P6 LDG.E R48, desc[UR8][R20.64+0x5400] ;  /* 0x005400081430e981 */ /* 0x000f68000c1e1900 */
[----:B------:R-:W5:Y:S01]  /*0740*/  @!P0 LDG.E R50, desc[UR8][R20.64+0x5800] ;  /* 0x0058000814328981 */ /* 0x000f62000c1e1900 */
[----:B------:R-:W0:Y:S01]  /*0750*/  S2UR UR5, SR_CgaCtaId ;  /* 0x00000000000579c3 */ /* 0x000e220000008800 */
[----:B------:R-:W-:-:S02]  /*0760*/  UMOV UR4, 0x400 ;  /* 0x0000040000047882 */ /* 0x000fc40000000000 */
[----:B0-----:R-:W-:-:S06]  /*0770*/  ULEA UR5, UR5, UR4, 0x18 ;  /* 0x0000000405057291 */ /* 0x001fcc000f8ec0ff */
[----:B------:R-:W-:-:S04]  /*0780*/  VIADD R7, R5, UR5 ;  /* 0x0000000505077c36 */ /* 0x000fc80008000000 */
[C---:B------:R-:W-:Y:S01]  /*0790*/  IMAD R7, R0.reuse, 0x58, R7 ;  /* 0x0000005800077824 */ /* 0x040fe200078e0207 */
[----:B------:R-:W-:Y:S01]  /*07a0*/  UMOV UR4, URZ ;  /* 0x000000ff00047c82 */ /* 0x000fe20008000000 */
[----:B--2---:R-:W-:Y:S04]  /*07b0*/  STS [R5+UR5], R2 ;  /* 0x0000000205007988 */ /* 0x004fe80008000805 */
[----:B---3--:R-:W-:Y:S04]  /*07c0*/  STS [R5+UR5+0xc00], R8 ;  /* 0x000c000805007988 */ /* 0x008fe80008000805 */
[----:B----4-:R-:W-:Y:S04]  /*07d0*/  STS [R5+UR5+0x400], R4 ;  /* 0x0004000405007988 */ /* 0x010fe80008000805 */
[----:B-----5:R-:W-:Y:S04]  /*07e0*/  STS [R5+UR5+0x1000], R10 ;  /* 0x0010000a05007988 */ /* 0x020fe80008000805 */
[----:B------:R-:W-:Y:S04]  /*07f0*/  STS [R5+UR5+0x800], R6 ;  /* 0x0008000605007988 */ /* 0x000fe80008000805 */
        /* <DEDUP_REMOVED lines=10> */
[----:B------:R0:W-:Y:S04]  /*08a0*/  STS [R5+UR5+0x3c00], R36 ;  /* 0x003c002405007988 */ /* 0x0001e80008000805 */
[----:B------:R-:W-:Y:S04]  /*08b0*/  STS [R5+UR5+0x4000], R38 ;  /* 0x0040002605007988 */ /* 0x000fe80008000805 */
[----:B------:R-:W-:Y:S04]  /*08c0*/  STS [R5+UR5+0x4400], R40 ;  /* 0x0044002805007988 */ /* 0x000fe80008000805 */
[----:B------:R-:W-:Y:S04]  /*08d0*/  STS [R5+UR5+0x4800], R42 ;  /* 0x0048002a05007988 */ /* 0x000fe80008000805 */
[----:B------:R-:W-:Y:S04]  /*08e0*/  STS [R5+UR5+0x4c00], R44 ;  /* 0x004c002c05007988 */ /* 0x000fe80008000805 */
[----:B------:R-:W-:Y:S04]  /*08f0*/  STS [R5+UR5+0x5000], R46 ;  /* 0x0050002e05007988 */ /* 0x000fe80008000805 */
[----:B------:R-:W-:Y:S04]  /*0900*/  STS [R5+UR5+0x5400], R48 ;  /* 0x0054003005007988 */ /* 0x000fe80008000805 */
[----:B------:R1:W-:Y:S01]  /*0910*/  STS [R5+UR5+0x5800], R50 ;  /* 0x0058003205007988 */ /* 0x0003e20008000805 */
[----:B------:R-:W-:Y:S06]  /*0920*/  BAR.SYNC.DEFER_BLOCKING 0x0 ;  /* 0x0000000000007b1d */ /* 0x000fec0000010000 */
[----:B0-----:R-:W0:Y:S01]  /*0930*/  S2R R36, SR_LANEID ;  /* 0x0000000000247919 */ /* 0x001e220000000000 */
[C---:B-1----:R-:W-:Y:S01]  /*0940*/  LEA R5, R0.reuse, UR5, 0x2 ;  /* 0x0000000500057c11 */ /* 0x042fe2000f8e10ff */
[----:B------:R1:W2:Y:S04]  /*0950*/  LDS R2, [R7] ;  /* 0x0000000007027984 */ /* 0x0002a80000000800 */
        /* <DEDUP_REMOVED lines=22> */
[----:B------:R-:W-:-:S04]  /*0ac0*/  IMAD R5, R0, 0x58, R5 ;  /* 0x0000005800057824 */ /* 0x000fc800078e0205 */
[C---:B------:R-:W-:Y:S02]  /*0ad0*/  IMAD R5, R0.reuse, -0x58, R5 ;  /* 0xffffffa800057824 */ /* 0x040fe400078e0205 */
[----:B------:R-:W-:Y:S02]  /*0ae0*/  IMAD.MOV.U32 R38, RZ, RZ, RZ ;  /* 0x000000ffff267224 */ /* 0x000fe400078e00ff */
[----:B------:R-:W-:Y:S01]  /*0af0*/  IMAD R4, R0, 0x80, R5 ;  /* 0x0000008000047824 */ /* 0x000fe200078e0205 */
[----:B-1234-:R-:W-:Y:S06]  /*0b00*/  BAR.SYNC.DEFER_BLOCKING 0x0 ;  /* 0x0000000000007b1d */ /* 0x01efec0000010000 */
.L_x_264:
[----:B--2---:R-:W-:Y:S01]  /*0b10*/  IMAD.MOV.U32 R7, RZ, RZ, 0x20 ;  /* 0x00000020ff077424 */ /* 0x004fe200078e00ff */
[----:B------:R-:W-:Y:S01]  /*0b20*/  STS [R5], RZ ;  /* 0x000000ff05007388 */ /* 0x000fe20000000800 */
[----:B------:R-:W-:Y:S01]  /*0b30*/  SHF.R.U32.HI R9, RZ, UR4, R15 ;  /* 0x00000004ff097c19 */ /* 0x000fe2000801160f */
        /* <DEDUP_REMOVED lines=578> */
.L_x_263:
[----:B------:R-:W-:Y:S02]  /*2f60*/  LEA R5, R40, UR5, 0x2 ;  /* 0x0000000528057c11 */ /* 0x000fe4000f8e10ff */
        /* <DEDUP_REMOVED lines=23> */
[----:B------:R-:W-:Y:S01]  /*30e0*/  STS [R53], R20 ;  /* 0x0000001435007388 */ /* 0x000fe20000000800 */
[----:B------:R-:W-:-:S03]  /*30f0*/  LEA R10, R81, UR5, 0x2 ;  /* 0x00000005510a7c11 */ /* 0x000fc6000f8e10ff */
[----:B------:R0:W-:Y:S01]  /*3100*/  STS [R2], R21 ;  /* 0x0000001502007388 */ /* 0x0001e20000000800 */
[----:B-1----:R-:W-:-:S03]  /*3110*/  LEA R8, R67, UR5, 0x2 ;  /* 0x0000000543087c11 */ /* 0x002fc6000f8e10ff */
[----:B------:R-:W-:Y:S04]  /*3120*/  STS [R57], R22 ;  /* 0x0000001639007388 */ /* 0x000fe80000000800 */
[----:B------:R1:W-:Y:S01]  /*3130*/  STS [R4], R23 ;  /* 0x0000001704007388 */ /* 0x0003e20000000800 */
[----:B0-----:R-:W-:-:S03]  /*3140*/  LEA R2, R71, UR5, 0x2 ;  /* 0x0000000547027c11 */ /* 0x001fc6000f8e10ff */
[----:B------:R-:W-:Y:S01]  /*3150*/  STS [R61], R24 ;  /* 0x000000183d007388 */ /* 0x000fe20000000800 */
[----:B------:R-:W-:-:S03]  /*3160*/  LEA R21, R80, UR5, 0x2 ;  /* 0x0000000550157c11 */ /* 0x000fc6000f8e10ff */
[----:B------:R0:W-:Y:S01]  /*3170*/  STS [R6], R25 ;  /* 0x0000001906007388 */ /* 0x0001e20000000800 */
[----:B-1----:R-:W-:-:S03]  /*3180*/  LEA R4, R75, UR5, 0x2 ;  /* 0x000000054b047c11 */ /* 0x002fc6000f8e10ff */
[----:B------:R-:W-:Y:S04]  /*3190*/  STS [R65], R26 ;  /* 0x0000001a41007388 */ /* 0x000fe80000000800 */
[----:B------:R1:W-:Y:S01]  /*31a0*/  STS [R8], R27 ;  /* 0x0000001b08007388 */ /* 0x0003e20000000800 */
[----:B0-----:R-:W-:Y:S01]  /*31b0*/  LEA R6, R79, UR5, 0x2 ;  /* 0x000000054f067c11 */ /* 0x001fe2000f8e10ff */
[----:B------:R-:W0:Y:S02]  /*31c0*/  LDCU.64 UR4, c[0x0][0x390] ;  /* 0x00007200ff0477ac */ /* 0x000e240008000a00 */
[----:B------:R-:W-:Y:S04]  /*31d0*/  STS [R69], R28 ;  /* 0x0000001c45007388 */ /* 0x000fe80000000800 */
[----:B------:R2:W-:Y:S01]  /*31e0*/  STS [R2], R29 ;  /* 0x0000001d02007388 */ /* 0x0005e20000000800 */
[----:B-1----:R-:W-:-:S03]  /*31f0*/  LOP3.LUT R8, R0, 0x400, RZ, 0xfc, !PT ;  /* 0x0000040000087812 */ /* 0x002fc600078efcff */
[----:B------:R-:W-:Y:S01]  /*3200*/  STS [R73], R30 ;  /* 0x0000001e49007388 */ /* 0x000fe20000000800 */
[----:B------:R-:W-:Y:S01]  /*3210*/  ISETP.GE.AND P1, PT, R8, R3, PT ;  /* 0x000000030800720c */ /* 0x000fe20003f26270 */
[----:B------:R-:W-:Y:S02]  /*3220*/  VIADD R8, R0, 0x700 ;  /* 0x0000070000087836 */ /* 0x000fe40000000000 */
[----:B------:R1:W-:Y:S01]  /*3230*/  STS [R4], R31 ;  /* 0x0000001f04007388 */ /* 0x0003e20000000800 */
[----:B--2---:R-:W-:-:S03]  /*3240*/  IADD3 R2, P0, PT, R12, R0, RZ ;  /* 0x000000000c027210 */ /* 0x004fc60007f1e0ff */
[----:B------:R2:W-:Y:S04]  /*3250*/  STS [R5], R32 ;  /* 0x0000002005007388 */ /* 0x0005e80000000800 */
[----:B------:R3:W-:Y:S01]  /*3260*/  STS [R6], R33 ;  /* 0x0000002106007388 */ /* 0x0007e20000000800 */
[----:B-1----:R-:W-:-:S03]  /*3270*/  VIADD R4, R0, 0x100 ;  /* 0x0000010000047836 */ /* 0x002fc60000000000 */
[----:B------:R-:W-:Y:S01]  /*3280*/  STS [R21], R34 ;  /* 0x0000002215007388 */ /* 0x000fe20000000800 */
[----:B--2---:R-:W-:Y:S01]  /*3290*/  IMAD.X R5, RZ, RZ, R13, P0 ;  /* 0x000000ffff057224 */ /* 0x004fe200000e060d */
[-C--:B------:R-:W-:Y:S02]  /*32a0*/  ISETP.GE.AND P6, PT, R4, R3.reuse, PT ;  /* 0x000000030400720c */ /* 0x080fe40003fc6270 */
[----:B------:R1:W-:Y:S01]  /*32b0*/  STS [R10], R35 ;  /* 0x000000230a007388 */ /* 0x0003e20000000800 */
[C---:B------:R-:W-:Y:S02]  /*32c0*/  VIADD R4, R0.reuse, 0x200 ;  /* 0x0000020000047836 */ /* 0x040fe40000000000 */
[----:B---3--:R-:W-:Y:S01]  /*32d0*/  VIADD R6, R0, 0x300 ;  /* 0x0000030000067836 */ /* 0x008fe20000000000 */
[----:B------:R-:W-:Y:S02]  /*32e0*/  BAR.SYNC.DEFER_BLOCKING 0x0 ;  /* 0x0000000000007b1d */ /* 0x000fe40000010000 */
[----:B------:R-:W-:-:S02]  /*32f0*/  ISETP.GE.AND P5, PT, R4, R3, PT ;  /* 0x000000030400720c */ /* 0x000fc40003fa6270 */
[----:B0-----:R-:W-:Y:S01]  /*3300*/  LEA R4, P4, R2, UR4, 0x2 ;  /* 0x0000000402047c11 */ /* 0x001fe2000f8810ff */
[----:B-1----:R-:W-:Y:S01]  /*3310*/  VIADD R10, R0, 0x500 ;  /* 0x00000500000a7836 */ /* 0x002fe20000000000 */
[-C--:B------:R-:W-:Y:S01]  /*3320*/  ISETP.GE.AND P3, PT, R6, R3.reuse, PT ;  /* 0x000000030600720c */ /* 0x080fe20003f66270 */
[----:B------:R-:W-:Y:S01]  /*3330*/  VIADD R6, R0, 0x600 ;  /* 0x0000060000067836 */ /* 0x000fe20000000000 */
[----:B------:R-:W-:Y:S02]  /*3340*/  LEA.HI.X R5, R2, UR5, R5, 0x2, P4 ;  /* 0x0000000502057c11 */ /* 0x000fe4000a0f1405 */
[----:B------:R-:W-:Y:S02]  /*3350*/  LOP3.LUT R2, R0, 0x800, RZ, 0xfc, !PT ;  /* 0x0000080000027812 */ /* 0x000fe400078efcff */
[-C--:B------:R-:W-:Y:S02]  /*3360*/  ISETP.GE.AND P2, PT, R10, R3.reuse, PT ;  /* 0x000000030a00720c */ /* 0x080fe40003f46270 */
[-C--:B------:R-:W-:Y:S01]  /*3370*/  ISETP.GE.AND P0, PT, R6, R3.reuse, PT ;  /* 0x000000030600720c */ /* 0x080fe20003f06270 */
[----:B------:R-:W-:Y:S01]  /*3380*/  VIADD R6, R0, 0xa00 ;  /* 0x00000a0000067836 */ /* 0x000fe20000000000 */
[-C--:B------:R-:W-:Y:S01]  /*3390*/  ISETP.GE.AND P4, PT, R8, R3.reuse, PT ;  /* 0x000000030800720c */ /* 0x080fe20003f86270 */
        /* <DEDUP_REMOVED lines=14> */
[----:B------:R-:W-:Y:S01]  /*3480*/  ISETP.GE.AND P6, PT, R2, R3, PT ;  /* 0x000000030200720c */ /* 0x000fe20003fc6270 */
[----:B------:R-:W-:-:S02]  /*3490*/  VIADD R2, R0, 0x900 ;  /* 0x0000090000027836 */ /* 0x000fc40000000000 */
[----:B-1----:R-:W-:Y:S03]  /*34a0*/  @!P5 STG.E desc[UR8][R4.64+0x800], R11 ;  /* 0x0008000b0400d986 */ /* 0x002fe6000c101908 */
[----:B------:R-:W-:Y:S01]  /*34b0*/  ISETP.GE.AND P5, PT, R2, R3, PT ;  /* 0x000000030200720c */ /* 0x000fe20003fa6270 */
[----:B------:R-:W0:Y:S01]  /*34c0*/  LDS R9, [R7+0x3800] ;  /* 0x0038000007097984 */ /* 0x000e220000000800 */
[----:B------:R-:W-:-:S03]  /*34d0*/  VIADD R2, R0, 0xb00 ;  /* 0x00000b0000027836 */ /* 0x000fc60000000000 */
[----:B--2---:R-:W-:Y:S01]  /*34e0*/  @!P1 STG.E desc[UR8][R4.64+0x1000], R17 ;  /* 0x0010001104009986 */ /* 0x004fe2000c101908 */
[----:B------:R-:W-:-:S03]  /*34f0*/  ISETP.GE.AND P1, PT, R0, R3, PT ;  /* 0x000000030000720c */ /* 0x000fc60003f26270 */
[----:B------:R-:W1:Y:S04]  /*3500*/  LDS R35, [R7+0x3c00] ;  /* 0x003c000007237984 */ /* 0x000e680000000800 */
[----:B------:R-:W2:Y:S04]  /*3510*/  LDS R11, [R7+0x4000] ;  /* 0x00400000070b7984 */ /* 0x000ea80000000800 */
[----:B---3--:R-:W-:Y:S01]  /*3520*/  @!P2 STG.E desc[UR8][R4.64+0x1400], R19 ;  /* 0x001400130400a986 */ /* 0x008fe2000c101908 */
[----:B------:R-:W-:Y:S01]  /*3530*/  ISETP.GE.AND P2, PT, R2, R3, PT ;  /* 0x000000030200720c */ /* 0x000fe20003f46270 */
[----:B------:R-:W-:-:S02]  /*3540*/  VIADD R2, R0, 0xd00 ;  /* 0x00000d0000027836 */ /* 0x000fc40000000000 */
[----:B----4-:R-:W-:Y:S01]  /*3550*/  @!P3 STG.E desc[UR8][R4.64+0xc00], R15 ;  /* 0x000c000f0400b986 */ /* 0x010fe2000c101908 */
[-C--:B------:R-:W-:Y:S02]  /*3560*/  ISETP.GE.AND P3, PT, R6, R3.reuse, PT ;  /* 0x000000030600720c */ /* 0x080fe40003f66270 */
        /* <DEDUP_REMOVED lines=8> */
[----:B------:R-:W-:Y:S01]  /*35f0*/  ISETP.GE.AND P0, PT, R6, R3, PT ;  /* 0x000000030600720c */ /* 0x000fe20003f06270 */
[----:B------:R-:W-:-:S02]  /*3600*/  VIADD R6, R0, 0xe00 ;  /* 0x00000e0000067836 */ /* 0x000fc40000000000 */
[----:B------:R0:W-:Y:S01]  /*3610*/  @!P4 STG.E desc[UR8][R4.64+0x1c00], R21 ;  /* 0x001c00150400c986 */ /* 0x0001e2000c101908 */
[-C--:B------:R-:W-:Y:S01]  /*3620*/  ISETP.GE.AND P4, PT, R2, R3.reuse, PT ;  /* 0x000000030200720c */ /* 0x080fe20003f86270 */
[----:B------:R-:W-:Y:S02]  /*3630*/  VIADD R2, R0, 0xf00 ;  /* 0x00000f0000027836 */ /* 0x000fe40000000000 */
[----:B------:R0:W-:Y:S01]  /*3640*/  @!P6 STG.E desc[UR8][R4.64+0x2000], R23 ;  /* 0x002000170400e986 */ /* 0x0001e2000c101908 */
[-C--:B------:R-:W-:Y:S02]  /*3650*/  ISETP.GE.AND P6, PT, R6, R3.reuse, PT ;  /* 0x000000030600720c */ /* 0x080fe40003fc6270 */
[----:B------:R-:W-:Y:S01]  /*3660*/  LOP3.LUT R6, R0, 0x1000, RZ, 0xfc, !PT ;  /* 0x0000100000067812 */ /* 0x000fe200078efcff */
[----:B------:R0:W-:Y:S01]  /*3670*/  @!P5 STG.E desc[UR8][R4.64+0x2400], R25 ;  /* 0x002400190400d986 */ /* 0x0001e2000c101908 */
[----:B------:R-:W-:Y:S01]  /*3680*/  ISETP.GE.AND P5, PT, R2, R3, PT ;  /* 0x000000030200720c */ /* 0x000fe20003fa6270 */
[----:B------:R-:W-:-:S02]  /*3690*/  VIADD R2, R0, 0x1100 ;  /* 0x0000110000027836 */ /* 0x000fc40000000000 */
[----:B------:R0:W-:Y:S01]  /*36a0*/  @!P3 STG.E desc[UR8][R4.64+0x2800], R27 ;  /* 0x0028001b0400b986 */ /* 0x0001e2000c101908 */
[-C--:B------:R-:W-:Y:S01]  /*36b0*/  ISETP.GE.AND P3, PT, R6, R3.reuse, PT ;  /* 0x000000030600720c */ /* 0x080fe20003f66270 */
[----:B------:R-:W-:Y:S02]  /*36c0*/  VIADD R6, R0, 0x1200 ;  /* 0x0000120000067836 */ /* 0x000fe40000000000 */
        /* <DEDUP_REMOVED lines=9> */
[----:B------:R-:W-:Y:S01]  /*3760*/  VIADD R0, R0, 0x1600 ;  /* 0x0000160000007836 */ /* 0x000fe20000000000 */
[----:B0-----:R0:W-:Y:S01]  /*3770*/  @!P6 STG.E desc[UR8][R4.64+0x3800], R9 ;  /* 0x003800090400e986 */ /* 0x0011e2000c101908 */
[----:B------:R-:W-:-:S03]  /*3780*/  ISETP.GE.AND P6, PT, R6, R3, PT ;  /* 0x000000030600720c */ /* 0x000fc60003fc6270 */
[----:B-1----:R0:W-:Y:S01]  /*3790*/  @!P5 STG.E desc[UR8][R4.64+0x3c00], R35 ;  /* 0x003c00230400d986 */ /* 0x0021e2000c101908 */
[----:B------:R-:W-:-:S03]  /*37a0*/  ISETP.GE.AND P5, PT, R2, R3, PT ;  /* 0x000000030200720c */ /* 0x000fc60003fa6270 */
[----:B--2---:R0:W-:Y:S01]  /*37b0*/  @!P3 STG.E desc[UR8][R4.64+0x4000], R11 ;  /* 0x0040000b0400b986 */ /* 0x0041e2000c101908 */
[----:B------:R-:W-:-:S03]  /*37c0*/  ISETP.GE.AND P3, PT, R0, R3, PT ;  /* 0x000000030000720c */ /* 0x000fc60003f66270 */
        /* <DEDUP_REMOVED lines=10> */
.L_x_262:
[----:B------:R-:W0:Y:S01]  /*3870*/  S2R R7, SR_CgaCtaId ;  /* 0x0000000000077919 */ /* 0x000e220000008800 */
[----:B------:R-:W1:Y:S01]  /*3880*/  LDCU.64 UR4, c[0x0][0x398] ;  /* 0x00007300ff0477ac */ /* 0x000e620008000a00 */
[----:B------:R-:W-:Y:S01]  /*3890*/  MOV R4, 0x400 ;  /* 0x0000040000047802 */ /* 0x000fe20000000f00 */
[----:B------:R-:W-:Y:S01]  /*38a0*/  IMAD.MOV.U32 R16, RZ, RZ, RZ ;  /* 0x000000ffff107224 */ /* 0x000fe200078e00ff */
[----:B------:R-:W2:Y:S01]  /*38b0*/  S2R R18, SR_TID.X ;  /* 0x0000000000127919 */ /* 0x000ea20000002100 */
[----:B------:R-:W3:Y:S01]  /*38c0*/  LDCU.64 UR6, c[0x0][0x3a0] ;  /* 0x00007400ff0677ac */ /* 0x000ee20008000a00 */
        /* <DEDUP_REMOVED lines=11> */
[----:B------:R-:W-:Y:S02]  /*3980*/  ISETP.GE.U32.AND P0, PT, R3, 0xfd00, PT ;  /* 0x0000fd000300780c */ /* 0x000fe40003f06070 */
[----:B---3--:R-:W-:Y:S01]  /*3990*/  IADD3 R2, P1, PT, R2, UR6, RZ ;  /* 0x0000000602027c10 */ /* 0x008fe2000ff3e0ff */
[----:B------:R-:W-:Y:S01]  /*39a0*/  UMOV UR6, URZ ;  /* 0x000000ff00067c82 */ /* 0x000fe20008000000 */
[----:B------:R-:W-:Y:S02]  /*39b0*/  ISETP.GE.U32.AND.EX P0, PT, R0, RZ, PT, P0 ;  /* 0x000000ff0000720c */ /* 0x000fe40003f06100 */
[----:B------:R-:W-:Y:S01]  /*39c0*/  IADD3.X R12, PT, PT, R5, UR7, RZ, P1, !PT ;  /* 0x00000007050c7c10 */ /* 0x000fe20008ffe4ff */
[----:B------:R-:W-:Y:S01]  /*39d0*/  IMAD.MOV.U32 R5, RZ, RZ, RZ ;  /* 0x000000ffff057224 */ /* 0x000fe200078e00ff */
[----:B0-----:R-:W-:-:S02]  /*39e0*/  LEA R4, R7, R4, 0x18 ;  /* 0x0000000407047211 */ /* 0x001fc400078ec0ff */
[----:B------:R-:W-:-:S03]  /*39f0*/  CS2R R6, SRZ ;  /* 0x0000000000067805 */ /* 0x000fc6000001ff00 */
[----:B--2---:R-:W-:-:S05]  /*3a00*/  IMAD R9, R18, 0x4, R4 ;  /* 0x0000000412097824 */ /* 0x004fca00078e0204 */
        /* <DEDUP_REMOVED lines=18> */
[----:B------:R-:W-:Y:S02]  /*3b30*/  IMAD.SHL.U32 R13, R18, 0x20, RZ ;  /* 0x00000020120d7824 */ /* 0x000fe400078e00ff */
[----:B------:R-:W-:-:S03]  /*3b40*/  IMAD.MOV.U32 R16, RZ, RZ, RZ ;  /* 0x000000ffff107224 */ /* 0x000fc600078e00ff */
[----:B------:R-:W-:-:S05]  /*3b50*/  LOP3.LUT R13, R13, 0x7c00, RZ, 0xc0, !PT ;  /* 0x00007c000d0d7812 */ /* 0x000fca00078ec0ff */
[----:B------:R-:W-:Y:S02]  /*3b60*/  IMAD.IADD R17, R4, 0x1, R13 ;  /* 0x0000000104117824 */ /* 0x000fe400078e020d */
[----:B------:R-:W-:Y:S02]  /*3b70*/  IMAD.MOV.U32 R13, RZ, RZ, RZ ;  /* 0x000000ffff0d7224 */ /* 0x000fe400078e00ff */
[----:B-1----:R-:W-:-:S07]  /*3b80*/  IMAD R17, R30, 0x4, R17 ;  /* 0x000000041e117824 */ /* 0x002fce00078e0211 */
.L_x_271:
[----:B-1----:R-:W-:-:S05]  /*3b90*/  UMOV UR4, URZ ;  /* 0x000000ff00047c82 */ /* 0x002fca0008000000 */
.L_x_266:
        /* <DEDUP_REMOVED lines=327> */
.L_x_268:
[----:B------:R-:W-:Y:S05]  /*5010*/  BSYNC.RECONVERGENT B0 ;  /* 0x0000000000007941 */ /* 0x000fea0003800200 */
.L_x_267:
        /* <DEDUP_REMOVED lines=21> */
[----:B------:R-:W-:Y:S02]  /*5170*/  IADD3 R33, P0, P1, R6, R11, R30 ;  /* 0x0000000b06217210 */ /* 0x000fe4000791e01e */
[----:B------:R-:W-:Y:S02]  /*5180*/  IADD3 R39, P2, P3, R39, R8, R40 ;  /* 0x0000000827277210 */ /* 0x000fe40007b5e028 */
[----:B--2---:R-:W-:Y:S02]  /*5190*/  PRMT R6, R34, 0x7770, RZ ;  /* 0x0000777022067816 */ /* 0x004fe400000000ff */
[----:B---3--:R-:W-:Y:S02]  /*51a0*/  PRMT R8, R35, 0x7770, RZ ;  /* 0x0000777023087816 */ /* 0x008fe400000000ff */
        /* <DEDUP_REMOVED lines=9> */
[----:B------:R-:W-:Y:S01]  /*5240*/  IADD3 R30, P4, P5, R31, R16, R29 ;  /* 0x000000101f1e7210 */ /* 0x000fe20007d9e01d */
[----:B------:R-:W0:Y:S01]  /*5250*/  LDS R11, [R17+0x2300] ;  /* 0x00230000110b7984 */ /* 0x000e220000000800 */
[----:B------:R-:W-:Y:S02]  /*5260*/  PRMT R5, R34, 0x7771, RZ ;  /* 0x0000777122057816 */ /* 0x000fe400000000ff */
[----:B------:R-:W-:Y:S01]  /*5270*/  PRMT R6, R35, 0x7771, RZ ;  /* 0x0000777123067816 */ /* 0x000fe200000000ff */
[----:B------:R-:W1:Y:S01]  /*5280*/  LDS R16, [R17+0x2380] ;  /* 0x0023800011107984 */ /* 0x000e620000000800 */
[----:B------:R-:W-:Y:S02]  /*5290*/  LOP3.LUT R5, R5, 0xff, RZ, 0xc0, !PT ;  /* 0x000000ff05057812 */ /* 0x000fe400078ec0ff */
[----:B------:R-:W-:-:S02]  /*52a0*/  LOP3.LUT R6, R6, 0xff, RZ, 0xc0, !PT ;  /* 0x000000ff06067812 */ /* 0x000fc400078ec0ff */
        /* <DEDUP_REMOVED lines=15> */
[----:B------:R-:W-:Y:S02]  /*53a0*/  PRMT R6, R36, 0x7771, RZ ;  /* 0x0000777124067816 */ /* 0x000fe400000000ff */
[C---:B-----5:R-:W-:Y:S02]  /*53b0*/  PRMT R7, R37.reuse, 0x7770, RZ ;  /* 0x0000777025077816 */ /* 0x060fe400000000ff */
[----:B------:R-:W-:-:S02]  /*53c0*/  PRMT R8, R37, 0x7771, RZ ;  /* 0x0000777125087816 */ /* 0x000fc400000000ff */
[----:B------:R-:W-:Y:S02]  /*53d0*/  LOP3.LUT R30, R5, 0xff, RZ, 0xc0, !PT ;  /* 0x000000ff051e7812 */ /* 0x000fe400078ec0ff */
[----:B------:R-:W-:Y:S02]  /*53e0*/  LOP3.LUT R13, R6, 0xff, RZ, 0xc0, !PT ;  /* 0x000000ff060d7812 */ /* 0x000fe400078ec0ff */
[----:B------:R-:W-:Y:S02]  /*53f0*/  PRMT R5, R36, 0x7772, RZ ;  /* 0x0000777224057816 */ /* 0x000fe400000000ff */
[----:B------:R-:W-:Y:S02]  /*5400*/  PRMT R6, R37, 0x7772, RZ ;  /* 0x0000777225067816 */ /* 0x000fe400000000ff */
[----:B------:R-:W-:Y:S02]  /*5410*/  LOP3.LUT R7, R7, 0xff, RZ, 0xc0, !PT ;  /* 0x000000ff07077812 */ /* 0x000fe400078ec0ff */
[----:B------:R-:W-:-:S02]  /*5420*/  LOP3.LUT R8, R8, 0xff, RZ, 0xc0, !PT ;  /* 0x000000ff08087812 */ /* 0x000fc400078ec0ff */
[----:B------:R-:W-:Y:S02]  /*5430*/  IADD3.X R33, PT, PT, RZ, R40, RZ, P0, P1 ;  /* 0x00000028ff217210 */ /* 0x000fe400007e24ff */
[----:B------:R-:W-:Y:S02]  /*5440*/  PRMT R36, R36, 0x7773, RZ ;  /* 0x0000777324247816 */ /* 0x000fe400000000ff */
[----:B------:R-:W-:Y:S02]  /*5450*/  PRMT R37, R37, 0x7773, RZ ;  /* 0x0000777325257816 */ /* 0x000fe400000000ff */
[----:B------:R-:W-:Y:S02]  /*5460*/  LOP3.LUT R5, R5, 0xff, RZ, 0xc0, !PT ;  /* 0x000000ff05057812 */ /* 0x000fe400078ec0ff */
[----:B------:R-:W-:Y:S02]  /*5470*/  LOP3.LUT R6, R6, 0xff, RZ, 0xc0, !PT ;  /* 0x000000ff06067812 */ /* 0x000fe400078ec0ff */
[----:B------:R-:W-:-:S02]  /*5480*/  IADD3 R30, P1, P0, R7, R32, R30 ;  /* 0x00000020071e7210 */ /* 0x000fc4000783e01e */
[----:B------:R-:W-:Y:S02]  /*5490*/  IADD3.X R32, PT, PT, RZ, R38, RZ, P4, P5 ;  /* 0x00000026ff207210 */ /* 0x000fe400027ea4ff */
[----:B------:R-:W-:Y:S02]  /*54a0*/  IADD3 R13, P5, P4, R8, R29, R13 ;  /* 0x0000001d080d7210 */ /* 0x000fe40007cbe00d */
[----:B------:R-:W-:Y:S02]  /*54b0*/  IADD3.X R35, PT, PT, RZ, R35, RZ, P2, P3 ;  /* 0x00000023ff237210 */ /* 0x000fe400017e64ff */
[----:B------:R-:W-:Y:S02]  /*54c0*/  LOP3.LUT R36, R36, 0xff, RZ, 0xc0, !PT ;  /* 0x000000ff24247812 */ /* 0x000fe400078ec0ff */
[----:B------:R-:W-:Y:S02]  /*54d0*/  LOP3.LUT R29, R37, 0xff, RZ, 0xc0, !PT ;  /* 0x000000ff251d7812 */ /* 0x000fe400078ec0ff */
[----:B------:R-:W-:-:S02]  /*54e0*/  IADD3 R31, P2, P3, R6, R31, R5 ;  /* 0x0000001f061f7210 */ /* 0x000fc40007b5e005 */
[C---:B0-----:R-:W-:Y:S02]  /*54f0*/  PRMT R5, R11.reuse, 0x7770, RZ ;  /* 0x000077700b057816 */ /* 0x041fe400000000ff */
[C---:B-1----:R-:W-:Y:S02]  /*5500*/  PRMT R7, R16.reuse, 0x7770, RZ ;  /* 0x0000777010077816 */ /* 0x042fe400000000ff */
        /* <DEDUP_REMOVED lines=27> */
.L_x_270:
[----:B------:R-:W-:Y:S05]  /*56c0*/  BSYNC.RECONVERGENT B0 ;  /* 0x0000000000007941 */ /* 0x000fea0003800200 */
.L_x_269:
        /* <DEDUP_REMOVED lines=22> */
.L_x_265:
[----:B------:R-:W-:Y:S01]  /*5830*/  IADD3 R33, P1, PT, R3, -UR5, RZ ;  /* 0x8000000503217c10 */ /* 0x000fe2000ff3e0ff */
[----:B------:R-:W-:-:S03]  /*5840*/  IMAD.MOV.U32 R17, RZ, RZ, R13 ;  /* 0x000000ffff117224 */ /* 0x000fc600078e000d */
[----:B------:R-:W-:Y:S02]  /*5850*/  ISETP.GE.U32.AND P0, PT, R33, 0x1700, PT ;  /* 0x000017002100780c */ /* 0x000fe40003f06070 */
[----:B------:R-:W-:-:S04]  /*5860*/  IADD3.X R30, PT, PT, R0, ~UR6, RZ, P1, !PT ;  /* 0x80000006001e7c10 */ /* 0x000fc80008ffe4ff */
[----:B------:R-:W-:-:S13]  /*5870*/  ISETP.GE.AND.EX P0, PT, R30, RZ, PT, P0 ;  /* 0x000000ff1e00720c */ /* 0x000fda0003f06300 */
[----:B------:R-:W-:Y:S05]  /*5880*/  @!P0 BRA `(.L_x_272) ;  /* 0x0000000c00788947 */ /* 0x000fea0003800000 */
.L_x_273:
        /* <DEDUP_REMOVED lines=222> */
.L_x_272:
        /* <DEDUP_REMOVED lines=33> */
.L_x_278:
[----:B------:R-:W-:-:S04]  /*6880*/  IADD3 R5, P1, PT, R28, UR5, RZ ;  /* 0x000000051c057c10 */ /* 0x000fc8000ff3e0ff */
[----:B--2---:R-:W-:Y:S02]  /*6890*/  IADD3.X R24, PT, PT, R29, UR6, RZ, P1, !PT ;  /* 0x000000061d187c10 */ /* 0x004fe40008ffe4ff */
        /* <DEDUP_REMOVED lines=9> */
[----:B--2---:R-:W-:-:S04]  /*6930*/  LOP3.LUT R5, R40, R22, RZ, 0xc0, !PT ;  /* 0x0000001628057212 */ /* 0x004fc800078ec0ff */
[C---:B------:R-:W-:Y:S01]  /*6940*/  LOP3.LUT R24, R5.reuse, 0x3, RZ, 0xc0, !PT ;  /* 0x0000000305187812 */ /* 0x040fe200078ec0ff */
[----:B------:R-:W-:-:S05]  /*6950*/  IMAD.SHL.U32 R13, R5, 0x100, RZ ;  /* 0x00000100050d7824 */ /* 0x000fca00078e00ff */
[----:B------:R-:W-:-:S04]  /*6960*/  LOP3.LUT R13, R13, 0xfffffc00, RZ, 0xc0, !PT ;  /* 0xfffffc000d0d7812 */ /* 0x000fc800078ec0ff */
[----:B------:R-:W-:-:S05]  /*6970*/  IADD3 R13, PT, PT, R24, R9, R13 ;  /* 0x00000009180d7210 */ /* 0x000fca0007ffe00d */
[----:B------:R-:W2:Y:S02]  /*6980*/  LDS.U8 R5, [R13] ;  /* 0x000000000d057984 */ /* 0x000ea40000000000 */
[----:B--2---:R-:W-:-:S05]  /*6990*/  VIADD R24, R5, 0x1 ;  /* 0x0000000105187836 */ /* 0x004fca0000000000 */
[----:B------:R2:W-:Y:S01]  /*69a0*/  STS.U8 [R13], R24 ;  /* 0x000000180d007388 */ /* 0x0005e20000000000 */
[----:B------:R-:W-:Y:S05]  /*69b0*/  @P1 BRA `(.L_x_278) ;  /* 0xfffffffc00b01947 */ /* 0x000fea000383ffff */
.L_x_277:
[----:B------:R-:W-:Y:S05]  /*69c0*/  BSYNC.RECONVERGENT B1 ;  /* 0x0000000000017941 */ /* 0x000fea0003800200 */
.L_x_276:
[----:B------:R-:W-:Y:S05]  /*69d0*/  @!P0 BRA `(.L_x_275) ;  /* 0x0000000000b48947 */ /* 0x000fea0003800000 */
.L_x_279:
[----:B------:R-:W-:-:S04]  /*69e0*/  IADD3 R5, P0, PT, R28, UR5, RZ ;  /* 0x000000051c057c10 */ /* 0x000fc8000ff1e0ff */
[----:B--2---:R-:W-:Y:S02]  /*69f0*/  IADD3.X R24, PT, PT, R29, UR6, RZ, P0, !PT ;  /* 0x000000061d187c10 */ /* 0x004fe400087fe4ff */
[----:B------:R-:W-:-:S04]  /*6a00*/  LEA R22, P0, R5, R20, 0x2 ;  /* 0x0000001405167211 */ /* 0x000fc800078010ff */
[----:B------:R-:W-:-:S05]  /*6a10*/  LEA.HI.X R23, R5, R19, R24, 0x2, P0 ;  /* 0x0000001305177211 */ /* 0x000fca00000f1418 */
[----:B------:R-:W2:Y:S04]  /*6a20*/  LDG.E R5, desc[UR8][R22.64] ;  /* 0x0000000816057981 */ /* 0x000ea8000c1e1900 */
[----:B---3--:R-:W3:Y:S04]  /*6a30*/  LDG.E R21, desc[UR8][R22.64+0x400] ;  /* 0x0004000816157981 */ /* 0x008ee8000c1e1900 */
[----:B------:R-:W4:Y:S04]  /*6a40*/  LDG.E R26, desc[UR8][R22.64+0x800] ;  /* 0x00080008161a7981 */ /* 0x000f28000c1e1900 */
[----:B------:R-:W5:Y:S01]  /*6a50*/  LDG.E R27, desc[UR8][R22.64+0xc00] ;  /* 0x000c0008161b7981 */ /* 0x000f62000c1e1900 */
[----:B------:R-:W-:-:S04]  /*6a60*/  IADD3 R28, P1, PT, R28, 0x400, RZ ;  /* 0x000004001c1c7810 */ /* 0x000fc80007f3e0ff */
[----:B------:R-:W-:Y:S01]  /*6a70*/  ISETP.GE.U32.AND P0, PT, R28, R33, PT ;  /* 0x000000211c00720c */ /* 0x000fe20003f06070 */
[----:B------:R-:W-:-:S05]  /*6a80*/  IMAD.X R29, RZ, RZ, R29, P1 ;  /* 0x000000ffff1d7224 */ /* 0x000fca00008e061d */
[----:B------:R-:W-:Y:S02]  /*6a90*/  ISETP.GE.AND.EX P0, PT, R29, R30, PT, P0 ;  /* 0x0000001e1d00720c */ /* 0x000fe40003f06300 */
[----:B--2---:R-:W-:-:S04]  /*6aa0*/  LOP3.LUT R5, R40, R5, RZ, 0xc0, !PT ;  /* 0x0000000528057212 */ /* 0x004fc800078ec0ff */
[C---:B------:R-:W-:Y:S01]  /*6ab0*/  LOP3.LUT R24, R5.reuse, 0x3, RZ, 0xc0, !PT ;  /* 0x0000000305187812 */ /* 0x040fe200078ec0ff */
[----:B------:R-:W-:Y:S01]  /*6ac0*/  IMAD.SHL.U32 R13, R5, 0x100, RZ ;  /* 0x00000100050d7824 */ /* 0x000fe200078e00ff */
[C---:B---3--:R-:W-:Y:S02]  /*6ad0*/  LOP3.LUT R21, R40.reuse, R21, RZ, 0xc0, !PT ;  /* 0x0000001528157212 */ /* 0x048fe400078ec0ff */
[C---:B----4-:R-:W-:Y:S02]  /*6ae0*/  LOP3.LUT R26, R40.reuse, R26, RZ, 0xc0, !PT ;  /* 0x0000001a281a7212 */ /* 0x050fe400078ec0ff */
[----:B------:R-:W-:Y:S01]  /*6af0*/  LOP3.LUT R13, R13, 0xfffffc00, RZ, 0xc0, !PT ;  /* 0xfffffc000d0d7812 */ /* 0x000fe200078ec0ff */
[----:B------:R-:W-:Y:S01]  /*6b00*/  IMAD.SHL.U32 R25, R21, 0x100, RZ ;  /* 0x0000010015197824 */ /* 0x000fe200078e00ff */
[----:B-----5:R-:W-:Y:S02]  /*6b10*/  LOP3.LUT R27, R40, R27, RZ, 0xc0, !PT ;  /* 0x0000001b281b7212 */ /* 0x020fe400078ec0ff */
[----:B------:R-:W-:-:S02]  /*6b20*/  IADD3 R13, PT, PT, R24, R9, R13 ;  /* 0x00000009180d7210 */ /* 0x000fc40007ffe00d */
[----:B------:R-:W-:Y:S01]  /*6b30*/  LOP3.LUT R24, R21, 0x3, RZ, 0xc0, !PT ;  /* 0x0000000315187812 */ /* 0x000fe200078ec0ff */
[C---:B------:R-:W-:Y:S01]  /*6b40*/  IMAD.SHL.U32 R21, R26.reuse, 0x100, RZ ;  /* 0x000001001a157824 */ /* 0x040fe200078e00ff */
[----:B------:R-:W-:Y:S01]  /*6b50*/  LOP3.LUT R25, R25, 0xfffffc00, RZ, 0xc0, !PT ;  /* 0xfffffc0019197812 */ /* 0x000fe200078ec0ff */
[----:B------:R-:W2:Y:S01]  /*6b60*/  LDS.U8 R5, [R13] ;  /* 0x000000000d057984 */ /* 0x000ea20000000000 */
[----:B------:R-:W-:Y:S02]  /*6b70*/  LOP3.LUT R26, R26, 0x3, RZ, 0xc0, !PT ;  /* 0x000000031a1a7812 */ /* 0x000fe400078ec0ff */
[----:B------:R-:W-:Y:S02]  /*6b80*/  IADD3 R24, PT, PT, R24, R9, R25 ;  /* 0x0000000918187210 */ /* 0x000fe40007ffe019 */
[----:B------:R-:W-:-:S04]  /*6b90*/  LOP3.LUT R21, R21, 0xfffffc00, RZ, 0xc0, !PT ;  /* 0xfffffc0015157812 */ /* 0x000fc800078ec0ff */
[----:B------:R-:W-:Y:S02]  /*6ba0*/  IADD3 R21, PT, PT, R26, R9, R21 ;  /* 0x000000091a157210 */ /* 0x000fe40007ffe015 */
[----:B------:R-:W-:Y:S01]  /*6bb0*/  LOP3.LUT R26, R27, 0x3, RZ, 0xc0, !PT ;  /* 0x000000031b1a7812 */ /* 0x000fe200078ec0ff */
[----:B--2---:R-:W-:-:S05]  /*6bc0*/  VIADD R22, R5, 0x1 ;  /* 0x0000000105167836 */ /* 0x004fca0000000000 */
[----:B------:R2:W-:Y:S04]  /*6bd0*/  STS.U8 [R13], R22 ;  /* 0x000000160d007388 */ /* 0x0005e80000000000 */
[----:B------:R-:W3:Y:S01]  /*6be0*/  LDS.U8 R5, [R24] ;  /* 0x0000000018057984 */ /* 0x000ee20000000000 */
[----:B--2---:R-:W-:-:S05]  /*6bf0*/  IMAD.SHL.U32 R13, R27, 0x100, RZ ;  /* 0x000001001b0d7824 */ /* 0x004fca00078e00ff */
        /* <DEDUP_REMOVED lines=11> */
.L_x_275:
[----:B------:R-:W-:Y:S05]  /*6cb0*/  BSYNC.RECONVERGENT B0 ;  /* 0x0000000000007941 */ /* 0x000fea0003800200 */
.L_x_274:
        /* <DEDUP_REMOVED lines=23> */
[----:B------:R-:W-:Y:S02]  /*6e30*/  LOP3.LUT R42, R21, 0xff, RZ, 0xc0, !PT ;  /* 0x000000ff152a7812 */ /* 0x000fe400078ec0ff */
[----:B------:R-:W-:Y:S02]  /*6e40*/  LOP3.LUT R40, R23, 0xff, RZ, 0xc0, !PT ;  /* 0x000000ff17287812 */ /* 0x000fe400078ec0ff */
[----:B------:R-:W-:Y:S02]  /*6e50*/  LOP3.LUT R45, R25, 0xff, RZ, 0xc0, !PT ;  /* 0x000000ff192d7812 */ /* 0x000fe400078ec0ff */
[----:B------:R-:W-:-:S02]  /*6e60*/  PRMT R26, R24, 0x7771, RZ ;  /* 0x00007771181a7816 */ /* 0x000fc400000000ff */
[----:B------:R-:W-:Y:S02]  /*6e70*/  PRMT R21, R5, 0x7772, RZ ;  /* 0x0000777205157816 */ /* 0x000fe400000000ff */
        /* <DEDUP_REMOVED lines=9> */
[----:B------:R-:W-:Y:S01]  /*6f10*/  IADD3 R26, P4, P5, R23, R34, R21 ;  /* 0x00000022171a7210 */ /* 0x000fe20007d9e015 */
[----:B------:R-:W-:Y:S01]  /*6f20*/  LDS R25, [R22+0x380] ;  /* 0x0003800016197984 */ /* 0x000fe20000000800 */
[----:B------:R-:W-:-:S02]  /*6f30*/  LOP3.LUT R24, R24, 0xff, RZ, 0xc0, !PT ;  /* 0x000000ff18187812 */ /* 0x000fc400078ec0ff */
[----:B------:R-:W-:Y:S02]  /*6f40*/  LOP3.LUT R23, R5, 0xff, RZ, 0xc0, !PT ;  /* 0x000000ff05177812 */ /* 0x000fe400078ec0ff */
[----:B------:R-:W-:Y:S02]  /*6f50*/  IADD3.X R41, PT, PT, RZ, R41, RZ, P2, P3 ;  /* 0x00000029ff297210 */ /* 0x000fe400017e64ff */
[----:B------:R-:W-:Y:S02]  /*6f60*/  IADD3 R31, P2, P3, R24, R31, R23 ;  /* 0x0000001f181f7210 */ /* 0x000fe40007b5e017 */
[----:B------:R1:W2:Y:S01]  /*6f70*/  LDS R24, [R22+0x300] ;  /* 0x0003000016187984 */ /* 0x0002a20000000800 */
[----:B----4-:R-:W-:Y:S02]  /*6f80*/  PRMT R5, R27, 0x7770, RZ ;  /* 0x000077701b057816 */ /* 0x010fe400000000ff */
[----:B-----5:R-:W-:Y:S02]  /*6f90*/  PRMT R21, R28, 0x7770, RZ ;  /* 0x000077701c157816 */ /* 0x020fe400000000ff */
        /* <DEDUP_REMOVED lines=8> */
[C---:B------:R-:W-:Y:S02]  /*7020*/  PRMT R5, R27.reuse, 0x7772, RZ ;  /* 0x000077721b057816 */ /* 0x040fe400000000ff */
[----:B------:R-:W-:Y:S02]  /*7030*/  PRMT R21, R28, 0x7772, RZ ;  /* 0x000077721c157816 */ /* 0x000fe400000000ff */
[----:B------:R-:W-:Y:S02]  /*7040*/  IADD3.X R39, PT, PT, RZ, R39, RZ, P4, P5 ;  /* 0x00000027ff277210 */ /* 0x000fe400027ea4ff */
[----:B------:R-:W-:Y:S02]  /*7050*/  IADD3 R38, P4, P5, R38, R42, R23 ;  /* 0x0000002a26267210 */ /* 0x000fe40007d9e017 */
[----:B------:R-:W-:-:S02]  /*7060*/  PRMT R27, R27, 0x7773, RZ ;  /* 0x000077731b1b7816 */ /* 0x000fc400000000ff */
[----:B------:R-:W-:Y:S02]  /*7070*/  PRMT R28, R28, 0x7773, RZ ;  /* 0x000077731c1c7816 */ /* 0x000fe400000000ff */
[----:B------:R-:W-:Y:S02]  /*7080*/  LOP3.LUT R34, R5, 0xff, RZ, 0xc0, !PT ;  /* 0x000000ff05227812 */ /* 0x000fe400078ec0ff */
[----:B------:R-:W-:Y:S02]  /*7090*/  LOP3.LUT R21, R21, 0xff, RZ, 0xc0, !PT ;  /* 0x000000ff15157812 */ /* 0x000fe400078ec0ff */
[----:B0-----:R-:W-:Y:S02]  /*70a0*/  PRMT R5, R29, 0x7770, RZ ;  /* 0x000077701d057816 */ /* 0x001fe400000000ff */
[----:B-1----:R-:W-:Y:S02]  /*70b0*/  PRMT R22, R30, 0x7770, RZ ;  /* 0x000077701e167816 */ /* 0x002fe400000000ff */
[----:B------:R-:W-:-:S02]  /*70c0*/  IADD3.X R43, PT, PT, RZ, R43, RZ, P4, P5 ;  /* 0x0000002bff2b7210 */ /* 0x000fc400027ea4ff */
[----:B------:R-:W-:Y:S02]  /*70d0*/  LOP3.LUT R27, R27, 0xff, RZ, 0xc0, !PT ;  /* 0x000000ff1b1b7812 */ /* 0x000fe400078ec0ff */
[----:B------:R-:W-:Y:S02]  /*70e0*/  LOP3.LUT R28, R28, 0xff, RZ, 0xc0, !PT ;  /* 0x000000ff1c1c7812 */ /* 0x000fe400078ec0ff */
[----:B------:R-:W-:Y:S02]  /*70f0*/  IADD3 R34, P4, P5, R21, R26, R34 ;  /* 0x0000001a15227210 */ /* 0x000fe40007d9e022 */
[----:B------:R-:W-:Y:S02]  /*7100*/  PRMT R21, R29, 0x7771, RZ ;  /* 0x000077711d157816 */ /* 0x000fe400000000ff */
[----:B------:R-:W-:Y:S02]  /*7110*/  PRMT R23, R30, 0x7771, RZ ;  /* 0x000077711e177816 */ /* 0x000fe400000000ff */
[----:B------:R-:W-:-:S02]  /*7120*/  LOP3.LUT R5, R5, 0xff, RZ, 0xc0, !PT ;  /* 0x000000ff05057812 */ /* 0x000fc400078ec0ff */
[----:B------:R-:W-:Y:S02]  /*7130*/  LOP3.LUT R22, R22, 0xff, RZ, 0xc0, !PT ;  /* 0x000000ff16167812 */ /* 0x000fe400078ec0ff */
[----:B------:R-:W-:Y:S02]  /*7140*/  IADD3.X R41, PT, PT, RZ, R41, RZ, P2, P3 ;  /* 0x00000029ff297210 */ /* 0x000fe400017e64ff */
[----:B------:R-:W-:Y:S02]  /*7150*/  IADD3 R31, P2, P3, R28, R31, R27 ;  /* 0x0000001f1c1f7210 */ /* 0x000fe40007b5e01b */
[----:B------:R-:W-:Y:S02]  /*7160*/  IADD3.X R39, PT, PT, RZ, R39, RZ, P4, P5 ;  /* 0x00000027ff277210 */ /* 0x000fe400027ea4ff */
[----:B------:R-:W-:Y:S02]  /*7170*/  LOP3.LUT R26, R21, 0xff, RZ, 0xc0, !PT ;  /* 0x000000ff151a7812 */ /* 0x000fe400078ec0ff */
[----:B------:R-:W-:-:S02]  /*7180*/  LOP3.LUT R23, R23, 0xff, RZ, 0xc0, !PT ;  /* 0x000000ff17177812 */ /* 0x000fc400078ec0ff */
[----:B------:R-:W-:Y:S02]  /*7190*/  IADD3 R38, P5, P4, R22, R38, R5 ;  /* 0x0000002616267210 */ /* 0x000fe40007cbe005 */
[----:B------:R-:W-:Y:S02]  /*71a0*/  PRMT R5, R29, 0x7772, RZ ;  /* 0x000077721d057816 */ /* 0x000fe400000000ff */
[----:B------:R-:W-:Y:S02]  /*71b0*/  PRMT R21, R30, 0x7772, RZ ;  /* 0x000077721e157816 */ /* 0x000fe400000000ff */
[----:B------:R-:W-:Y:S02]  /*71c0*/  IADD3.X R32, PT, PT, RZ, R32, RZ, P2, P3 ;  /* 0x00000020ff207210 */ /* 0x000fe400017e64ff */
[----:B------:R-:W-:Y:S02]  /*71d0*/  IADD3 R27, P2, P3, R23, R36, R26 ;  /* 0x00000024171b7210 */ /* 0x000fe40007b5e01a */
[----:B------:R-:W-:-:S02]  /*71e0*/  LOP3.LUT R26, R5, 0xff, RZ, 0xc0, !PT ;  /* 0x000000ff051a7812 */ /* 0x000fc400078ec0ff */
[----:B------:R-:W-:Y:S02]  /*71f0*/  LOP3.LUT R21, R21, 0xff, RZ, 0xc0, !PT ;  /* 0x000000ff15157812 */ /* 0x000fe400078ec0ff */
[----:B------:R-:W-:Y:S02]  /*7200*/  PRMT R29, R29, 0x7773, RZ ;  /* 0x000077731d1d7816 */ /* 0x000fe400000000ff */
[----:B------:R-:W-:Y:S02]  /*7210*/  PRMT R30, R30, 0x7773, RZ ;  /* 0x000077731e1e7816 */ /* 0x000fe400000000ff */
[----:B--2---:R-:W-:Y:S02]  /*7220*/  PRMT R5, R24, 0x7770, RZ ;  /* 0x0000777018057816 */ /* 0x004fe400000000ff */
[----:B------:R-:W-:Y:S02]  /*7230*/  PRMT R22, R25, 0x7770, RZ ;  /* 0x0000777019167816 */ /* 0x000fe400000000ff */
[----:B------:R-:W-:-:S02]  /*7240*/  IADD3.X R43, PT, PT, RZ, R43, RZ, P5, P4 ;  /* 0x0000002bff2b7210 */ /* 0x000fc40002fe84ff */
[----:B------:R-:W-:Y:S02]  /*7250*/  IADD3 R26, P5, P4, R21, R34, R26 ;  /* 0x00000022151a7210 */ /* 0x000fe40007cbe01a */
[----:B------:R-:W-:Y:S02]  /*7260*/  LOP3.LUT R29, R29, 0xff, RZ, 0xc0, !PT ;  /* 0x000000ff1d1d7812 */ /* 0x000fe400078ec0ff */
[----:B------:R-:W-:Y:S02]  /*7270*/  LOP3.LUT R30, R30, 0xff, RZ, 0xc0, !PT ;  /* 0x000000ff1e1e7812 */ /* 0x000fe400078ec0ff */
[----:B------:R-:W-:Y:S02]  /*7280*/  PRMT R21, R24, 0x7771, RZ ;  /* 0x0000777118157816 */ /* 0x000fe400000000ff */
[----:B------:R-:W-:Y:S02]  /*7290*/  LOP3.LUT R5, R5, 0xff, RZ, 0xc0, !PT ;  /* 0x000000ff05057812 */ /* 0x000fe400078ec0ff */
[----:B------:R-:W-:-:S02]  /*72a0*/  LOP3.LUT R22, R22, 0xff, RZ, 0xc0, !PT ;  /* 0x000000ff16167812 */ /* 0x000fc400078ec0ff */
[----:B------:R-:W-:Y:S02]  /*72b0*/  PRMT R23, R25, 0x7771, RZ ;  /* 0x0000777119177816 */ /* 0x000fe400000000ff */
[----:B------:R-:W-:Y:S02]  /*72c0*/  IADD3.X R41, PT, PT, RZ, R41, RZ, P2, P3 ;  /* 0x00000029ff297210 */ /* 0x000fe400017e64ff */
[----:B------:R-:W-:Y:S02]  /*72d0*/  IADD3.X R39, PT, PT, RZ, R39, RZ, P5, P4 ;  /* 0x00000027ff277210 */ /* 0x000fe40002fe84ff */
[----:B------:R-:W-:Y:S02]  /*72e0*/  IADD3 R31, P2, P3, R30, R31, R29 ;  /* 0x0000001f1e1f7210 */ /* 0x000fe40007b5e01d */
[----:B------:R-:W-:Y:S02]  /*72f0*/  LOP3.LUT R36, R21, 0xff, RZ, 0xc0, !PT ;  /* 0x000000ff15247812 */ /* 0x000fe400078ec0ff */
[----:B------:R-:W-:-:S02]  /*7300*/  IADD3 R38, P5, P4, R22, R38, R5 ;  /* 0x0000002616267210 */ /* 0x000fc40007cbe005 */
[----:B------:R-:W-:Y:S02]  /*7310*/  LOP3.LUT R23, R23, 0xff, RZ, 0xc0, !PT ;  /* 0x000000ff17177812 */ /* 0x000fe400078ec0ff */
[C---:B------:R-:W-:Y:S02]  /*7320*/  PRMT R5, R24.reuse, 0x7772, RZ ;  /* 0x0000777218057816 */ /* 0x040fe400000000ff */
[C---:B------:R-:W-:Y:S02]  /*7330*/  PRMT R21, R25.reuse, 0x7772, RZ ;  /* 0x0000777219157816 */ /* 0x040fe400000000ff */
        /* <DEDUP_REMOVED lines=14> */
.L_x_281:
[----:B------:R-:W-:Y:S05]  /*7420*/  BSYNC.RECONVERGENT B0 ;  /* 0x0000000000007941 */ /* 0x000fea0003800200 */
.L_x_280:
[----:B------:R-:W-:Y:S04]  /*7430*/  BSSY.RECONVERGENT B0, `(.L_x_282) ;  /* 0x000006c000007945 */ /* 0x000fe80003800200 */
[----:B------:R-:W-:Y:S05]  /*7440*/  @P1 BRA `(.L_x_283) ;  /* 0x0000000400a81947 */ /* 0x000fea0003800000 */
        /* <DEDUP_REMOVED lines=26> */
[----:B------:R-:W-:Y:S01]  /*75f0*/  LOP3.LUT R8, R5, 0xff, RZ, 0xc0, !PT ;  /* 0x000000ff05087812 */ /* 0x000fe200078ec0ff */
[----:B------:R-:W-:Y:S01]  /*7600*/  LDS R11, [R42+0x2380] ;  /* 0x002380002a0b7984 */ /* 0x000fe20000000800 */
[----:B------:R-:W-:-:S02]  /*7610*/  LOP3.LUT R23, R23, 0xff, RZ, 0xc0, !PT ;  /* 0x000000ff17177812 */ /* 0x000fc400078ec0ff */
[----:B----4-:R-:W-:Y:S02]  /*7620*/  PRMT R5, R26, 0x7770, RZ ;  /* 0x000077701a057816 */ /* 0x010fe400000000ff */
[----:B-----5:R-:W-:Y:S02]  /*7630*/  PRMT R6, R27, 0x7770, RZ ;  /* 0x000077701b067816 */ /* 0x020fe400000000ff */
[----:B------:R-:W-:Y:S02]  /*7640*/  IADD3.X R7, PT, PT, RZ, R7, RZ, P2, P3 ;  /* 0x00000007ff077210 */ /* 0x000fe400017e64ff */
[----:B------:R-:W-:Y:S02]  /*7650*/  IADD3 R16, P2, P3, R23, R16, R8 ;  /* 0x0000001017107210 */ /* 0x000fe40007b5e008 */
[----:B------:R-:W-:Y:S02]  /*7660*/  IADD3.X R30, PT, PT, RZ, R10, RZ, P4, P5 ;  /* 0x0000000aff1e7210 */ /* 0x000fe400027ea4ff */
[----:B------:R-:W-:Y:S01]  /*7670*/  LOP3.LUT R8, R5, 0xff, RZ, 0xc0, !PT ;  /* 0x000000ff05087812 */ /* 0x000fe200078ec0ff */
[----:B------:R-:W2:Y:S01]  /*7680*/  LDS R10, [R42+0x2300] ;  /* 0x002300002a0a7984 */ /* 0x000ea20000000800 */
        /* <DEDUP_REMOVED lines=9> */
[----:B------:R-:W-:Y:S02]  /*7720*/  PRMT R26, R26, 0x7773, RZ ;  /* 0x000077731a1a7816 */ /* 0x000fe400000000ff */
[----:B------:R-:W-:Y:S02]  /*7730*/  PRMT R27, R27, 0x7773, RZ ;  /* 0x000077731b1b7816 */ /* 0x000fe400000000ff */
[----:B------:R-:W-:Y:S02]  /*7740*/  IADD3 R21, P4, P5, R21, R40, R8 ;  /* 0x0000002815157210 */ /* 0x000fe40007d9e008 */
[----:B------:R-:W-:-:S02]  /*7750*/  LOP3.LUT R23, R5, 0xff, RZ, 0xc0, !PT ;  /* 0x000000ff05177812 */ /* 0x000fc400078ec0ff */
[----:B------:R-:W-:Y:S02]  /*7760*/  LOP3.LUT R6, R6, 0xff, RZ, 0xc0, !PT ;  /* 0x000000ff06067812 */ /* 0x000fe400078ec0ff */
[----:B------:R-:W-:Y:S02]  /*7770*/  LOP3.LUT R5, R26, 0xff, RZ, 0xc0, !PT ;  /* 0x000000ff1a057812 */ /* 0x000fe400078ec0ff */
[----:B------:R-:W-:Y:S02]  /*7780*/  LOP3.LUT R24, R27, 0xff, RZ, 0xc0, !PT ;  /* 0x000000ff1b187812 */ /* 0x000fe400078ec0ff */
[----:B------:R-:W-:Y:S02]  /*7790*/  IADD3.X R37, PT, PT, RZ, R37, RZ, P4, P5 ;  /* 0x00000025ff257210 */ /* 0x000fe400027ea4ff */
[----:B------:R-:W-:Y:S02]  /*77a0*/  IADD3 R23, P4, P5, R6, R25, R23 ;  /* 0x0000001906177210 */ /* 0x000fe40007d9e017 */
[----:B------:R-:W-:-:S02]  /*77b0*/  IADD3.X R25, PT, PT, RZ, R7, RZ, P2, P3 ;  /* 0x00000007ff197210 */ /* 0x000fc400017e64ff */
[----:B------:R-:W-:Y:S02]  /*77c0*/  IADD3 R24, P2, P3, R24, R16, R5 ;  /* 0x0000001018187210 */ /* 0x000fe40007b5e005 */
[C---:B0-----:R-:W-:Y:S02]  /*77d0*/  PRMT R5, R28.reuse, 0x7770, RZ ;  /* 0x000077701c057816 */ /* 0x041fe400000000ff */
[----:B------:R-:W-:Y:S02]  /*77e0*/  PRMT R6, R28, 0x7771, RZ ;  /* 0x000077711c067816 */ /* 0x000fe400000000ff */
[----:B-1----:R-:W-:Y:S02]  /*77f0*/  PRMT R8, R29, 0x7771, RZ ;  /* 0x000077711d087816 */ /* 0x002fe400000000ff */
[----:B------:R-:W-:Y:S02]  /*7800*/  LOP3.LUT R16, R5, 0xff, RZ, 0xc0, !PT ;  /* 0x000000ff05107812 */ /* 0x000fe400078ec0ff */
[----:B------:R-:W-:-:S02]  /*7810*/  PRMT R7, R29, 0x7770, RZ ;  /* 0x000077701d077816 */ /* 0x000fc400000000ff */
[----:B------:R-:W-:Y:S02]  /*7820*/  LOP3.LUT R5, R6, 0xff, RZ, 0xc0, !PT ;  /* 0x000000ff06057812 */ /* 0x000fe400078ec0ff */
[----:B------:R-:W-:Y:S02]  /*7830*/  LOP3.LUT R8, R8, 0xff, RZ, 0xc0, !PT ;  /* 0x000000ff08087812 */ /* 0x000fe400078ec0ff */
[----:B------:R-:W-:Y:S02]  /*7840*/  IADD3.X R26, PT, PT, RZ, R17, RZ, P2, P3 ;  /* 0x00000011ff1a7210 */ /* 0x000fe400017e64ff */
[----:B------:R-:W-:Y:S02]  /*7850*/  LOP3.LUT R7, R7, 0xff, RZ, 0xc0, !PT ;  /* 0x000000ff07077812 */ /* 0x000fe400078ec0ff */
[----:B------:R-:W-:Y:S02]  /*7860*/  IADD3 R22, P2, P3, R8, R22, R5 ;  /* 0x0000001608167210 */ /* 0x000fe40007b5e005 */
[----:B------:R-:W-:-:S02]  /*7870*/  PRMT R5, R28, 0x7772, RZ ;  /* 0x000077721c057816 */ /* 0x000fc400000000ff */
[----:B------:R-:W-:Y:S02]  /*7880*/  PRMT R6, R29, 0x7772, RZ ;  /* 0x000077721d067816 */ /* 0x000fe400000000ff */
[----:B------:R-:W-:Y:S02]  /*7890*/  IADD3.X R27, PT, PT, RZ, R30, RZ, P4, P5 ;  /* 0x0000001eff1b7210 */ /* 0x000fe400027ea4ff */
[----:B------:R-:W-:Y:S02]  /*78a0*/  IADD3 R21, P5, P4, R7, R21, R16 ;  /* 0x0000001507157210 */ /* 0x000fe40007cbe010 */
[----:B------:R-:W-:Y:S02]  /*78b0*/  LOP3.LUT R5, R5, 0xff, RZ, 0xc0, !PT ;  /* 0x000000ff05057812 */ /* 0x000fe400078ec0ff */
[----:B------:R-:W-:Y:S02]  /*78c0*/  LOP3.LUT R6, R6, 0xff, RZ, 0xc0, !PT ;  /* 0x000000ff06067812 */ /* 0x000fe400078ec0ff */
[----:B------:R-:W-:-:S02]  /*78d0*/  PRMT R28, R28, 0x7773, RZ ;  /* 0x000077731c1c7816 */ /* 0x000fc400000000ff */
[----:B------:R-:W-:Y:S02]  /*78e0*/  PRMT R29, R29, 0x7773, RZ ;  /* 0x000077731d1d7816 */ /* 0x000fe400000000ff */
[----:B------:R-:W-:Y:S02]  /*78f0*/  IADD3.X R37, PT, PT, RZ, R37, RZ, P5, P4 ;  /* 0x00000025ff257210 */ /* 0x000fe40002fe84ff */
[----:B------:R-:W-:Y:S02]  /*7900*/  IADD3 R23, P5, P4, R6, R23, R5 ;  /* 0x0000001706177210 */ /* 0x000fe40007cbe005 */
[----:B--2---:R-:W-:Y:S02]  /*7910*/  PRMT R5, R10, 0x7770, RZ ;  /* 0x000077700a057816 */ /* 0x004fe400000000ff */
[----:B------:R-:W-:Y:S02]  /*7920*/  PRMT R7, R11, 0x7770, RZ ;  /* 0x000077700b077816 */ /* 0x000fe400000000ff */
[----:B------:R-:W-:-:S02]  /*7930*/  LOP3.LUT R28, R28, 0xff, RZ, 0xc0, !PT ;  /* 0x000000ff1c1c7812 */ /* 0x000fc400078ec0ff */
[----:B------:R-:W-:Y:S02]  /*7940*/  LOP3.LUT R17, R29, 0xff, RZ, 0xc0, !PT ;  /* 0x000000ff1d117812 */ /* 0x000fe400078ec0ff */
[----:B------:R-:W-:Y:S02]  /*7950*/  PRMT R6, R10, 0x7771, RZ ;  /* 0x000077710a067816 */ /* 0x000fe400000000ff */
[----:B------:R-:W-:Y:S02]  /*7960*/  PRMT R8, R11, 0x7771, RZ ;  /* 0x000077710b087816 */ /* 0x000fe400000000ff */
[----:B------:R-:W-:Y:S02]  /*7970*/  IADD3.X R25, PT, PT, RZ, R25, RZ, P2, P3 ;  /* 0x00000019ff197210 */ /* 0x000fe400017e64ff */
[----:B------:R-:W-:Y:S02]  /*7980*/  LOP3.LUT R16, R5, 0xff, RZ, 0xc0, !PT ;  /* 0x000000ff05107812 */ /* 0x000fe400078ec0ff */
[----:B------:R-:W-:-:S02]  /*7990*/  LOP3.LUT R7, R7, 0xff, RZ, 0xc0, !PT ;  /* 0x000000ff07077812 */ /* 0x000fc400078ec0ff */
        /* <DEDUP_REMOVED lines=19> */
[----:B------:R-:W-:Y:S02]  /*7ad0*/  IADD3.X R10, PT, PT, RZ, R24, RZ, P5, P4 ;  /* 0x00000018ff0a7210 */ /* 0x000fe40002fe84ff */
[----:B------:R-:W-:-:S09]  /*7ae0*/  IADD3.X R17, PT, PT, RZ, R21, RZ, P2, P3 ;  /* 0x00000015ff117210 */ /* 0x000fd200017e64ff */
.L_x_283:
[----:B------:R-:W-:Y:S05]  /*7af0*/  BSYNC.RECONVERGENT B0 ;  /* 0x0000000000007941 */ /* 0x000fea0003800200 */
.L_x_282:
[----:B------:R-:W-:Y:S01]  /*7b00*/  BAR.SYNC.DEFER_BLOCKING 0x0 ;  /* 0x0000000000007b1d */ /* 0x000fe20000010000 */
[----:B------:R-:W-:Y:S01]  /*7b10*/  IMAD.MOV.U32 R26, RZ, RZ, R31 ;  /* 0x000000ffff1a7224 */ /* 0x000fe200078e001f */
[----:B------:R-:W-:Y:S01]  /*7b20*/  LEA.HI R5, R18, R18, RZ, 0x1d ;  /* 0x0000001212057211 */ /* 0x000fe200078fe8ff */
[----:B------:R-:W-:Y:S02]  /*7b30*/  IMAD.MOV.U32 R27, RZ, RZ, R32 ;  /* 0x000000ffff1b7224 */ /* 0x000fe400078e0020 */
[----:B------:R-:W-:Y:S01]  /*7b40*/  IMAD.MOV.U32 R30, RZ, RZ, R36 ;  /* 0x000000ffff1e7224 */ /* 0x000fe200078e0024 */
[----:B------:R-:W-:Y:S01]  /*7b50*/  BSSY.RECONVERGENT B0, `(.L_x_284) ;  /* 0x0000057000007945 */ /* 0x000fe20003800200 */
[----:B------:R-:W-:Y:S02]  /*7b60*/  IMAD.MOV.U32 R31, RZ, RZ, R41 ;  /* 0x000000ffff1f7224 */ /* 0x000fe400078e0029 */
[----:B------:R-:W-:Y:S02]  /*7b70*/  IMAD.MOV.U32 R28, RZ, RZ, R38 ;  /* 0x000000ffff1c7224 */ /* 0x000fe400078e0026 */
[----:B------:R-:W-:-:S02]  /*7b80*/  IMAD.MOV.U32 R29, RZ, RZ, R43 ;  /* 0x000000ffff1d7224 */ /* 0x000fc400078e002b */
[----:B------:R-:W-:Y:S02]  /*7b90*/  IMAD.MOV.U32 R24, RZ, RZ, R34 ;  /* 0x000000ffff187224 */ /* 0x000fe400078e0022 */
[----:B------:R-:W-:Y:S02]  /*7ba0*/  IMAD.MOV.U32 R25, RZ, RZ, R39 ;  /* 0x000000ffff197224 */ /* 0x000fe400078e0027 */
[----:B------:R-:W-:Y:S01]  /*7bb0*/  IMAD R21, R5, 0x8, R4 ;  /* 0x0000000805157824 */ /* 0x000fe200078e0204 */
[----:B------:R-:W-:Y:S04]  /*7bc0*/  @!P0 STS.128 [R33], R28 ;  /* 0x0000001c21008388 */ /* 0x000fe80000000c00 */
[----:B------:R2:W-:Y:S01]  /*7bd0*/  @!P0 STS.128 [R33+0x10], R24 ;  /* 0x0000101821008388 */ /* 0x0005e20000000c00 */
[----:B------:R-:W-:Y:S01]  /*7be0*/  ISETP.GT.U32.AND P0, PT, R18, 0x3f, PT ;  /* 0x0000003f1200780c */ /* 0x000fe20003f04070 */
[----:B--2---:R-:W-:-:S02]  /*7bf0*/  IMAD.MOV.U32 R26, RZ, RZ, R8 ;  /* 0x000000ffff1a7224 */ /* 0x004fc400078e0008 */
[----:B------:R-:W-:Y:S02]  /*7c00*/  IMAD.MOV.U32 R27, RZ, RZ, R7 ;  /* 0x000000ffff1b7224 */ /* 0x000fe400078e0007 */
[----:B------:R-:W-:Y:S02]  /*7c10*/  IMAD.MOV.U32 R24, RZ, RZ, R6 ;  /* 0x000000ffff187224 */ /* 0x000fe400078e0006 */
[----:B------:R-:W-:-:S05]  /*7c20*/  IMAD.MOV.U32 R25, RZ, RZ, R37 ;  /* 0x000000ffff197224 */ /* 0x000fca00078e0025 */
[----:B------:R2:W-:Y:S02]  /*7c30*/  @!P1 STS.128 [R35+0x100], R24 ;  /* 0x0001001823009388 */ /* 0x0005e40000000c00 */
[----:B--2---:R-:W-:Y:S02]  /*7c40*/  IMAD.MOV.U32 R26, RZ, RZ, R16 ;  /* 0x000000ffff1a7224 */ /* 0x004fe400078e0010 */
[----:B------:R-:W-:Y:S02]  /*7c50*/  IMAD.MOV.U32 R27, RZ, RZ, R17 ;  /* 0x000000ffff1b7224 */ /* 0x000fe400078e0011 */
[----:B------:R-:W-:Y:S02]  /*7c60*/  IMAD.MOV.U32 R24, RZ, RZ, R11 ;  /* 0x000000ffff187224 */ /* 0x000fe400078e000b */
[----:B------:R-:W-:Y:S02]  /*7c70*/  IMAD.MOV.U32 R25, RZ, RZ, R10 ;  /* 0x000000ffff197224 */ /* 0x000fe400078e000a */
[----:B------:R-:W-:-:S03]  /*7c80*/  IMAD R11, R18, 0x4, R9 ;  /* 0x00000004120b7824 */ /* 0x000fc600078e0209 */
[----:B------:R2:W-:Y:S01]  /*7c90*/  @!P1 STS.128 [R35+0x110], R24 ;  /* 0x0001101823009388 */ /* 0x0005e20000000c00 */
[----:B------:R-:W-:Y:S06]  /*7ca0*/  BAR.SYNC.DEFER_BLOCKING 0x0 ;  /* 0x0000000000007b1d */ /* 0x000fec0000010000 */
[----:B------:R-:W-:Y:S05]  /*7cb0*/  @P0 BRA `(.L_x_285) ;  /* 0x0000000400000947 */ /* 0x000fea0003800000 */
[----:B------:R-:W-:Y:S04]  /*7cc0*/  LDS.64 R6, [R11] ;  /* 0x000000000b067984 */ /* 0x000fe80000000a00 */
[----:B------:R-:W-:Y:S04]  /*7cd0*/  LDS.64 R16, [R11+0x200] ;  /* 0x000200000b107984 */ /* 0x000fe80000000a00 */
[----:B------:R-:W3:Y:S04]  /*7ce0*/  LDS.64 R22, [R11+0x400] ;  /* 0x000400000b167984 */ /* 0x000ee80000000a00 */
[----:B--2---:R-:W-:Y:S04]  /*7cf0*/  LDS.64 R24, [R11+0x600] ;  /* 0x000600000b187984 */ /* 0x004fe80000000a00 */
[----:B------:R-:W2:Y:S04]  /*7d00*/  LDS.64 R26, [R11+0x800] ;  /* 0x000800000b1a7984 */ /* 0x000ea80000000a00 */
        /* <DEDUP_REMOVED lines=8> */
[----:B---3--:R-:W-:-:S03]  /*7d90*/  IADD3 R69, P0, P1, R22, R16, R6 ;  /* 0x0000001016457210 */ /* 0x008fc6000791e006 */
[----:B------:R-:W-:Y:S01]  /*7da0*/  LDS.64 R44, [R11+0x1a00] ;  /* 0x001a00000b2c7984 */ /* 0x000fe20000000a00 */
[----:B------:R-:W-:-:S03]  /*7db0*/  IADD3.X R23, PT, PT, R23, R17, R7, P0, P1 ;  /* 0x0000001117177210 */ /* 0x000fc600007e2407 */
[----:B------:R-:W3:Y:S01]  /*7dc0*/  LDS.64 R46, [R11+0x1c00] ;  /* 0x001c00000b2e7984 */ /* 0x000ee20000000a00 */
[----:B--2---:R-:W-:-:S03]  /*7dd0*/  IADD3 R69, P2, P3, R26, R24, R69 ;  /* 0x000000181a457210 */ /* 0x004fc60007b5e045 */
[----:B------:R-:W-:Y:S01]  /*7de0*/  LDS.64 R48, [R11+0x1e00] ;  /* 0x001e00000b307984 */ /* 0x000fe20000000a00 */
[----:B------:R-:W-:-:S03]  /*7df0*/  IADD3.X R27, PT, PT, R27, R25, R23, P2, P3 ;  /* 0x000000191b1b7210 */ /* 0x000fc600017e6417 */
[----:B------:R-:W2:Y:S01]  /*7e00*/  LDS.64 R50, [R11+0x2000] ;  /* 0x002000000b327984 */ /* 0x000ea20000000a00 */
        /* <DEDUP_REMOVED lines=35> */
[----:B---3--:R-:W-:-:S04]  /*8040*/  IADD3 R33, P0, P1, R16, R6, R33 ;  /* 0x0000000610217210 */ /* 0x008fc8000791e021 */
[----:B------:R-:W-:Y:S02]  /*8050*/  IADD3.X R17, PT, PT, R17, R7, R65, P0, P1 ;  /* 0x0000000711117210 */ /* 0x000fe400007e2441 */
[----:B--2---:R-:W-:-:S04]  /*8060*/  IADD3 R33, P2, P3, R24, R22, R33 ;  /* 0x0000001618217210 */ /* 0x004fc80007b5e021 */
[----:B------:R-:W-:Y:S02]  /*8070*/  IADD3.X R23, PT, PT, R25, R23, R17, P2, P3 ;  /* 0x0000001719177210 */ /* 0x000fe400017e6411 */
[----:B----4-:R-:W-:-:S04]  /*8080*/  IADD3 R7, P0, P1, R28, R26, R33 ;  /* 0x0000001a1c077210 */ /* 0x010fc8000791e021 */
[----:B-----5:R-:W-:Y:S02]  /*8090*/  IADD3 R6, P2, PT, R30, R7, RZ ;  /* 0x000000071e067210 */ /* 0x020fe40007f5e0ff */
[----:B------:R-:W-:-:S05]  /*80a0*/  IADD3.X R7, PT, PT, R29, R27, R23, P0, P1 ;  /* 0x0000001b1d077210 */ /* 0x000fca00007e2417 */
[----:B------:R-:W-:-:S07]  /*80b0*/  IMAD.X R7, R31, 0x1, R7, P2 ;  /* 0x000000011f077824 */ /* 0x000fce00010e0607 */
.L_x_285:
[----:B------:R-:W-:Y:S05]  /*80c0*/  BSYNC.RECONVERGENT B0 ;  /* 0x0000000000007941 */ /* 0x000fea0003800200 */
.L_x_284:
[----:B------:R-:W-:Y:S01]  /*80d0*/  BAR.SYNC.DEFER_BLOCKING 0x0 ;  /* 0x0000000000007b1d */ /* 0x000fe20000010000 */
[----:B------:R-:W-:Y:S01]  /*80e0*/  ISETP.GT.U32.AND P0, PT, R18, 0x1f, PT ;  /* 0x0000001f1200780c */ /* 0x000fe20003f04070 */
[----:B------:R-:W-:-:S04]  /*80f0*/  VIADD R4, R4, 0x410 ;  /* 0x0000041004047836 */ /* 0x000fc80000000000 */
[----:B------:R-:W-:Y:S01]  /*8100*/  IMAD R8, R5, 0x8, R4 ;  /* 0x0000000805087824 */ /* 0x000fe200078e0204 */
[----:B------:R3:W-:Y:S01]  /*8110*/  STS.64 [R21+0x410], R6 ;  /* 0x0004100615007388 */ /* 0x0007e20000000a00 */
[----:B------:R-:W-:Y:S06]  /*8120*/  BAR.SYNC.DEFER_BLOCKING 0x0 ;  /* 0x0000000000007b1d */ /* 0x000fec0000010000 */
[----:B------:R-:W-:Y:S05]  /*8130*/  @P0 BRA `(.L_x_286) ;  /* 0x0000000400300947 */ /* 0x000fea0003800000 */
[----:B---3--:R-:W-:Y:S01]  /*8140*/  IMAD R21, R18, 0x48, R4 ;  /* 0x0000004812157824 */ /* 0x008fe200078e0204 */
[----:B------:R-:W-:-:S04]  /*8150*/  UMOV UR4, 0xffffffff ;  /* 0xffffffff00047882 */ /* 0x000fc80000000000 */
[----:B------:R-:W-:Y:S04]  /*8160*/  LDS.64 R4, [R21] ;  /* 0x0000000015047984 */ /* 0x000fe80000000a00 */
[----:B------:R-:W-:Y:S04]  /*8170*/  LDS.64 R6, [R21+0x8] ;  /* 0x0000080015067984 */ /* 0x000fe80000000a00 */
[----:B------:R-:W3:Y:S04]  /*8180*/  LDS.64 R16, [R21+0x10] ;  /* 0x0000100015107984 */ /* 0x000ee80000000a00 */
[----:B------:R-:W-:Y:S04]  /*8190*/  LDS.64 R22, [R21+0x18] ;  /* 0x0000180015167984 */ /* 0x000fe80000000a00 */
[----:B--2---:R-:W2:Y:S04]  /*81a0*/  LDS.64 R24, [R21+0x20] ;  /* 0x0000200015187984 */ /* 0x004ea80000000a00 */
[----:B------:R-:W-:Y:S04]  /*81b0*/  LDS.64 R26, [R21+0x28] ;  /* 0x00002800151a7984 */ /* 0x000fe80000000a00 */
[----:B------:R-:W4:Y:S04]  /*81c0*/  LDS.64 R28, [R21+0x30] ;  /* 0x00003000151c7984 */ /* 0x000f280000000a00 */
[----:B------:R-:W5:Y:S01]  /*81d0*/  LDS.64 R30, [R21+0x38] ;  /* 0x00003800151e7984 */ /* 0x000f620000000a00 */
[----:B---3--:R-:W-:-:S04]  /*81e0*/  IADD3 R39, P0, P1, R16, R6, R4 ;  /* 0x0000000610277210 */ /* 0x008fc8000791e004 */
[----:B------:R-:W-:Y:S02]  /*81f0*/  IADD3.X R41, PT, PT, R17, R7, R5, P0, P1 ;  /* 0x0000000711297210 */ /* 0x000fe400007e2405 */
[----:B--2---:R-:W-:-:S04]  /*8200*/  IADD3 R39, P2, P3, R24, R39, R22 ;  /* 0x0000002718277210 */ /* 0x004fc80007b5e016 */
        /* <DEDUP_REMOVED lines=36> */
.L_x_424:
        /* <DEDUP_REMOVED lines=27> */
.L_x_286:
[----:B------:R-:W-:Y:S05]  /*8600*/  WARPSYNC.ALL ;  /* 0x0000000000007948 */ /* 0x000fea0003800000 */
[----:B------:R-:W-:Y:S06]  /*8610*/  BAR.SYNC.DEFER_BLOCKING 0x0 ;  /* 0x0000000000007b1d */ /* 0x000fec0000010000 */
[----:B------:R-:W-:Y:S01]  /*8620*/  BSSY B0, `(.L_x_288) ;  /* 0x0000826000007945 */ /* 0x000fe20003800000 */
        /* <DEDUP_REMOVED lines=10> */
[----:B---3--:R-:W-:Y:S02]  /*86d0*/  IMAD.MOV.U32 R21, RZ, RZ, R23 ;  /* 0x000000ffff157224 */ /* 0x008fe400078e0017 */
[----:B--2---:R-:W-:Y:S02]  /*86e0*/  IMAD R25, R18, 0x54, R11 ;  /* 0x0000005412197824 */ /* 0x004fe400078e020b */
[----:B------:R-:W-:Y:S02]  /*86f0*/  IMAD.MOV.U32 R30, RZ, RZ, RZ ;  /* 0x000000ffff1e7224 */ /* 0x000fe400078e00ff */
[----:B------:R-:W-:-:S07]  /*8700*/  IMAD.MOV.U32 R29, RZ, RZ, RZ ;  /* 0x000000ffff1d7224 */ /* 0x000fce00078e00ff */
.L_x_290:
        /* <DEDUP_REMOVED lines=27> */
[----:B------:R-:W-:Y:S01]  /*88c0*/  ISETP.NE.AND P1, PT, R13, 0x1f, PT ;  /* 0x0000001f0d00780c */ /* 0x000fe20003f25270 */
[----:B------:R-:W-:Y:S05]  /*88d0*/  WARPSYNC.ALL ;  /* 0x0000000000007948 */ /* 0x000fea0003800000 */
[----:B------:R-:W-:-:S07]  /*88e0*/  LOP3.LUT R99, R99, 0xfffffffb, RZ, 0xc0, !PT ;  /* 0xfffffffb63637812 */ /* 0x000fce00078ec0ff */
[----:B------:R-:W-:Y:S01]  /*88f0*/  @P1 LOP3.LUT R99, R99, 0x4, RZ, 0xfc, !PT ;  /* 0x0000000463631812 */ /* 0x000fe200078efcff */
        /* <DEDUP_REMOVED lines=23> */
[----:B------:R-:W-:Y:S01]  /*8a70*/  BAR.SYNC.DEFER_BLOCKING 0x0 ;  /* 0x0000000000007b1d */ /* 0x000fe20000010000 */
[----:B------:R-:W-:Y:S01]  /*8a80*/  UBMSK UR7, URZ, 0x6 ;  /* 0x00000006ff07789b */ /* 0x000fe20008000000 */
[----:B------:R-:W-:Y:S01]  /*8a90*/  IMAD R23, R18, 0x7c, R11 ;  /* 0x0000007c12177824 */ /* 0x000fe200078e020b */
[----:B------:R-:W-:-:S02]  /*8aa0*/  ISETP.NE.AND P4, PT, R13, RZ, PT ;  /* 0x000000ff0d00720c */ /* 0x000fc40003f85270 */
[----:B------:R-:W-:-:S03]  /*8ab0*/  LOP3.LUT R99, R99, 0xfffffff7, RZ, 0xc0, !PT ;  /* 0xfffffff763637812 */ /* 0x000fc600078ec0ff */
[----:B------:R-:W2:Y:S01]  /*8ac0*/  S2UR UR5, SR_CgaCtaId ;  /* 0x00000000000579c3 */ /* 0x000ea20000008800 */
[----:B------:R-:W-:-:S07]  /*8ad0*/  UMOV UR4, 0x400 ;  /* 0x0000040000047882 */ /* 0x000fce0000000000 */
[----:B------:R-:W-:-:S04]  /*8ae0*/  @P4 LOP3.LUT R99, R99, 0x8, RZ, 0xfc, !PT ;  /* 0x0000000863634812 */ /* 0x000fc800078efcff */
[----:B------:R-:W-:Y:S01]  /*8af0*/  LOP3.LUT R99, R99, 0xfffffffe, RZ, 0xc0, !PT ;  /* 0xfffffffe63637812 */ /* 0x000fe200078ec0ff */
[----:B------:R-:W3:Y:S04]  /*8b00*/  LDS R52, [R25] ;  /* 0x0000000019347984 */ /* 0x000ee80000000800 */
[----:B------:R-:W-:Y:S01]  /*8b10*/  LDS R32, [R25+0x58] ;  /* 0x0000580019207984 */ /* 0x000fe20000000800 */
[----:B--2---:R-:W-:-:S03]  /*8b20*/  ULEA UR4, UR5, UR4, 0x18 ;  /* 0x0000000405047291 */ /* 0x004fc6000f8ec0ff */
[----:B------:R-:W2:Y:S04]  /*8b30*/  LDS R51, [R25+0x4] ;  /* 0x0000040019337984 */ /* 0x000ea80000000800 */
[----:B------:R-:W4:Y:S04]  /*8b40*/  LDS R50, [R25+0x8] ;  /* 0x0000080019327984 */ /* 0x000f280000000800 */
[----:B------:R-:W-:Y:S04]  /*8b50*/  LDS R49, [R25+0xc] ;  /* 0x00000c0019317984 */ /* 0x000fe80000000800 */
[----:B------:R-:W-:Y:S04]  /*8b60*/  LDS R48, [R25+0x10] ;  /* 0x0000100019307984 */ /* 0x000fe80000000800 */
[----:B------:R-:W-:Y:S04]  /*8b70*/  LDS R47, [R25+0x14] ;  /* 0x00001400192f7984 */ /* 0x000fe80000000800 */
[----:B------:R-:W-:Y:S04]  /*8b80*/  LDS R46, [R25+0x18] ;  /* 0x00001800192e7984 */ /* 0x000fe80000000800 */
[----:B------:R-:W-:Y:S04]  /*8b90*/  LDS R45, [R25+0x1c] ;  /* 0x00001c00192d7984 */ /* 0x000fe80000000800 */
[----:B------:R-:W-:Y:S04]  /*8ba0*/  LDS R44, [R25+0x20] ;  /* 0x00002000192c7984 */ /* 0x000fe80000000800 */
[----:B------:R-:W-:Y:S01]  /*8bb0*/  LDS R43, [R25+0x24] ;  /* 0x00002400192b7984 */ /* 0x000fe20000000800 */
[----:B---3--:R-:W-:-:S03]  /*8bc0*/  LOP3.LUT R4, R52, UR7, RZ, 0xc0, !PT ;  /* 0x0000000734047c12 */ /* 0x008fc6000f8ec0ff */
        /* <DEDUP_REMOVED lines=16> */
[----:B------:R-:W-:Y:S02]  /*8cd0*/  LOP3.LUT R57, R4, 0xffffffe, RZ, 0xc0, !PT ;  /* 0x0ffffffe04397812 */ /* 0x000fe400078ec0ff */
[----:B----4-:R-:W-:Y:S01]  /*8ce0*/  LOP3.LUT R5, R50, UR7, RZ, 0xc0, !PT ;  /* 0x0000000732057c12 */ /* 0x010fe2000f8ec0ff */
[----:B------:R-:W-:Y:S01]  /*8cf0*/  LDS R35, [R25+0x44] ;  /* 0x0000440019237984 */ /* 0x000fe20000000800 */
[----:B------:R-:W-:-:S03]  /*8d00*/  IADD3 R57, PT, PT, R57, R9, R6 ;  /* 0x0000000939397210 */ /* 0x000fc60007ffe006 */
[----:B------:R-:W-:Y:S01]  /*8d10*/  LDS R34, [R25+0x48] ;  /* 0x0000480019227984 */ /* 0x000fe20000000800 */
[----:B------:R-:W-:Y:S01]  /*8d20*/  IMAD.SHL.U32 R6, R5, 0x400, RZ ;  /* 0x0000040005067824 */ /* 0x000fe200078e00ff */
[----:B------:R-:W-:Y:S02]  /*8d30*/  SHF.R.U32.HI R5, RZ, 0x4, R5 ;  /* 0x00000004ff057819 */ /* 0x000fe40000011605 */
[----:B------:R-:W-:Y:S02]  /*8d40*/  LDS R33, [R25+0x4c] ;  /* 0x00004c0019217984 */ /* 0x000fe40000000800 */
[----:B------:R-:W-:Y:S02]  /*8d50*/  LOP3.LUT R8, R6, 0x7c00, RZ, 0xc0, !PT ;  /* 0x00007c0006087812 */ /* 0x000fe400078ec0ff */
[----:B------:R-:W-:Y:S01]  /*8d60*/  LDS R54, [R25+0x50] ;  /* 0x0000500019367984 */ /* 0x000fe20000000800 */
[----:B------:R-:W-:-:S03]  /*8d70*/  LOP3.LUT R5, R5, 0xffffffe, RZ, 0xc0, !PT ;  /* 0x0ffffffe05057812 */ /* 0x000fc600078ec0ff */
[----:B------:R-:W-:Y:S01]  /*8d80*/  LDS R53, [R25+0x54] ;  /* 0x0000540019357984 */ /* 0x000fe20000000800 */
[----:B------:R-:W-:Y:S01]  /*8d90*/  IADD3 R59, PT, PT, R5, R9, R8 ;  /* 0x00000009053b7210 */ /* 0x000fe20007ffe008 */
[----:B------:R-:W-:Y:S06]  /*8da0*/  BAR.SYNC.DEFER_BLOCKING 0x0 ;  /* 0x0000000000007b1d */ /* 0x000fec0000010000 */
        /* <DEDUP_REMOVED lines=33> */
[----:B------:R-:W2:Y:S02]  /*8fc0*/  LDS.U16 R55, [R27] ;  /* 0x000000001b377984 */ /* 0x000ea40000000400 */
[----:B--2---:R-:W-:-:S05]  /*8fd0*/  VIADD R4, R55, 0x1 ;  /* 0x0000000137047836 */ /* 0x004fca0000000000 */
[----:B------:R2:W-:Y:S04]  /*8fe0*/  STS.U16 [R27], R4 ;  /* 0x000000041b007388 */ /* 0x0005e80000000400 */
[----:B------:R-:W3:Y:S01]  /*8ff0*/  LDS.U16 R56, [R57] ;  /* 0x0000000039387984 */ /* 0x000ee20000000400 */
[----:B--2---:R-:W-:-:S05]  /*9000*/  LOP3.LUT R4, R49, UR7, RZ, 0xc0, !PT ;  /* 0x0000000731047c12 */ /* 0x004fca000f8ec0ff */
[----:B------:R-:W-:Y:S01]  /*9010*/  IMAD.SHL.U32 R5, R4, 0x400, RZ ;  /* 0x0000040004057824 */ /* 0x000fe200078e00ff */
[----:B------:R-:W-:-:S04]  /*9020*/  SHF.R.U32.HI R4, RZ, 0x4, R4 ;  /* 0x00000004ff047819 */ /* 0x000fc80000011604 */
[----:B------:R-:W-:Y:S02]  /*9030*/  LOP3.LUT R8, R5, 0x7c00, RZ, 0xc0, !PT ;  /* 0x00007c0005087812 */ /* 0x000fe400078ec0ff */
[----:B------:R-:W-:Y:S02]  /*9040*/  LOP3.LUT R61, R4, 0xffffffe, RZ, 0xc0, !PT ;  /* 0x0ffffffe043d7812 */ /* 0x000fe400078ec0ff */
[----:B------:R-:W-:Y:S02]  /*9050*/  LOP3.LUT R5, R48, UR7, RZ, 0xc0, !PT ;  /* 0x0000000730057c12 */ /* 0x000fe4000f8ec0ff */
[----:B------:R-:W-:Y:S01]  /*9060*/  IADD3 R61, PT, PT, R61, R9, R8 ;  /* 0x000000093d3d7210 */ /* 0x000fe20007ffe008 */
[----:B---3--:R-:W-:-:S05]  /*9070*/  VIADD R6, R56, 0x1 ;  /* 0x0000000138067836 */ /* 0x008fca0000000000 */
[----:B------:R2:W-:Y:S04]  /*9080*/  STS.U16 [R57], R6 ;  /* 0x0000000639007388 */ /* 0x0005e80000000400 */
[----:B------:R-:W3:Y:S01]  /*9090*/  LDS.U16 R58, [R59] ;  /* 0x000000003b3a7984 */ /* 0x000ee20000000400 */
[----:B--2---:R-:W-:Y:S01]  /*90a0*/  IMAD.SHL.U32 R6, R5, 0x400, RZ ;  /* 0x0000040005067824 */ /* 0x004fe200078e00ff */
[----:B------:R-:W-:-:S04]  /*90b0*/  SHF.R.U32.HI R5, RZ, 0x4, R5 ;  /* 0x00000004ff057819 */ /* 0x000fc80000011605 */
[----:B------:R-:W-:Y:S02]  /*90c0*/  LOP3.LUT R8, R6, 0x7c00, RZ, 0xc0, !PT ;  /* 0x00007c0006087812 */ /* 0x000fe400078ec0ff */
[----:B------:R-:W-:-:S04]  /*90d0*/  LOP3.LUT R5, R5, 0xffffffe, RZ, 0xc0, !PT ;  /* 0x0ffffffe05057812 */ /* 0x000fc800078ec0ff */
[----:B------:R-:W-:Y:S01]  /*90e0*/  IADD3 R63, PT, PT, R5, R9, R8 ;  /* 0x00000009053f7210 */ /* 0x000fe20007ffe008 */
[----:B---3--:R-:W-:-:S05]  /*90f0*/  VIADD R4, R58, 0x1 ;  /* 0x000000013a047836 */ /* 0x008fca0000000000 */
        /* <DEDUP_REMOVED lines=132> */
[----:B------:R-:W-:-:S04]  /*9940*/  LOP3.LUT R5, R4, 0xffffffe, RZ, 0xc0, !PT ;  /* 0x0ffffffe04057812 */ /* 0x000fc800078ec0ff */
[----:B------:R-:W-:Y:S02]  /*9950*/  IADD3 R94, PT, PT, R5, R9, R94 ;  /* 0x00000009055e7210 */ /* 0x000fe40007ffe05e */
[----:B------:R-:W-:Y:S01]  /*9960*/  LOP3.LUT R5, R54, UR7, RZ, 0xc0, !PT ;  /* 0x0000000736057c12 */ /* 0x000fe2000f8ec0ff */
        /* <DEDUP_REMOVED lines=27> */
[----:B------:R-:W-:Y:S04]  /*9b20*/  STS.U16 [R97], R4 ;  /* 0x0000000461007388 */ /* 0x000fe80000000400 */
[----:B------:R-:W2:Y:S02]  /*9b30*/  LDS.U16 R95, [R98] ;  /* 0x00000000625f7984 */ /* 0x000ea40000000400 */
[----:B--2---:R-:W-:-:S05]  /*9b40*/  VIADD R5, R95, 0x1 ;  /* 0x000000015f057836 */ /* 0x004fca0000000000 */
[----:B------:R-:W-:Y:S04]  /*9b50*/  STS.U16 [R98], R5 ;  /* 0x0000000562007388 */ /* 0x000fe80000000400 */
[----:B------:R-:W2:Y:S02]  /*9b60*/  LDS.U16 R96, [R100] ;  /* 0x0000000064607984 */ /* 0x000ea40000000400 */
[----:B--2---:R-:W-:-:S05]  /*9b70*/  VIADD R7, R96, 0x1 ;  /* 0x0000000160077836 */ /* 0x004fca0000000000 */
[----:B------:R-:W-:Y:S01]  /*9b80*/  STS.U16 [R100], R7 ;  /* 0x0000000764007388 */ /* 0x000fe20000000400 */
[----:B------:R-:W-:Y:S06]  /*9b90*/  BAR.SYNC.DEFER_BLOCKING 0x0 ;  /* 0x0000000000007b1d */ /* 0x000fec0000010000 */
[----:B------:R-:W-:Y:S04]  /*9ba0*/  LDS R101, [R23] ;  /* 0x0000000017657984 */ /* 0x000fe80000000800 */
[----:B------:R-:W2:Y:S04]  /*9bb0*/  LDS R4, [R23+0x4] ;  /* 0x0000040017047984 */ /* 0x000ea80000000800 */
[----:B------:R-:W3:Y:S04]  /*9bc0*/  LDS R6, [R23+0x8] ;  /* 0x0000080017067984 */ /* 0x000ee80000000800 */
[----:B------:R-:W4:Y:S04]  /*9bd0*/  LDS R8, [R23+0xc] ;  /* 0x00000c0017087984 */ /* 0x000f280000000800 */
[----:B01----:R-:W0:Y:S04]  /*9be0*/  LDS R9, [R23+0x10] ;  /* 0x0000100017097984 */ /* 0x003e280000000800 */
[----:B------:R-:W1:Y:S04]  /*9bf0*/  LDS R5, [R23+0x14] ;  /* 0x0000140017057984 */ /* 0x000e680000000800 */
[----:B------:R-:W5:Y:S04]  /*9c00*/  LDS R10, [R23+0x18] ;  /* 0x00001800170a7984 */ /* 0x000f680000000800 */
[----:B------:R-:W5:Y:S04]  /*9c10*/  LDS R11, [R23+0x1c] ;  /* 0x00001c00170b7984 */ /* 0x000f680000000800 */
[----:B------:R-:W5:Y:S04]  /*9c20*/  LDS R18, [R23+0x20] ;  /* 0x0000200017127984 */ /* 0x000f680000000800 */
[----:B------:R-:W5:Y:S04]  /*9c30*/  LDS R7, [R23+0x24] ;  /* 0x0000240017077984 */ /* 0x000f680000000800 */
[----:B------:R-:W5:Y:S04]  /*9c40*/  LDS R24, [R23+0x28] ;  /* 0x0000280017187984 */ /* 0x000f680000000800 */
[----:B------:R-:W5:Y:S01]  /*9c50*/  LDS R102, [R23+0x2c] ;  /* 0x00002c0017667984 */ /* 0x000f620000000800 */
[----:B--2---:R-:W-:-:S03]  /*9c60*/  IMAD.IADD R103, R101, 0x1, R4 ;  /* 0x0000000165677824 */ /* 0x004fc600078e0204 */
[----:B------:R-:W2:Y:S01]  /*9c70*/  LDS R4, [R23+0x30] ;  /* 0x0000300017047984 */ /* 0x000ea20000000800 */
[----:B---3--:R-:W-:-:S03]  /*9c80*/  IMAD.IADD R105, R6, 0x1, R103 ;  /* 0x0000000106697824 */ /* 0x008fc600078e0267 */
[----:B------:R-:W3:Y:S01]  /*9c90*/  LDS R6, [R23+0x34] ;  /* 0x0000340017067984 */ /* 0x000ee20000000800 */
[----:B----4-:R-:W-:-:S03]  /*9ca0*/  IMAD.IADD R104, R8, 0x1, R105 ;  /* 0x0000000108687824 */ /* 0x010fc600078e0269 */
[----:B------:R-:W4:Y:S01]  /*9cb0*/  LDS R8, [R23+0x38] ;  /* 0x0000380017087984 */ /* 0x000f220000000800 */
[----:B0-----:R-:W-:-:S03]  /*9cc0*/  IMAD.IADD R106, R9, 0x1, R104 ;  /* 0x00000001096a7824 */ /* 0x001fc600078e0268 */
[----:B------:R-:W0:Y:S01]  /*9cd0*/  LDS R9, [R23+0x3c] ;  /* 0x00003c0017097984 */ /* 0x000e220000000800 */
[----:B-1----:R-:W-:-:S03]  /*9ce0*/  IMAD.IADD R107, R5, 0x1, R106 ;  /* 0x00000001056b7824 */ /* 0x002fc600078e026a */
[----:B------:R-:W1:Y:S01]  /*9cf0*/  LDS R5, [R23+0x40] ;  /* 0x0000400017057984 */ /* 0x000e620000000800 */
        /* <DEDUP_REMOVED lines=33> */
[----:B--2---:R-:W-:-:S04]  /*9f10*/  IMAD.IADD R131, R4, 0x1, R129 ;  /* 0x0000000104837824 */ /* 0x004fc800078e0281 */
[----:B---3--:R-:W-:-:S04]  /*9f20*/  IMAD.IADD R133, R6, 0x1, R131 ;  /* 0x0000000106857824 */ /* 0x008fc800078e0283 */
[----:B----4-:R-:W-:-:S04]  /*9f30*/  IMAD.IADD R102, R8, 0x1, R133 ;  /* 0x0000000108667824 */ /* 0x010fc800078e0285 */
[----:B0-----:R-:W-:-:S04]  /*9f40*/  IMAD.IADD R120, R9, 0x1, R102 ;  /* 0x0000000109787824 */ /* 0x001fc800078e0266 */
[----:B-1----:R-:W-:-:S04]  /*9f50*/  IMAD.IADD R135, R5, 0x1, R120 ;  /* 0x0000000105877824 */ /* 0x002fc800078e0278 */
[----:B-----5:R-:W-:-:S04]  /*9f60*/  IMAD.IADD R122, R10, 0x1, R135 ;  /* 0x000000010a7a7824 */ /* 0x020fc800078e0287 */
[----:B------:R-:W-:-:S04]  /*9f70*/  IMAD.IADD R137, R11, 0x1, R122 ;  /* 0x000000010b897824 */ /* 0x000fc800078e027a */
[----:B------:R-:W-:Y:S02]  /*9f80*/  IMAD.IADD R124, R18, 0x1, R137 ;  /* 0x00000001127c7824 */ /* 0x000fe400078e0289 */
[----:B------:R-:W0:Y:S02]  /*9f90*/  S2R R18, SR_TID.X ;  /* 0x0000000000127919 */ /* 0x000e240000002100 */
[----:B------:R-:W-:-:S04]  /*9fa0*/  IMAD.IADD R139, R7, 0x1, R124 ;  /* 0x00000001078b7824 */ /* 0x000fc800078e027c */
[----:B------:R-:W-:-:S05]  /*9fb0*/  IMAD.IADD R126, R24, 0x1, R139 ;  /* 0x00000001187e7824 */ /* 0x000fca00078e028b */
[----:B------:R-:W1:Y:S01]  /*9fc0*/  SHFL.UP P0, R5, R126, 0x1, RZ ;  /* 0x042000007e057989 */ /* 0x000e6200000000ff */
[--C-:B0-----:R-:W-:Y:S02]  /*9fd0*/  @!P1 SHF.R.U32.HI R6, RZ, 0x3, R18.reuse ;  /* 0x00000003ff069819 */ /* 0x101fe40000011612 */
[----:B------:R-:W-:Y:S01]  /*9fe0*/  SHF.R.U32.HI R24, RZ, 0x5, R18 ;  /* 0x00000005ff187819 */ /* 0x000fe20000011612 */
[----:B-1----:R-:W-:Y:S01]  /*9ff0*/  @P0 IMAD.IADD R5, R126, 0x1, R5 ;  /* 0x000000017e050824 */ /* 0x002fe200078e0205 */
[----:B------:R-:W-:Y:S02]  /*a000*/  @!P1 LOP3.LUT R130, R6, 0x7c, RZ, 0xc0, !PT ;  /* 0x0000007c06829812 */ /* 0x000fe400078ec0ff */
[C---:B------:R-:W-:Y:S02]  /*a010*/  ISETP.NE.AND P5, PT, R24.reuse, 0x6, PT ;  /* 0x000000061800780c */ /* 0x040fe40003fa5270 */
[----:B------:R-:W0:Y:S01]  /*a020*/  SHFL.UP P0, R4, R5, 0x2, RZ ;  /* 0x0440000005047989 */ /* 0x000e2200000000ff */
[----:B------:R-:W-:-:S02]  /*a030*/  ISETP.NE.AND P2, PT, R24, 0x4, PT ;  /* 0x000000041800780c */ /* 0x000fc40003f45270 */
[----:B------:R-:W-:Y:S02]  /*a040*/  ISETP.NE.AND P3, PT, R24, 0x5, PT ;  /* 0x000000051800780c */ /* 0x000fe40003f65270 */
[----:B------:R-:W-:-:S06]  /*a050*/  ISETP.NE.AND P6, PT, R18, RZ, PT ;  /* 0x000000ff1200720c */ /* 0x000fcc0003fc5270 */
[----:B------:R-:W-:-:S04]  /*a060*/  @P5 LOP3.LUT R99, R99, 0x1, RZ, 0xfc, !PT ;  /* 0x0000000163635812 */ /* 0x000fc800078efcff */
[----:B------:R-:W-:Y:S01]  /*a070*/  LOP3.LUT R99, R99, 0xfffffffd, RZ, 0xc0, !PT ;  /* 0xfffffffd63637812 */ /* 0x000fe200078ec0ff */
        /* <DEDUP_REMOVED lines=10> */
[----:B------:R-:W-:Y:S01]  /*a120*/  BAR.SYNC.DEFER_BLOCKING 0x0 ;  /* 0x0000000000007b1d */ /* 0x000fe20000010000 */
[----:B------:R-:W-:-:S05]  /*a130*/  ISETP.NE.AND P1, PT, R24, 0x3, PT ;  /* 0x000000031800780c */ /* 0x000fca0003f25270 */
[----:B------:R-:W0:Y:S04]  /*a140*/  LDS.128 R4, [UR4+0x8400] ;  /* 0x00840004ff047984 */ /* 0x000e280008000c00 */
[----:B------:R-:W1:Y:S01]  /*a150*/  LDS.128 R8, [UR4+0x8410] ;  /* 0x00841004ff087984 */ /* 0x000e620008000c00 */
[C---:B0-----:R-:W-:Y:S01]  /*a160*/  SEL R31, R4.reuse, R31, !P0 ;  /* 0x0000001f041f7207 */ /* 0x041fe20004000000 */
[----:B------:R-:W-:Y:S01]  /*a170*/  IMAD.IADD R5, R4, 0x1, R5 ;  /* 0x0000000104057824 */ /* 0x000fe200078e0205 */
[----:B------:R-:W-:Y:S02]  /*a180*/  ISETP.NE.AND P0, PT, R24, 0x2, PT ;  /* 0x000000021800780c */ /* 0x000fe40003f05270 */
[----:B------:R-:W-:Y:S01]  /*a190*/  SEL R4, R126, RZ, P4 ;  /* 0x000000ff7e047207 */ /* 0x000fe20002000000 */
[----:B------:R-:W-:Y:S01]  /*a1a0*/  IMAD.IADD R6, R6, 0x1, R5 ;  /* 0x0000000106067824 */ /* 0x000fe200078e0205 */
[----:B------:R-:W-:-:S02]  /*a1b0*/  SEL R31, R5, R31, !P0 ;  /* 0x0000001f051f7207 */ /* 0x000fc40004000000 */
[----:B------:R-:W-:Y:S01]  /*a1c0*/  ISETP.GT.U32.OR P4, PT, R18, 0x1f, P4 ;  /* 0x0000001f1200780c */ /* 0x000fe20002784470 */
[----:B------:R-:W-:Y:S01]  /*a1d0*/  IMAD.IADD R7, R7, 0x1, R6 ;  /* 0x0000000107077824 */ /* 0x000fe200078e0206 */
[----:B------:R-:W-:-:S03]  /*a1e0*/  SEL R31, R6, R31, !P1 ;  /* 0x0000001f061f7207 */ /* 0x000fc60004800000 */
[C---:B-1----:R-:W-:Y:S01]  /*a1f0*/  IMAD.IADD R8, R7.reuse, 0x1, R8 ;  /* 0x0000000107087824 */ /* 0x042fe200078e0208 */
[----:B------:R-:W-:-:S03]  /*a200*/  SEL R31, R7, R31, !P2 ;  /* 0x0000001f071f7207 */ /* 0x000fc60005000000 */
[----:B------:R-:W-:Y:S01]  /*a210*/  IMAD.IADD R9, R9, 0x1, R8 ;  /* 0x0000000109097824 */ /* 0x000fe200078e0208 */
[----:B------:R-:W-:-:S03]  /*a220*/  SEL R31, R8, R31, !P3 ;  /* 0x0000001f081f7207 */ /* 0x000fc60005800000 */
[----:B------:R-:W-:Y:S01]  /*a230*/  IMAD.IADD R10, R10, 0x1, R9 ;  /* 0x000000010a0a7824 */ /* 0x000fe200078e0209 */
[----:B------:R-:W-:Y:S02]  /*a240*/  SEL R31, R9, R31, !P5 ;  /* 0x0000001f091f7207 */ /* 0x000fe40006800000 */
[----:B------:R-:W-:Y:S01]  /*a250*/  ISETP.NE.AND P5, PT, R24, 0x7, PT ;  /* 0x000000071800780c */ /* 0x000fe20003fa5270 */
[----:B------:R-:W-:Y:S01]  /*a260*/  IMAD.IADD R11, R11, 0x1, R10 ;  /* 0x000000010b0b7824 */ /* 0x000fe200078e020a */
[----:B------:R-:W-:Y:S02]  /*a270*/  LEA R9, R18, UR4, 0x2 ;  /* 0x0000000412097c11 */ /* 0x000fe4000f8e10ff */
[----:B------:R-:W-:-:S09]  /*a280*/  SEL R31, R10, R31, !P5 ;  /* 0x0000001f0a1f7207 */ /* 0x000fd20006800000 */
[----:B------:R-:W-:Y:S02]  /*a290*/  @P5 LOP3.LUT R99, R99, 0x2, RZ, 0xfc, !PT ;  /* 0x0000000263635812 */ /* 0x000fe400078efcff */
[----:B------:R-:W-:Y:S02]  /*a2a0*/  ISETP.GT.U32.AND P5, PT, R18, 0x1f, PT ;  /* 0x0000001f1200780c */ /* 0x000fe40003fa4070 */
[----:B------:R-:W-:-:S11]  /*a2b0*/  LOP3.LUT R99, R99, 0xffffffdf, RZ, 0xc0, !PT ;  /* 0xffffffdf63637812 */ /* 0x000fd600078ec0ff */
[----:B------:R-:W-:Y:S01]  /*a2c0*/  @P5 IMAD.IADD R126, R31, 0x1, R4 ;  /* 0x000000011f7e5824 */ /* 0x000fe200078e0204 */
[----:B------:R-:W-:Y:S01]  /*a2d0*/  @P5 LOP3.LUT R99, R99, 0x20, RZ, 0xfc, !PT ;  /* 0x0000002063635812 */ /* 0x000fe200078efcff */
[----:B------:R-:W-:Y:S01]  /*a2e0*/  @!P4 IMAD.U32 R126, R11, 0x10000, RZ ;  /* 0x000100000b7ec824 */ /* 0x000fe200078e00ff */
[C---:B------:R-:W-:Y:S01]  /*a2f0*/  ISETP.GT.U32.AND P5, PT, R18.reuse, 0x3f, PT ;  /* 0x0000003f1200780c */ /* 0x040fe20003fa4070 */
[C---:B------:R-:W-:Y:S01]  /*a300*/  IMAD R11, R18.reuse, 0x4, R9 ;  /* 0x00000004120b7824 */ /* 0x040fe200078e0209 */
[----:B------:R-:W-:Y:S02]  /*a310*/  LOP3.LUT R99, R99, 0xffffffef, RZ, 0xc0, !PT ;  /* 0xffffffef63637812 */ /* 0x000fe400078ec0ff */
[----:B------:R-:W-:Y:S02]  /*a320*/  @!P4 STS [UR4+0x8428], R126 ;  /* 0x0084287eff00c988 */ /* 0x000fe40008000804 */
[----:B------:R-:W-:Y:S01]  /*a330*/  @P6 LOP3.LUT R99, R99, 0x10, RZ, 0xfc, !PT ;  /* 0x0000001063636812 */ /* 0x000fe200078efcff */
[----:B------:R-:W-:Y:S06]  /*a340*/  BAR.SYNC.DEFER_BLOCKING 0x0 ;  /* 0x0000000000007b1d */ /* 0x000fec0000010000 */
[----:B------:R-:W-:Y:S01]  /*a350*/  @!P5 IMAD.SHL.U32 R6, R18, 0x400, RZ ;  /* 0x000004001206d824 */ /* 0x000fe200078e00ff */
[----:B------:R-:W-:Y:S01]  /*a360*/  @!P5 SHF.R.U32.HI R7, RZ, 0x4, R18 ;  /* 0x00000004ff07d819 */ /* 0x000fe20000011612 */
[----:B------:R-:W-:-:S03]  /*a370*/  @!P5 IMAD.MOV.U32 R28, RZ, RZ, 0x1700 ;  /* 0x00001700ff1cd424 */ /* 0x000fc600078e00ff */
[----:B------:R-:W-:Y:S02]  /*a380*/  @!P5 LOP3.LUT R6, R6, 0x7c00, RZ, 0xc0, !PT ;  /* 0x00007c000606d812 */ /* 0x000fe400078ec0ff */
[----:B------:R-:W-:-:S04]  /*a390*/  @!P5 LOP3.LUT R7, R7, 0x3e, RZ, 0xc0, !PT ;  /* 0x0000003e0707d812 */ /* 0x000fc800078ec0ff */
[----:B------:R-:W-:Y:S01]  /*a3a0*/  @!P5 IADD3 R7, PT, PT, R7, UR4, R6 ;  /* 0x000000040707dc10 */ /* 0x000fe2000fffe006 */
[----:B------:R-:W0:Y:S02]  /*a3b0*/  LDS R4, [UR4+0x8428] ;  /* 0x00842804ff047984 */ /* 0x000e240008000800 */
[----:B0-----:R-:W-:Y:S02]  /*a3c0*/  SEL R5, R4, RZ, P6 ;  /* 0x000000ff04057207 */ /* 0x001fe40003000000 */
        /* <DEDUP_REMOVED lines=69> */
[----:B------:R0:W1:Y:S04]  /*a820*/  LDS.U16 R6, [R27] ;  /* 0x000000001b067984 */ /* 0x0000680000000400 */
        /* <DEDUP_REMOVED lines=9> */
[----:B0-----:R-:W-:-:S02]  /*a8c0*/  @!P5 SHF.R.S32.HI R27, RZ, 0x1f, R26 ;  /* 0x0000001fff1bd819 */ /* 0x001fc4000001141a */
[----:B------:R-:W-:Y:S01]  /*a8d0*/  @!P5 SHF.R.S32.HI R10, RZ, 0x1f, R26 ;  /* 0x0000001fff0ad819 */ /* 0x000fe2000001141a */
        /* <DEDUP_REMOVED lines=12> */
[----:B-----5:R-:W-:-:S03]  /*a9a0*/  IMAD.IADD R63, R62, 0x1, R63 ;  /* 0x000000013e3f7824 */ /* 0x020fc600078e023f */
        /* <DEDUP_REMOVED lines=10> */
[----:B------:R-:W-:Y:S01]  /*aa50*/  IMAD.IADD R71, R70, 0x1, R71 ;  /* 0x0000000146477824 */ /* 0x000fe200078e0247 */
[----:B------:R-:W-:Y:S02]  /*aa60*/  LEA R58, R69, UR4, 0x2 ;  /* 0x00000004453a7c11 */ /* 0x000fe4000f8e10ff */
[----:B------:R-:W5:Y:S01]  /*aa70*/  LDS.U16 R7, [R94] ;  /* 0x000000005e077984 */ /* 0x000f620000000400 */
[----:B------:R-:W-:Y:S01]  /*aa80*/  IMAD.IADD R73, R72, 0x1, R73 ;  /* 0x0000000148497824 */ /* 0x000fe200078e0249 */
[----:B------:R-:W-:Y:S02]  /*aa90*/  LEA R71, R71, UR4, 0x2 ;  /* 0x0000000447477c11 */ /* 0x000fe4000f8e10ff */
[----:B------:R-:W5:Y:S01]  /*aaa0*/  LDS.U16 R8, [R97] ;  /* 0x0000000061087984 */ /* 0x000f620000000400 */
[----:B0-----:R-:W-:-:S03]  /*aab0*/  IMAD.IADD R75, R74, 0x1, R75 ;  /* 0x000000014a4b7824 */ /* 0x001fc600078e024b */
[----:B------:R-:W0:Y:S01]  /*aac0*/  LDS.U16 R98, [R98] ;  /* 0x0000000062627984 */ /* 0x000e220000000400 */
[----:B-1----:R-:W-:Y:S01]  /*aad0*/  IMAD.IADD R77, R76, 0x1, R77 ;  /* 0x000000014c4d7824 */ /* 0x002fe200078e024d */
[----:B------:R-:W-:Y:S02]  /*aae0*/  LEA R75, R75, UR4, 0x2 ;  /* 0x000000044b4b7c11 */ /* 0x000fe4000f8e10ff */
[----:B------:R-:W1:Y:S01]  /*aaf0*/  LDS.U16 R101, [R100] ;  /* 0x0000000064657984 */ /* 0x000e620000000400 */
[----:B--2---:R-:W-:Y:S01]  /*ab00*/  IMAD.IADD R79, R78, 0x1, R79 ;  /* 0x000000014e4f7824 */ /* 0x004fe200078e024f */
[----:B------:R-:W-:Y:S01]  /*ab10*/  BAR.SYNC.DEFER_BLOCKING 0x0 ;  /* 0x0000000000007b1d */ /* 0x000fe20000010000 */
[----:B---3--:R-:W-:-:S03]  /*ab20*/  IMAD.IADD R81, R80, 0x1, R81 ;  /* 0x0000000150517824 */ /* 0x008fc600078e0251 */
[----:B------:R-:W-:Y:S01]  /*ab30*/  LEA R79, R79, UR4, 0x2 ;  /* 0x000000044f4f7c11 */ /* 0x000fe2000f8e10ff */
[----:B----4-:R-:W-:Y:S02]  /*ab40*/  IMAD.IADD R83, R82, 0x1, R83 ;  /* 0x0000000152537824 */ /* 0x010fe400078e0253 */
[----:B-----5:R-:W-:-:S03]  /*ab50*/  IMAD.IADD R85, R84, 0x1, R85 ;  /* 0x0000000154557824 */ /* 0x020fc600078e0255 */
[----:B------:R-:W-:Y:S01]  /*ab60*/  LEA R83, R83, UR4, 0x2 ;  /* 0x0000000453537c11 */ /* 0x000fe2000f8e10ff */
[----:B------:R-:W-:Y:S02]  /*ab70*/  IMAD.IADD R87, R86, 0x1, R87 ;  /* 0x0000000156577824 */ /* 0x000fe400078e0257 */
[----:B------:R-:W-:-:S03]  /*ab80*/  IMAD.IADD R89, R88, 0x1, R89 ;  /* 0x0000000158597824 */ /* 0x000fc600078e0259 */
[----:B------:R-:W-:Y:S01]  /*ab90*/  LEA R87, R87, UR4, 0x2 ;  /* 0x0000000457577c11 */ /* 0x000fe2000f8e10ff */
[----:B------:R-:W-:Y:S01]  /*aba0*/  IMAD.IADD R91, R90, 0x1, R91 ;  /* 0x000000015a5b7824 */ /* 0x000fe200078e025b */
[----:B------:R-:W-:Y:S01]  /*abb0*/  @!P5 STS.64 [R11], R26 ;  /* 0x0000001a0b00d388 */ /* 0x000fe20000000a00 */
[----:B------:R-:W-:-:S03]  /*abc0*/  IMAD.IADD R7, R92, 0x1, R7 ;  /* 0x000000015c077824 */ /* 0x000fc600078e0207 */
[----:B------:R-:W-:Y:S01]  /*abd0*/  LEA R91, R91, UR4, 0x2 ;  /* 0x000000045b5b7c11 */ /* 0x000fe2000f8e10ff */
[----:B------:R-:W-:Y:S01]  /*abe0*/  BAR.SYNC.DEFER_BLOCKING 0x0 ;  /* 0x0000000000007b1d */ /* 0x000fe20000010000 */
[----:B------:R-:W-:Y:S02]  /*abf0*/  IMAD.IADD R8, R93, 0x1, R8 ;  /* 0x000000015d087824 */ /* 0x000fe400078e0208 */
[----:B0-----:R-:W-:Y:S02]  /*ac00*/  IMAD.IADD R98, R95, 0x1, R98 ;  /* 0x000000015f627824 */ /* 0x001fe400078e0262 */
[----:B-1----:R-:W-:-:S03]  /*ac10*/  IMAD.IADD R101, R96, 0x1, R101 ;  /* 0x0000000160657824 */ /* 0x002fc600078e0265 */
[----:B------:R-:W-:Y:S02]  /*ac20*/  LEA R98, R98, UR4, 0x2 ;  /* 0x0000000462627c11 */ /* 0x000fe4000f8e10ff */
[----:B------:R-:W-:Y:S01]  /*ac30*/  LEA R101, R101, UR4, 0x2 ;  /* 0x0000000465657c11 */ /* 0x000fe2000f8e10ff */
[----:B------:R-:W0:Y:S01]  /*ac40*/  @!P6 LDS R28, [R11+0x8] ;  /* 0x000008000b1ce984 */ /* 0x000e220000000800 */
[----:B------:R-:W-:Y:S01]  /*ac50*/  BAR.SYNC.DEFER_BLOCKING 0x0 ;  /* 0x0000000000007b1d */ /* 0x000fe20000010000 */
[----:B------:R-:W-:-:S05]  /*ac60*/  @!P5 IADD3 R4, P6, PT, -R26, R22, RZ ;  /* 0x000000161a04d210 */ /* 0x000fca0007fde1ff */
[----:B------:R-:W-:Y:S01]  /*ac70*/  @!P5 IMAD.X R5, R21, 0x1, ~R10, P6 ;  /* 0x000000011505d824 */ /* 0x000fe200030e0e0a */
[----:B------:R-:W-:-:S04]  /*ac80*/  LEA R10, R61, UR4, 0x2 ;  /* 0x000000043d0a7c11 */ /* 0x000fc8000f8e10ff */
[----:B------:R1:W-:Y:S01]  /*ac90*/  @!P5 STS.64 [R11+0x5c00], R4 ;  /* 0x005c00040b00d388 */ /* 0x0003e20000000a00 */
[----:B------:R-:W-:Y:S01]  /*aca0*/  BAR.SYNC.DEFER_BLOCKING 0x0 ;  /* 0x0000000000007b1d */ /* 0x000fe20000010000 */
[C---:B0-----:R-:W-:Y:S02]  /*acb0*/  @!P5 IADD3 R22, P6, PT, R28.reuse, R4, RZ ;  /* 0x000000041c16d210 */ /* 0x041fe40007fde0ff */
[----:B-1----:R-:W-:Y:S02]  /*acc0*/  LEA R4, R73, UR4, 0x2 ;  /* 0x0000000449047c11 */ /* 0x002fe4000f8e10ff */
[----:B------:R-:W-:Y:S01]  /*acd0*/  @!P5 LEA.HI.X.SX32 R21, R28, R5, 0x1, P6 ;  /* 0x000000051c15d211 */ /* 0x000fe200030f0eff */
[----:B------:R-:W-:Y:S04]  /*ace0*/  STS [R55], R52 ;  /* 0x0000003437007388 */ /* 0x000fe80000000800 */
[----:B------:R0:W-:Y:S04]  /*acf0*/  STS [R6], R51 ;  /* 0x0000003306007388 */ /* 0x0001e80000000800 */
[----:B------:R-:W-:Y:S04]  /*ad00*/  STS [R59], R50 ;  /* 0x000000323b007388 */ /* 0x000fe80000000800 */
[----:B------:R1:W-:Y:S01]  /*ad10*/  STS [R10], R49 ;  /* 0x000000310a007388 */ /* 0x0003e20000000800 */
[----:B0-----:R-:W-:-:S03]  /*ad20*/  LEA R6, R77, UR4, 0x2 ;  /* 0x000000044d067c11 */ /* 0x001fc6000f8e10ff */
[----:B------:R0:W-:Y:S04]  /*ad30*/  STS [R63], R48 ;  /* 0x000000303f007388 */ /* 0x0001e80000000800 */
[----:B------:R-:W-:Y:S01]  /*ad40*/  STS [R56], R47 ;  /* 0x0000002f38007388 */ /* 0x000fe20000000800 */
[----:B-1----:R-:W-:-:S03]  /*ad50*/  LEA R10, R81, UR4, 0x2 ;  /* 0x00000004510a7c11 */ /* 0x002fc6000f8e10ff */
[----:B------:R1:W-:Y:S01]  /*ad60*/  STS [R67], R46 ;  /* 0x0000002e43007388 */ /* 0x0003e20000000800 */
[----:B0-----:R-:W-:-:S03]  /*ad70*/  LEA R48, R89, UR4, 0x2 ;  /* 0x0000000459307c11 */ /* 0x001fc6000f8e10ff */
[----:B------:R-:W-:Y:S04]  /*ad80*/  STS [R58], R45 ;  /* 0x0000002d3a007388 */ /* 0x000fe80000000800 */
[----:B------:R-:W-:Y:S01]  /*ad90*/  STS [R71], R44 ;  /* 0x0000002c47007388 */ /* 0x000fe20000000800 */
[----:B-1----:R-:W-:-:S03]  /*ada0*/  LEA R46, R85, UR4, 0x2 ;  /* 0x00000004552e7c11 */ /* 0x002fc6000f8e10ff */
[----:B------:R-:W-:Y:S04]  /*adb0*/  STS [R4], R43 ;  /* 0x0000002b04007388 */ /* 0x000fe80000000800 */
[----:B------:R-:W-:Y:S04]  /*adc0*/  STS [R75], R42 ;  /* 0x0000002a4b007388 */ /* 0x000fe80000000800 */
[----:B------:R0:W-:Y:S04]  /*add0*/  STS [R6], R41 ;  /* 0x0000002906007388 */ /* 0x0001e80000000800 */
[----:B------:R-:W-:Y:S04]  /*ade0*/  STS [R79], R40 ;  /* 0x000000284f007388 */ /* 0x000fe80000000800 */
[----:B------:R-:W-:Y:S01]  /*adf0*/  STS [R10], R39 ;  /* 0x000000270a007388 */ /* 0x000fe20000000800 */
[----:B0-----:R-:W-:-:S03]  /*ae00*/  LEA R6, R7, UR4, 0x2 ;  /* 0x0000000407067c11 */ /* 0x001fc6000f8e10ff */
[----:B------:R-:W-:Y:S01]  /*ae10*/  STS [R83], R38 ;  /* 0x0000002653007388 */ /* 0x000fe20000000800 */
[----:B------:R-:W-:-:S03]  /*ae20*/  LEA R7, R8, UR4, 0x2 ;  /* 0x0000000408077c11 */ /* 0x000fc6000f8e10ff */
        /* <DEDUP_REMOVED lines=10> */
[----:B------:R-:W-:Y:S04]  /*aed0*/  LDS R79, [R9+0x400] ;  /* 0x00040000094f7984 */ /* 0x000fe80000000800 */
[----:B------:R-:W1:Y:S04]  /*aee0*/  LDS R81, [R9+0x800] ;  /* 0x0008000009517984 */ /* 0x000e680000000800 */
        /* <DEDUP_REMOVED lines=9> */
[----:B------:R-:W-:-:S03]  /*af80*/  LEA R8, R4, UR4, 0x3 ;  /* 0x0000000404087c11 */ /* 0x000fc6000f8e18ff */
[----:B------:R-:W-:Y:S04]  /*af90*/  LDS R101, [R9+0x2c00] ;  /* 0x002c000009657984 */ /* 0x000fe80000000800 */
[----:B------:R1:W0:Y:S04]  /*afa0*/  LDS.64 R4, [R8+0x5c00] ;  /* 0x005c000008047984 */ /* 0x0002280000000a00 */
[----:B------:R-:W-:Y:S01]  /*afb0*/  LDS R103, [R9+0x3000] ;  /* 0x0030000009677984 */ /* 0x000fe20000000800 */
[----:B-1----:R-:W-:-:S03]  /*afc0*/  LOP3.LUT R8, R81, UR7, RZ, 0xc0, !PT ;  /* 0x0000000751087c12 */ /* 0x002fc6000f8ec0ff */
[----:B------:R-:W-:Y:S01]  /*afd0*/  LDS R105, [R9+0x3400] ;  /* 0x0034000009697984 */ /* 0x000fe20000000800 */
[----:B------:R-:W-:-:S03]  /*afe0*/  LEA R36, R8, UR4, 0x3 ;  /* 0x0000000408247c11 */ /* 0x000fc6000f8e18ff */
[----:B------:R-:W-:Y:S04]  /*aff0*/  LDS R107, [R9+0x3800] ;  /* 0x00380000096b7984 */ /* 0x000fe80000000800 */
[----:B------:R-:W-:Y:S04]  /*b000*/  LDS R109, [R9+0x3c00] ;  /* 0x003c0000096d7984 */ /* 0x000fe80000000800 */
[----:B------:R-:W-:Y:S04]  /*b010*/  LDS R111, [R9+0x4000] ;  /* 0x00400000096f7984 */ /* 0x000fe80000000800 */
[----:B------:R-:W-:Y:S04]  /*b020*/  LDS R113, [R9+0x4400] ;  /* 0x0044000009717984 */ /* 0x000fe80000000800 */
[----:B------:R-:W-:Y:S04]  /*b030*/  LDS R115, [R9+0x4800] ;  /* 0x0048000009737984 */ /* 0x000fe80000000800 */
[----:B------:R-:W-:Y:S04]  /*b040*/  LDS R117, [R9+0x4c00] ;  /* 0x004c000009757984 */ /* 0x000fe80000000800 */
[----:B------:R-:W-:Y:S01]  /*b050*/  LDS R119, [R9+0x5000] ;  /* 0x0050000009777984 */ /* 0x000fe20000000800 */
[----:B0-----:R-:W-:-:S03]  /*b060*/  IADD3 R35, P6, PT, R4, R18, RZ ;  /* 0x0000001204237210 */ /* 0x001fc60007fde0ff */
[----:B------:R-:W-:Y:S01]  /*b070*/  LDS R121, [R9+0x5400] ;  /* 0x0054000009797984 */ /* 0x000fe20000000800 */
[----:B------:R-:W-:Y:S01]  /*b080*/  LOP3.LUT R4, R79, UR7, RZ, 0xc0, !PT ;  /* 0x000000074f047c12 */ /* 0x000fe2000f8ec0ff */
[----:B------:R-:W-:-:S03]  /*b090*/  IMAD.X R34, RZ, RZ, R5, P6 ;  /* 0x000000ffff227224 */ /* 0x000fc600030e0605 */
[----:B------:R-:W-:Y:S01]  /*b0a0*/  LEA R10, R4, UR4, 0x3 ;  /* 0x00000004040a7c11 */ /* 0x000fe2000f8e18ff */
[----:B------:R-:W-:Y:S04]  /*b0b0*/  LDS R123, [R9+0x5800] ;  /* 0x00580000097b7984 */ /* 0x000fe80000000800 */
[----:B------:R-:W0:Y:S02]  /*b0c0*/  LDS.64 R4, [R10+0x5c00] ;  /* 0x005c00000a047984 */ /* 0x000e240000000a00 */
[----:B0-----:R-:W-:-:S05]  /*b0d0*/  IADD3 R32, P6, PT, R4, R18, RZ ;  /* 0x0000001204207210 */ /* 0x001fca0007fde0ff */
[----:B------:R-:W-:Y:S01]  /*b0e0*/  IMAD.X R5, RZ, RZ, R5, P6 ;  /* 0x000000ffff057224 */ /* 0x000fe200030e0605 */
[----:B------:R-:W-:-:S04]  /*b0f0*/  LEA R6, P6, R35, R14, 0x2 ;  /* 0x0000000e23067211 */ /* 0x000fc800078c10ff */
[----:B------:R-:W-:Y:S02]  /*b100*/  LEA.HI.X R7, R35, R15, R34, 0x2, P6 ;  /* 0x0000000f23077211 */ /* 0x000fe400030f1422 */
[----:B------:R-:W-:-:S03]  /*b110*/  LEA R4, P6, R32, R14, 0x2 ;  /* 0x0000000e20047211 */ /* 0x000fc600078c10ff */
[----:B------:R-:W-:Y:S01]  /*b120*/  STG.E desc[UR8][R6.64], R77 ;  /* 0x0000004d06007986 */ /* 0x000fe2000c101908 */
[----:B------:R-:W-:-:S03]  /*b130*/  LEA.HI.X R5, R32, R15, R5, 0x2, P6 ;  /* 0x0000000f20057211 */ /* 0x000fc600030f1405 */
[----:B------:R-:W0:Y:S04]  /*b140*/  LDS.64 R32, [R36+0x5c00] ;  /* 0x005c000024207984 */ /* 0x000e280000000a00 */
[----:B------:R-:W-:Y:S01]  /*b150*/  STG.E desc[UR8][R4.64+0x400], R79 ;  /* 0x0004004f04007986 */ /* 0x000fe2000c101908 */
[----:B0-----:R-:W-:-:S05]  /*b160*/  IADD3 R8, P6, PT, R32, R18, RZ ;  /* 0x0000001220087210 */ /* 0x001fca0007fde0ff */
[----:B------:R-:W-:Y:S01]  /*b170*/  IMAD.X R32, RZ, RZ, R33, P6 ;  /* 0x000000ffff207224 */ /* 0x000fe200030e0621 */
[----:B------:R-:W-:-:S04]  /*b180*/  LEA R34, P6, R8, R14, 0x2 ;  /* 0x0000000e08227211 */ /* 0x000fc800078c10ff */
[----:B------:R-:W-:Y:S02]  /*b190*/  LEA.HI.X R35, R8, R15, R32, 0x2, P6 ;  /* 0x0000000f08237211 */ /* 0x000fe400030f1420 */
[----:B------:R-:W-:-:S03]  /*b1a0*/  LOP3.LUT R8, R83, UR7, RZ, 0xc0, !PT ;  /* 0x0000000753087c12 */ /* 0x000fc6000f8ec0ff */
[----:B------:R-:W-:Y:S01]  /*b1b0*/  STG.E desc[UR8][R34.64+0x800], R81 ;  /* 0x0008005122007986 */ /* 0x000fe2000c101908 */
[----:B------:R-:W-:-:S05]  /*b1c0*/  LEA R10, R8, UR4, 0x3 ;  /* 0x00000004080a7c11 */ /* 0x000fca000f8e18ff */
[----:B------:R-:W0:Y:S02]  /*b1d0*/  LDS.64 R32, [R10+0x5c00] ;  /* 0x005c00000a207984 */ /* 0x000e240000000a00 */
        /* <DEDUP_REMOVED lines=150> */
[----:B------:R-:W-:-:S06]  /*bb40*/  LEA R32, R8, UR4, 0x3 ;  /* 0x0000000408207c11 */ /* 0x000fcc000f8e18ff */
[----:B------:R-:W0:Y:S02]  /*bb50*/  LDS.64 R32, [R32+0x5c00] ;  /* 0x005c000020207984 */ /* 0x000e240000000a00 */
[----:B0-----:R-:W-:-:S05]  /*bb60*/  IADD3 R8, P6, PT, R32, R18, RZ ;  /* 0x0000001220087210 */ /* 0x001fca0007fde0ff */
[----:B------:R-:W-:Y:S01]  /*bb70*/  IMAD.X R33, RZ, RZ, R33, P6 ;  /* 0x000000ffff217224 */ /* 0x000fe200030e0621 */
[----:B------:R-:W-:-:S04]  /*bb80*/  LEA R74, P6, R8, R14, 0x2 ;  /* 0x0000000e084a7211 */ /* 0x000fc800078c10ff */
[----:B------:R-:W-:Y:S02]  /*bb90*/  LEA.HI.X R75, R8, R15, R33, 0x2, P6 ;  /* 0x0000000f084b7211 */ /* 0x000fe400030f1421 */
[----:B------:R-:W-:-:S03]  /*bba0*/  IADD3 R30, P6, PT, R30, 0x1700, RZ ;  /* 0x000017001e1e7810 */ /* 0x000fc60007fde0ff */
[----:B------:R2:W-:Y:S02]  /*bbb0*/  STG.E desc[UR8][R74.64+0x5800], R123 ;  /* 0x0058007b4a007986 */ /* 0x0005e4000c101908 */
[----:B------:R-:W-:Y:S01]  /*bbc0*/  IMAD.X R29, RZ, RZ, R29, P6 ;  /* 0x000000ffff1d7224 */ /* 0x000fe200030e061d */
[----:B------:R-:W-:Y:S01]  /*bbd0*/  BAR.SYNC.DEFER_BLOCKING 0x0 ;  /* 0x0000000000007b1d */ /* 0x000fe20000010000 */
[----:B------:R-:W-:-:S05]  /*bbe0*/  IADD3 R33, P6, PT, -R30, R3, RZ ;  /* 0x000000031e217210 */ /* 0x000fca0007fde1ff */
[----:B------:R-:W-:Y:S01]  /*bbf0*/  IMAD.X R8, R0, 0x1, ~R29, P6 ;  /* 0x0000000100087824 */ /* 0x000fe200030e0e1d */
[----:B------:R-:W-:-:S04]  /*bc00*/  ISETP.GT.U32.AND P6, PT, R33, 0x16ff, PT ;  /* 0x000016ff2100780c */ /* 0x000fc80003fc4070 */
[----:B------:R-:W-:-:S13]  /*bc10*/  ISETP.GT.AND.EX P6, PT, R8, RZ, PT, P6 ;  /* 0x000000ff0800720c */ /* 0x000fda0003fc4360 */
[----:B--2---:R-:W-:Y:S05]  /*bc20*/  @P6 BRA `(.L_x_290) ;  /* 0xffffffc800b86947 */ /* 0x004fea000383ffff */
[----:B------:R-:W-:-:S04]  /*bc30*/  ISETP.GT.U32.AND P6, PT, R3, R30, PT ;  /* 0x0000001e0300720c */ /* 0x000fc80003fc4070 */
[----:B------:R-:W-:-:S13]  /*bc40*/  ISETP.GT.AND.EX P6, PT, R0, R29, PT, P6 ;  /* 0x0000001d0000720c */ /* 0x000fda0003fc4360 */
[----:B------:R-:W-:Y:S05]  /*bc50*/  @!P6 BRA `(.L_x_291) ;  /* 0x0000004c0008e947 */ /* 0x000fea0003800000 */
[----:B------:R-:W-:-:S03]  /*bc60*/  UMOV UR5, 0xffffffff ;  /* 0xffffffff00057882 */ /* 0x000fc60000000000 */
[----:B------:R-:W-:Y:S05]  /*bc70*/  BRA.DIV UR5, `(.L_x_292) ;  /* 0x0000012e051c7947 */ /* 0x000fea000b800000 */
[----:B------:R0:W1:Y:S02]  /*bc80*/  SHFL.IDX PT, R5, R33, RZ, 0x1f ;  /* 0x00001fff21057589 */ /* 0x00006400000e0000 */
.L_x_426:
[C---:B-1----:R-:W-:Y:S01]  /*bc90*/  ISETP.GE.AND P6, PT, R18.reuse, R5, PT ;  /* 0x000000051200720c */ /* 0x042fe20003fc6270 */
[----:B------:R-:W-:Y:S02]  /*bca0*/  IMAD.MOV.U32 R4, RZ, RZ, -0x1 ;  /* 0xffffffffff047424 */ /* 0x000fe400078e00ff */
[----:B------:R-:W-:Y:S02]  /*bcb0*/  VIADD R62, R18, 0x100 ;  /* 0x00000100123e7836 */ /* 0x000fe40000000000 */
[----:B------:R-:W-:-:S08]  /*bcc0*/  IMAD.MOV.U32 R6, RZ, RZ, -0x1 ;  /* 0xffffffffff067424 */ /* 0x000fd000078e00ff */
[----:B------:R-:W2:Y:S01]  /*bcd0*/  @!P6 LDG.E R4, desc[UR8][R16.64+0x5c00] ;  /* 0x005c00081004e981 */ /* 0x000ea2000c1e1900 */
[----:B------:R-:W-:Y:S01]  /*bce0*/  ISETP.GE.AND P6, PT, R62, R5, PT ;  /* 0x000000053e00720c */ /* 0x000fe20003fc6270 */
[----:B------:R-:W-:Y:S02]  /*bcf0*/  VIADD R64, R18, 0x200 ;  /* 0x0000020012407836 */ /* 0x000fe40000000000 */
[----:B------:R-:W-:-:S10]  /*bd00*/  IMAD.MOV.U32 R66, RZ, RZ, -0x1 ;  /* 0xffffffffff427424 */ /* 0x000fd400078e00ff */
[----:B------:R-:W3:Y:S01]  /*bd10*/  @!P6 LDG.E R6, desc[UR8][R16.64+0x6000] ;  /* 0x006000081006e981 */ /* 0x000ee2000c1e1900 */
[----:B------:R-:W-:Y:S01]  /*bd20*/  ISETP.GE.AND P6, PT, R64, R5, PT ;  /* 0x000000054000720c */ /* 0x000fe20003fc6270 */
[----:B------:R-:W-:Y:S02]  /*bd30*/  VIADD R58, R18, 0x300 ;  /* 0x00000300123a7836 */ /* 0x000fe40000000000 */
[----:B------:R-:W-:-:S10]  /*bd40*/  IMAD.MOV.U32 R68, RZ, RZ, -0x1 ;  /* 0xffffffffff447424 */ /* 0x000fd400078e00ff */
[----:B------:R-:W4:Y:S01]  /*bd50*/  @!P6 LDG.E R66, desc[UR8][R16.64+0x6400] ;  /* 0x006400081042e981 */ /* 0x000f22000c1e1900 */
[----:B------:R-:W-:Y:S02]  /*bd60*/  ISETP.GE.AND P6, PT, R58, R5, PT ;  /* 0x000000053a00720c */ /* 0x000fe40003fc6270 */
[----:B------:R-:W-:Y:S01]  /*bd70*/  LOP3.LUT R60, R18, 0x400, RZ, 0xfc, !PT ;  /* 0x00000400123c7812 */ /* 0x000fe200078efcff */
[----:B------:R-:W-:-:S10]  /*bd80*/  IMAD.MOV.U32 R70, RZ, RZ, -0x1 ;  /* 0xffffffffff467424 */ /* 0x000fd400078e00ff */
[----:B------:R-:W5:Y:S01]  /*bd90*/  @!P6 LDG.E R68, desc[UR8][R16.64+0x6800] ;  /* 0x006800081044e981 */ /* 0x000f62000c1e1900 */
[----:B------:R-:W-:Y:S01]  /*bda0*/  ISETP.GE.AND P6, PT, R60, R5, PT ;  /* 0x000000053c00720c */ /* 0x000fe20003fc6270 */
[----:B------:R-:W-:Y:S02]  /*bdb0*/  VIADD R54, R18, 0x500 ;  /* 0x0000050012367836 */ /* 0x000fe40000000000 */
        /* <DEDUP_REMOVED lines=70> */
[----:B------:R-:W-:-:S13]  /*c220*/  ISETP.GE.AND P6, PT, R10, R5, PT ;  /* 0x000000050a00720c */ /* 0x000fda0003fc6270 */
[----:B------:R-:W5:Y:S01]  /*c230*/  @!P6 LDG.E R106, desc[UR8][R16.64+0xb400] ;  /* 0x00b40008106ae981 */ /* 0x000f62000c1e1900 */
[----:B------:R-:W-:Y:S01]  /*c240*/  UMOV UR5, 0xffffffff ;  /* 0xffffffff00057882 */ /* 0x000fe20000000000 */
[----:B------:R-:W-:Y:S02]  /*c250*/  IMAD R7, R18, 0x54, R11 ;  /* 0x0000005412077824 */ /* 0x000fe400078e020b */
[----:B--2---:R1:W-:Y:S04]  /*c260*/  STS [R9], R4 ;  /* 0x0000000409007388 */ /* 0x0043e80000000800 */
[----:B---3--:R1:W-:Y:S04]  /*c270*/  STS [R9+0x400], R6 ;  /* 0x0004000609007388 */ /* 0x0083e80000000800 */
[----:B----4-:R1:W-:Y:S04]  /*c280*/  STS [R9+0x800], R66 ;  /* 0x0008004209007388 */ /* 0x0103e80000000800 */
[----:B-----5:R1:W-:Y:S04]  /*c290*/  STS [R9+0xc00], R68 ;  /* 0x000c004409007388 */ /* 0x0203e80000000800 */
        /* <DEDUP_REMOVED lines=20> */
.L_x_429:
[----:B------:R-:W-:Y:S05]  /*c3e0*/  WARPSYNC.ALL ;  /* 0x0000000000007948 */ /* 0x000fea0003800000 */
[----:B------:R-:W-:Y:S06]  /*c3f0*/  BAR.SYNC.DEFER_BLOCKING 0x0 ;  /* 0x0000000000007b1d */ /* 0x000fec0000010000 */
[----:B------:R-:W-:Y:S01]  /*c400*/  BSSY.RECONVERGENT B1, `(.L_x_294) ;  /* 0x000023a000017945 */ /* 0x000fe20003800200 */
[----:B------:R-:W1:Y:S04]  /*c410*/  LDS R61, [R7] ;  /* 0x00000000073d7984 */ /* 0x000e680000000800 */
        /* <DEDUP_REMOVED lines=28> */
[----:B---3--:R-:W-:Y:S01]  /*c5e0*/  LOP3.LUT R5, R57, UR7, RZ, 0xc0, !PT ;  /* 0x0000000739057c12 */ /* 0x008fe2000f8ec0ff */
        /* <DEDUP_REMOVED lines=45> */
[----:B------:R-:W1:Y:S02]  /*c8c0*/  LDS.U16 R66, [R67] ;  /* 0x0000000043427984 */ /* 0x000e640000000400 */
[----:B-1----:R-:W-:-:S05]  /*c8d0*/  VIADD R4, R66, 0x1 ;  /* 0x0000000142047836 */ /* 0x002fca0000000000 */
[----:B------:R1:W-:Y:S04]  /*c8e0*/  STS.U16 [R67], R4 ;  /* 0x0000000443007388 */ /* 0x0003e80000000400 */
[----:B------:R-:W2:Y:S01]  /*c8f0*/  LDS.U16 R68, [R69] ;  /* 0x0000000045447984 */ /* 0x000ea20000000400 */
[----:B-1----:R-:W-:-:S05]  /*c900*/  LOP3.LUT R4, R55, UR7, RZ, 0xc0, !PT ;  /* 0x0000000737047c12 */ /* 0x002fca000f8ec0ff */
[----:B------:R-:W-:Y:S01]  /*c910*/  IMAD.SHL.U32 R5, R4, 0x400, RZ ;  /* 0x0000040004057824 */ /* 0x000fe200078e00ff */
[----:B------:R-:W-:-:S04]  /*c920*/  SHF.R.U32.HI R4, RZ, 0x4, R4 ;  /* 0x00000004ff047819 */ /* 0x000fc80000011604 */
[----:B------:R-:W-:Y:S02]  /*c930*/  LOP3.LUT R72, R5, 0x7c00, RZ, 0xc0, !PT ;  /* 0x00007c0005487812 */ /* 0x000fe400078ec0ff */
[----:B------:R-:W-:Y:S02]  /*c940*/  LOP3.LUT R73, R4, 0xffffffe, RZ, 0xc0, !PT ;  /* 0x0ffffffe04497812 */ /* 0x000fe400078ec0ff */
[----:B------:R-:W-:Y:S02]  /*c950*/  LOP3.LUT R5, R53, UR7, RZ, 0xc0, !PT ;  /* 0x0000000735057c12 */ /* 0x000fe4000f8ec0ff */
[----:B------:R-:W-:Y:S01]  /*c960*/  IADD3 R73, PT, PT, R73, R9, R72 ;  /* 0x0000000949497210 */ /* 0x000fe20007ffe048 */
[----:B--2---:R-:W-:-:S05]  /*c970*/  VIADD R6, R68, 0x1 ;  /* 0x0000000144067836 */ /* 0x004fca0000000000 */
[----:B------:R1:W-:Y:S04]  /*c980*/  STS.U16 [R69], R6 ;  /* 0x0000000645007388 */ /* 0x0003e80000000400 */
[----:B------:R-:W2:Y:S01]  /*c990*/  LDS.U16 R70, [R71] ;  /* 0x0000000047467984 */ /* 0x000ea20000000400 */
[----:B-1----:R-:W-:Y:S01]  /*c9a0*/  IMAD.SHL.U32 R6, R5, 0x400, RZ ;  /* 0x0000040005067824 */ /* 0x002fe200078e00ff */
[----:B------:R-:W-:-:S04]  /*c9b0*/  SHF.R.U32.HI R5, RZ, 0x4, R5 ;  /* 0x00000004ff057819 */ /* 0x000fc80000011605 */
[----:B------:R-:W-:Y:S02]  /*c9c0*/  LOP3.LUT R74, R6, 0x7c00, RZ, 0xc0, !PT ;  /* 0x00007c00064a7812 */ /* 0x000fe400078ec0ff */
[----:B------:R-:W-:-:S04]  /*c9d0*/  LOP3.LUT R5, R5, 0xffffffe, RZ, 0xc0, !PT ;  /* 0x0ffffffe05057812 */ /* 0x000fc800078ec0ff */
[----:B------:R-:W-:Y:S01]  /*c9e0*/  IADD3 R75, PT, PT, R5, R9, R74 ;  /* 0x00000009054b7210 */ /* 0x000fe20007ffe04a */
[----:B--2---:R-:W-:-:S05]  /*c9f0*/  VIADD R4, R70, 0x1 ;  /* 0x0000000146047836 */ /* 0x004fca0000000000 */
        /* <DEDUP_REMOVED lines=120> */
[----:B-1----:R-:W-:Y:S01]  /*d180*/  IMAD.SHL.U32 R6, R4, 0x400, RZ ;  /* 0x0000040004067824 */ /* 0x002fe200078e00ff */
        /* <DEDUP_REMOVED lines=24> */
[----:B------:R-:W1:Y:S02]  /*d310*/  LDS.U16 R103, [R104] ;  /* 0x0000000068677984 */ /* 0x000e640000000400 */
[----:B-1----:R-:W-:-:S05]  /*d320*/  VIADD R5, R103, 0x1 ;  /* 0x0000000167057836 */ /* 0x002fca0000000000 */
[----:B------:R1:W-:Y:S04]  /*d330*/  STS.U16 [R104], R5 ;  /* 0x0000000568007388 */ /* 0x0003e80000000400 */
[----:B------:R-:W2:Y:S01]  /*d340*/  LDS.U16 R105, [R106] ;  /* 0x000000006a697984 */ /* 0x000ea20000000400 */
[----:B-1----:R-:W-:-:S05]  /*d350*/  IMAD.SHL.U32 R5, R4, 0x400, RZ ;  /* 0x0000040004057824 */ /* 0x002fca00078e00ff */
        /* <DEDUP_REMOVED lines=10> */
[----:B------:R-:W1:Y:S02]  /*d400*/  LDS.U16 R107, [R108] ;  /* 0x000000006c6b7984 */ /* 0x000e640000000400 */
[----:B-1----:R-:W-:-:S05]  /*d410*/  VIADD R5, R107, 0x1 ;  /* 0x000000016b057836 */ /* 0x002fca0000000000 */
[----:B------:R-:W-:Y:S04]  /*d420*/  STS.U16 [R108], R5 ;  /* 0x000000056c007388 */ /* 0x000fe80000000400 */
[----:B------:R-:W1:Y:S02]  /*d430*/  LDS.U16 R109, [R111] ;  /* 0x000000006f6d7984 */ /* 0x000e640000000400 */
[----:B-1----:R-:W-:-:S05]  /*d440*/  VIADD R4, R109, 0x1 ;  /* 0x000000016d047836 */ /* 0x002fca0000000000 */
[----:B------:R-:W-:Y:S04]  /*d450*/  STS.U16 [R111], R4 ;  /* 0x000000046f007388 */ /* 0x000fe80000000400 */
[----:B------:R-:W1:Y:S02]  /*d460*/  LDS.U16 R110, [R112] ;  /* 0x00000000706e7984 */ /* 0x000e640000000400 */
[----:B-1----:R-:W-:-:S05]  /*d470*/  VIADD R5, R110, 0x1 ;  /* 0x000000016e057836 */ /* 0x002fca0000000000 */
[----:B------:R-:W-:Y:S01]  /*d480*/  STS.U16 [R112], R5 ;  /* 0x0000000570007388 */ /* 0x000fe20000000400 */
[----:B------:R-:W-:Y:S06]  /*d490*/  BAR.SYNC.DEFER_BLOCKING 0x0 ;  /* 0x0000000000007b1d */ /* 0x000fec0000010000 */
[----:B------:R-:W-:Y:S04]  /*d4a0*/  LDS R113, [R23] ;  /* 0x0000000017717984 */ /* 0x000fe80000000800 */
[----:B------:R-:W1:Y:S04]  /*d4b0*/  LDS R6, [R23+0x4] ;  /* 0x0000040017067984 */ /* 0x000e680000000800 */
[----:B------:R-:W2:Y:S04]  /*d4c0*/  LDS R7, [R23+0x8] ;  /* 0x0000080017077984 */ /* 0x000ea80000000800 */
[----:B------:R-:W3:Y:S04]  /*d4d0*/  LDS R114, [R23+0xc] ;  /* 0x00000c0017727984 */ /* 0x000ee80000000800 */
[----:B------:R-:W4:Y:S04]  /*d4e0*/  LDS R115, [R23+0x10] ;  /* 0x0000100017737984 */ /* 0x000f280000000800 */
[----:B------:R-:W5:Y:S04]  /*d4f0*/  LDS R116, [R23+0x14] ;  /* 0x0000140017747984 */ /* 0x000f680000000800 */
[----:B------:R-:W0:Y:S04]  /*d500*/  LDS R4, [R23+0x18] ;  /* 0x0000180017047984 */ /* 0x000e280000000800 */
[----:B------:R-:W0:Y:S04]  /*d510*/  LDS R117, [R23+0x1c] ;  /* 0x00001c0017757984 */ /* 0x000e280000000800 */
[----:B------:R-:W0:Y:S04]  /*d520*/  LDS R118, [R23+0x20] ;  /* 0x0000200017767984 */ /* 0x000e280000000800 */
[----:B------:R-:W0:Y:S04]  /*d530*/  LDS R5, [R23+0x24] ;  /* 0x0000240017057984 */ /* 0x000e280000000800 */
[----:B------:R-:W0:Y:S04]  /*d540*/  LDS R119, [R23+0x28] ;  /* 0x0000280017777984 */ /* 0x000e280000000800 */
        /* <DEDUP_REMOVED lines=11> */
[----:B0-----:R-:W-:-:S03]  /*d600*/  IMAD.IADD R126, R4, 0x1, R125 ;  /* 0x00000001047e7824 */ /* 0x001fc600078e027d */
[----:B------:R-:W0:Y:S01]  /*d610*/  LDS R4, [R23+0x44] ;  /* 0x0000440017047984 */ /* 0x000e220000000800 */
[----:B------:R-:W-:-:S03]  /*d620*/  IMAD.IADD R127, R117, 0x1, R126 ;  /* 0x00000001757f7824 */ /* 0x000fc600078e027e */
        /* <DEDUP_REMOVED lines=29> */
[----:B------:R-:W-:-:S04]  /*d800*/  IMAD.IADD R143, R120, 0x1, R141 ;  /* 0x00000001788f7824 */ /* 0x000fc800078e028d */
[----:B-1----:R-:W-:-:S04]  /*d810*/  IMAD.IADD R120, R6, 0x1, R143 ;  /* 0x0000000106787824 */ /* 0x002fc800078e028f */
[----:B--2---:R-:W-:-:S04]  /*d820*/  IMAD.IADD R145, R7, 0x1, R120 ;  /* 0x0000000107917824 */ /* 0x004fc800078e0278 */
[----:B---3--:R-:W-:-:S04]  /*d830*/  IMAD.IADD R114, R114, 0x1, R145 ;  /* 0x0000000172727824 */ /* 0x008fc800078e0291 */
[----:B----4-:R-:W-:-:S04]  /*d840*/  IMAD.IADD R115, R115, 0x1, R114 ;  /* 0x0000000173737824 */ /* 0x010fc800078e0272 */
[----:B-----5:R-:W-:-:S04]  /*d850*/  IMAD.IADD R147, R116, 0x1, R115 ;  /* 0x0000000174937824 */ /* 0x020fc800078e0273 */
[----:B0-----:R-:W-:-:S04]  /*d860*/  IMAD.IADD R116, R4, 0x1, R147 ;  /* 0x0000000104747824 */ /* 0x001fc800078e0293 */
        /* <DEDUP_REMOVED lines=15> */
[----:B------:R-:W-:-:S10]  /*d960*/  IMAD.IADD R119, R146, 0x1, -R119 ;  /* 0x0000000192777824 */ /* 0x000fd400078e0a77 */
[----:B------:R-:W-:-:S04]  /*d970*/  @!P6 SHF.R.U32.HI R5, RZ, 0x3, R18 ;  /* 0x00000003ff05e819 */ /* 0x000fc80000011612 */
[----:B------:R-:W-:-:S05]  /*d980*/  @!P6 LOP3.LUT R153, R5, 0x7c, RZ, 0xc0, !PT ;  /* 0x0000007c0599e812 */ /* 0x000fca00078ec0ff */
[----:B------:R-:W-:Y:S01]  /*d990*/  @!P6 STS [R153+UR4+0x8400], R146 ;  /* 0x008400929900e988 */ /* 0x000fe20008000804 */
[----:B------:R-:W-:Y:S01]  /*d9a0*/  BAR.SYNC.DEFER_BLOCKING 0x0 ;  /* 0x0000000000007b1d */ /* 0x000fe20000010000 */
[----:B------:R-:W-:-:S05]  /*d9b0*/  ISETP.NE.AND P6, PT, R24, 0x6, PT ;  /* 0x000000061800780c */ /* 0x000fca0003fc5270 */
[----:B------:R-:W0:Y:S02]  /*d9c0*/  LDS.128 R4, [UR4+0x8400] ;  /* 0x00840004ff047984 */ /* 0x000e240008000c00 */
[----:B0-----:R-:W-:-:S04]  /*d9d0*/  IMAD.IADD R5, R4, 0x1, R5 ;  /* 0x0000000104057824 */ /* 0x001fc800078e0205 */
[----:B------:R-:W-:Y:S01]  /*d9e0*/  IMAD.IADD R6, R6, 0x1, R5 ;  /* 0x0000000106067824 */ /* 0x000fe200078e0205 */
[----:B------:R-:W-:Y:S02]  /*d9f0*/  SEL R4, R5, R4, !P0 ;  /* 0x0000000405047207 */ /* 0x000fe40004000000 */
[----:B------:R-:W-:Y:S01]  /*da00*/  ISETP.NE.AND P0, PT, R24, 0x7, PT ;  /* 0x000000071800780c */ /* 0x000fe20003f05270 */
[----:B------:R-:W-:Y:S01]  /*da10*/  IMAD.IADD R149, R7, 0x1, R6 ;  /* 0x0000000107957824 */ /* 0x000fe200078e0206 */
[----:B------:R-:W-:Y:S02]  /*da20*/  SEL R4, R6, R4, !P1 ;  /* 0x0000000406047207 */ /* 0x000fe40004800000 */
[----:B------:R-:W-:Y:S02]  /*da30*/  ISETP.NE.AND P1, PT, R13, RZ, PT ;  /* 0x000000ff0d00720c */ /* 0x000fe40003f25270 */
[----:B------:R-:W-:Y:S02]  /*da40*/  SEL R144, R149, R4, !P2 ;  /* 0x0000000495907207 */ /* 0x000fe40005000000 */
[----:B------:R-:W0:Y:S01]  /*da50*/  LDS.128 R4, [UR4+0x8410] ;  /* 0x00841004ff047984 */ /* 0x000e220008000c00 */
[----:B------:R-:W-:Y:S01]  /*da60*/  ISETP.GT.U32.AND P2, PT, R33, R60, PT ;  /* 0x0000003c2100720c */ /* 0x000fe20003f44070 */
[----:B0-----:R-:W-:-:S04]  /*da70*/  IMAD.IADD R4, R149, 0x1, R4 ;  /* 0x0000000195047824 */ /* 0x001fc800078e0204 */
[----:B------:R-:W-:Y:S01]  /*da80*/  IMAD.IADD R5, R5, 0x1, R4 ;  /* 0x0000000105057824 */ /* 0x000fe200078e0204 */
[----:B------:R-:W-:Y:S02]  /*da90*/  SEL R144, R4, R144, !P3 ;  /* 0x0000009004907207 */ /* 0x000fe40005800000 */
[----:B------:R-:W-:Y:S01]  /*daa0*/  ISETP.GT.U32.AND P3, PT, R33, R54, PT ;  /* 0x000000362100720c */ /* 0x000fe20003f64070 */
[----:B------:R-:W-:Y:S01]  /*dab0*/  IMAD.IADD R6, R6, 0x1, R5 ;  /* 0x0000000106067824 */ /* 0x000fe200078e0205 */
[----:B------:R-:W-:Y:S02]  /*dac0*/  SEL R144, R5, R144, !P6 ;  /* 0x0000009005907207 */ /* 0x000fe40007000000 */
[----:B------:R-:W-:Y:S01]  /*dad0*/  ISETP.GT.U32.AND P6, PT, R18, 0x1f, PT ;  /* 0x0000001f1200780c */ /* 0x000fe20003fc4070 */
[----:B------:R-:W-:Y:S01]  /*dae0*/  IMAD.IADD R7, R7, 0x1, R6 ;  /* 0x0000000107077824 */ /* 0x000fe200078e0206 */
[----:B------:R-:W-:Y:S02]  /*daf0*/  SEL R5, R119, RZ, P1 ;  /* 0x000000ff77057207 */ /* 0x000fe40000800000 */
[----:B------:R-:W-:-:S02]  /*db00*/  SEL R144, R6, R144, !P0 ;  /* 0x0000009006907207 */ /* 0x000fc40004000000 */
[----:B------:R-:W-:Y:S02]  /*db10*/  @!P5 SHF.R.U32.HI R6, RZ, 0x4, R18 ;  /* 0x00000004ff06d819 */ /* 0x000fe40000011612 */
[C---:B------:R-:W-:Y:S02]  /*db20*/  ISETP.GT.U32.AND P1, PT, R33.reuse, R58, PT ;  /* 0x0000003a2100720c */ /* 0x040fe40003f24070 */
[----:B------:R-:W-:Y:S02]  /*db30*/  @!P5 LOP3.LUT R6, R6, 0x3e, RZ, 0xc0, !PT ;  /* 0x0000003e0606d812 */ /* 0x000fe400078ec0ff */
[----:B------:R-:W-:Y:S01]  /*db40*/  ISETP.GT.U32.AND P0, PT, R33, R64, PT ;  /* 0x000000402100720c */ /* 0x000fe20003f04070 */
[----:B------:R-:W-:Y:S01]  /*db50*/  @P6 IMAD.IADD R119, R144, 0x1, R5 ;  /* 0x0000000190776824 */ /* 0x000fe200078e0205 */
[C---:B------:R-:W-:Y:S01]  /*db60*/  ISETP.NE.AND P6, PT, R18.reuse, RZ, PT ;  /* 0x000000ff1200720c */ /* 0x040fe20003fc5270 */
[----:B------:R-:W-:Y:S02]  /*db70*/  @!P4 IMAD.U32 R119, R7, 0x10000, RZ ;  /* 0x000100000777c824 */ /* 0x000fe400078e00ff */
[----:B------:R-:W-:-:S03]  /*db80*/  @!P5 IMAD.SHL.U32 R5, R18, 0x400, RZ ;  /* 0x000004001205d824 */ /* 0x000fc600078e00ff */
[----:B------:R-:W-:Y:S02]  /*db90*/  @!P4 STS [UR4+0x8428], R119 ;  /* 0x00842877ff00c988 */ /* 0x000fe40008000804 */
[----:B------:R-:W-:Y:S01]  /*dba0*/  @!P5 LOP3.LUT R5, R5, 0x7c00, RZ, 0xc0, !PT ;  /* 0x00007c000505d812 */ /* 0x000fe200078ec0ff */
[----:B------:R-:W-:Y:S03]  /*dbb0*/  BAR.SYNC.DEFER_BLOCKING 0x0 ;  /* 0x0000000000007b1d */ /* 0x000fe60000010000 */
[----:B------:R-:W-:-:S03]  /*dbc0*/  @!P5 IADD3 R5, PT, PT, R6, UR4, R5 ;  /* 0x000000040605dc10 */ /* 0x000fc6000fffe005 */
[----:B------:R-:W0:Y:S02]  /*dbd0*/  LDS R4, [UR4+0x8428] ;  /* 0x00842804ff047984 */ /* 0x000e240008000800 */
[----:B0-----:R-:W-:Y:S02]  /*dbe0*/  SEL R4, R4, RZ, P6 ;  /* 0x000000ff04047207 */ /* 0x001fe40003000000 */
[----:B------:R-:W-:-:S03]  /*dbf0*/  ISETP.GT.U32.AND P6, PT, R33, R62, PT ;  /* 0x0000003e2100720c */ /* 0x000fc60003fc4070 */
[----:B------:R-:W-:Y:S01]  /*dc00*/  IMAD.IADD R4, R4, 0x1, R119 ;  /* 0x0000000104047824 */ /* 0x000fe200078e0277 */
[----:B------:R-:W-:-:S03]  /*dc10*/  ISETP.GT.AND.EX P6, PT, R8, RZ, PT, P6 ;  /* 0x000000ff0800720c */ /* 0x000fc60003fc4360 */
        /* <DEDUP_REMOVED lines=66> */
[----:B------:R0:W1:Y:S04]  /*e040*/  @!P5 LDS.U16 R24, [R5] ;  /* 0x000000000518d984 */ /* 0x0000680000000400 */
[----:B------:R-:W2:Y:S04]  /*e050*/  LDS.U16 R67, [R67] ;  /* 0x0000000043437984 */ /* 0x000ea80000000400 */
[----:B------:R-:W3:Y:S01]  /*e060*/  LDS.U16 R69, [R69] ;  /* 0x0000000045457984 */ /* 0x000ee20000000400 */
[----:B0-----:R-:W-:-:S02]  /*e070*/  CS2R R4, SRZ ;  /* 0x0000000000047805 */ /* 0x001fc4000001ff00 */
[----:B------:R-:W-:Y:S01]  /*e080*/  @!P5 IMAD.MOV.U32 R5, RZ, RZ, RZ ;  /* 0x000000ffff05d224 */ /* 0x000fe200078e00ff */
[----:B------:R-:W0:Y:S04]  /*e090*/  LDS.U16 R71, [R71] ;  /* 0x0000000047477984 */ /* 0x000e280000000400 */
[----:B------:R-:W4:Y:S04]  /*e0a0*/  LDS.U16 R73, [R73] ;  /* 0x0000000049497984 */ /* 0x000f280000000400 */
[----:B------:R-:W5:Y:S04]  /*e0b0*/  LDS.U16 R75, [R75] ;  /* 0x000000004b4b7984 */ /* 0x000f680000000400 */
[----:B------:R-:W5:Y:S04]  /*e0c0*/  LDS.U16 R77, [R77] ;  /* 0x000000004d4d7984 */ /* 0x000f680000000400 */
[----:B------:R-:W5:Y:S04]  /*e0d0*/  LDS.U16 R79, [R79] ;  /* 0x000000004f4f7984 */ /* 0x000f680000000400 */
[----:B------:R-:W5:Y:S04]  /*e0e0*/  LDS.U16 R81, [R81] ;  /* 0x0000000051517984 */ /* 0x000f680000000400 */
[----:B------:R-:W5:Y:S04]  /*e0f0*/  LDS.U16 R83, [R83] ;  /* 0x0000000053537984 */ /* 0x000f680000000400 */
[----:B------:R-:W5:Y:S01]  /*e100*/  LDS.U16 R85, [R85] ;  /* 0x0000000055557984 */ /* 0x000f620000000400 */
[----:B-1----:R-:W-:-:S03]  /*e110*/  @!P5 IMAD.MOV.U32 R4, RZ, RZ, R24 ;  /* 0x000000ffff04d224 */ /* 0x002fc600078e0018 */
[----:B------:R-:W1:Y:S01]  /*e120*/  LDS.U16 R87, [R87] ;  /* 0x0000000057577984 */ /* 0x000e620000000400 */
[----:B--2---:R-:W-:Y:S01]  /*e130*/  IMAD.IADD R67, R66, 0x1, R67 ;  /* 0x0000000142437824 */ /* 0x004fe200078e0243 */
[----:B------:R-:W-:Y:S02]  /*e140*/  @!P5 IADD3 R22, P4, PT, -R4, R22, RZ ;  /* 0x000000160416d210 */ /* 0x000fe40007f9e1ff */
[----:B------:R-:W2:Y:S01]  /*e150*/  LDS.U16 R89, [R89] ;  /* 0x0000000059597984 */ /* 0x000ea20000000400 */
[----:B---3--:R-:W-:Y:S01]  /*e160*/  IMAD.IADD R69, R68, 0x1, R69 ;  /* 0x0000000144457824 */ /* 0x008fe200078e0245 */
[----:B------:R-:W-:Y:S01]  /*e170*/  LEA R24, R67, UR4, 0x2 ;  /* 0x0000000443187c11 */ /* 0x000fe2000f8e10ff */
[----:B------:R-:W-:Y:S01]  /*e180*/  @!P5 IMAD.X R23, R21, 0x1, ~R5, P4 ;  /* 0x000000011517d824 */ /* 0x000fe200020e0e05 */
[----:B------:R-:W3:Y:S01]  /*e190*/  LDS.U16 R91, [R91] ;  /* 0x000000005b5b7984 */ /* 0x000ee20000000400 */
[----:B0-----:R-:W-:Y:S01]  /*e1a0*/  IMAD.IADD R71, R70, 0x1, R71 ;  /* 0x0000000146477824 */ /* 0x001fe200078e0247 */
[----:B------:R-:W-:-:S02]  /*e1b0*/  ISETP.GT.U32.AND P4, PT, R33, R56, PT ;  /* 0x000000382100720c */ /* 0x000fc40003f84070 */
[----:B------:R-:W0:Y:S01]  /*e1c0*/  LDS.U16 R93, [R93] ;  /* 0x000000005d5d7984 */ /* 0x000e220000000400 */
[----:B----4-:R-:W-:Y:S01]  /*e1d0*/  IMAD.IADD R73, R72, 0x1, R73 ;  /* 0x0000000148497824 */ /* 0x010fe200078e0249 */
[----:B------:R-:W-:Y:S02]  /*e1e0*/  LEA R54, R69, UR4, 0x2 ;  /* 0x0000000445367c11 */ /* 0x000fe4000f8e10ff */
[----:B------:R-:W4:Y:S01]  /*e1f0*/  LDS.U16 R95, [R95] ;  /* 0x000000005f5f7984 */ /* 0x000f220000000400 */
[----:B-----5:R-:W-:Y:S01]  /*e200*/  IMAD.IADD R75, R74, 0x1, R75 ;  /* 0x000000014a4b7824 */ /* 0x020fe200078e024b */
[----:B------:R-:W-:Y:S02]  /*e210*/  LEA R56, R71, UR4, 0x2 ;  /* 0x0000000447387c11 */ /* 0x000fe4000f8e10ff */
[----:B------:R-:W5:Y:S01]  /*e220*/  LDS.U16 R97, [R97] ;  /* 0x0000000061617984 */ /* 0x000f620000000400 */
[----:B------:R-:W-:Y:S01]  /*e230*/  IMAD.IADD R77, R76, 0x1, R77 ;  /* 0x000000014c4d7824 */ /* 0x000fe200078e024d */
[----:B------:R-:W-:-:S02]  /*e240*/  LEA R58, R73, UR4, 0x2 ;  /* 0x00000004493a7c11 */ /* 0x000fc4000f8e10ff */
        /* <DEDUP_REMOVED lines=12> */
[----:B-1----:R-:W-:-:S03]  /*e310*/  IMAD.IADD R87, R86, 0x1, R87 ;  /* 0x0000000156577824 */ /* 0x002fc600078e0257 */
[----:B------:R-:W1:Y:S01]  /*e320*/  LDS.U16 R6, [R111] ;  /* 0x000000006f067984 */ /* 0x000e620000000400 */
[----:B--2---:R-:W-:-:S03]  /*e330*/  IMAD.IADD R89, R88, 0x1, R89 ;  /* 0x0000000158597824 */ /* 0x004fc600078e0259 */
[----:B------:R-:W2:Y:S01]  /*e340*/  LDS.U16 R113, [R112] ;  /* 0x0000000070717984 */ /* 0x000ea20000000400 */
[----:B---3--:R-:W-:Y:S01]  /*e350*/  IMAD.IADD R91, R90, 0x1, R91 ;  /* 0x000000015a5b7824 */ /* 0x008fe200078e025b */
[----:B------:R-:W-:Y:S01]  /*e360*/  BAR.SYNC.DEFER_BLOCKING 0x0 ;  /* 0x0000000000007b1d */ /* 0x000fe20000010000 */
[----:B0-----:R-:W-:Y:S02]  /*e370*/  IMAD.IADD R93, R92, 0x1, R93 ;  /* 0x000000015c5d7824 */ /* 0x001fe400078e025d */
[----:B----4-:R-:W-:Y:S02]  /*e380*/  IMAD.IADD R95, R94, 0x1, R95 ;  /* 0x000000015e5f7824 */ /* 0x010fe400078e025f */
[----:B-----5:R-:W-:Y:S02]  /*e390*/  IMAD.IADD R97, R96, 0x1, R97 ;  /* 0x0000000160617824 */ /* 0x020fe400078e0261 */
[----:B------:R-:W-:Y:S02]  /*e3a0*/  IMAD.IADD R7, R98, 0x1, R7 ;  /* 0x0000000162077824 */ /* 0x000fe400078e0207 */
[----:B------:R-:W-:-:S02]  /*e3b0*/  IMAD.IADD R102, R101, 0x1, R102 ;  /* 0x0000000165667824 */ /* 0x000fc400078e0266 */
[----:B------:R-:W-:-:S03]  /*e3c0*/  IMAD.IADD R104, R103, 0x1, R104 ;  /* 0x0000000167687824 */ /* 0x000fc600078e0268 */
[----:B------:R-:W-:Y:S01]  /*e3d0*/  LEA R102, R102, UR4, 0x2 ;  /* 0x0000000466667c11 */ /* 0x000fe2000f8e10ff */
[----:B------:R0:W-:Y:S01]  /*e3e0*/  @!P5 STS.64 [R11], R4 ;  /* 0x000000040b00d388 */ /* 0x0001e20000000a00 */
[----:B------:R-:W-:Y:S01]  /*e3f0*/  IMAD.IADD R106, R105, 0x1, R106 ;  /* 0x00000001696a7824 */ /* 0x000fe200078e026a */
[----:B------:R-:W-:Y:S01]  /*e400*/  LEA R104, R104, UR4, 0x2 ;  /* 0x0000000468687c11 */ /* 0x000fe2000f8e10ff */
[----:B------:R-:W-:-:S03]  /*e410*/  IMAD.IADD R108, R107, 0x1, R108 ;  /* 0x000000016b6c7824 */ /* 0x000fc600078e026c */
[----:B------:R-:W-:Y:S01]  /*e420*/  LEA R106, R106, UR4, 0x2 ;  /* 0x000000046a6a7c11 */ /* 0x000fe2000f8e10ff */
[----:B-1----:R-:W-:Y:S01]  /*e430*/  IMAD.IADD R6, R109, 0x1, R6 ;  /* 0x000000016d067824 */ /* 0x002fe200078e0206 */
[----:B0-----:R-:W-:Y:S01]  /*e440*/  LEA R4, R75, UR4, 0x2 ;  /* 0x000000044b047c11 */ /* 0x001fe2000f8e10ff */
[----:B--2---:R-:W-:Y:S01]  /*e450*/  IMAD.IADD R113, R110, 0x1, R113 ;  /* 0x000000016e717824 */ /* 0x004fe200078e0271 */
[----:B------:R-:W-:Y:S02]  /*e460*/  LEA R5, R108, UR4, 0x2 ;  /* 0x000000046c057c11 */ /* 0x000fe4000f8e10ff */
[----:B------:R-:W-:Y:S01]  /*e470*/  LEA R6, R6, UR4, 0x2 ;  /* 0x0000000406067c11 */ /* 0x000fe2000f8e10ff */
[----:B------:R-:W-:Y:S08]  /*e480*/  BAR.SYNC.DEFER_BLOCKING 0x0 ;  /* 0x0000000000007b1d */ /* 0x000ff00000010000 */
[----:B------:R-:W-:Y:S06]  /*e490*/  BAR.SYNC.DEFER_BLOCKING 0x0 ;  /* 0x0000000000007b1d */ /* 0x000fec0000010000 */
[----:B------:R0:W-:Y:S02]  /*e4a0*/  @!P5 STS.64 [R11+0x5c00], R22 ;  /* 0x005c00160b00d388 */ /* 0x0001e40000000a00 */
[----:B------:R-:W-:Y:S01]  /*e4b0*/  BAR.SYNC.DEFER_BLOCKING 0x0 ;  /* 0x0000000000007b1d */ /* 0x000fe20000010000 */
[----:B------:R-:W-:-:S04]  /*e4c0*/  ISETP.GT.U32.AND P5, PT, R33, R18, PT ;  /* 0x000000122100720c */ /* 0x000fc80003fa4070 */
[----:B------:R-:W-:Y:S02]  /*e4d0*/  ISETP.GT.AND.EX P5, PT, R8, RZ, PT, P5 ;  /* 0x000000ff0800720c */ /* 0x000fe40003fa4350 */
[----:B0-----:R-:W-:Y:S01]  /*e4e0*/  LEA R22, R77, UR4, 0x2 ;  /* 0x000000044d167c11 */ /* 0x001fe2000f8e10ff */
[----:B------:R0:W-:Y:S04]  /*e4f0*/  STS [R24], R61 ;  /* 0x0000003d18007388 */ /* 0x0001e80000000800 */
[----:B------:R1:W-:Y:S04]  /*e500*/  STS [R54], R59 ;  /* 0x0000003b36007388 */ /* 0x0003e80000000800 */
[----:B------:R2:W-:Y:S01]  /*e510*/  STS [R56], R57 ;  /* 0x0000003938007388 */ /* 0x0005e20000000800 */
[----:B0-----:R-:W-:-:S03]  /*e520*/  LEA R24, R85, UR4, 0x2 ;  /* 0x0000000455187c11 */ /* 0x001fc6000f8e10ff */
[----:B------:R0:W-:Y:S01]  /*e530*/  STS [R58], R55 ;  /* 0x000000373a007388 */ /* 0x0001e20000000800 */
[----:B-1----:R-:W-:-:S03]  /*e540*/  LEA R54, R87, UR4, 0x2 ;  /* 0x0000000457367c11 */ /* 0x002fc6000f8e10ff */
[----:B------:R1:W-:Y:S01]  /*e550*/  STS [R4], R53 ;  /* 0x0000003504007388 */ /* 0x0003e20000000800 */
[----:B--2---:R-:W-:-:S03]  /*e560*/  LEA R56, R89, UR4, 0x2 ;  /* 0x0000000459387c11 */ /* 0x004fc6000f8e10ff */
[----:B------:R2:W-:Y:S01]  /*e570*/  STS [R22], R51 ;  /* 0x0000003316007388 */ /* 0x0005e20000000800 */
[----:B0-----:R-:W-:-:S03]  /*e580*/  LEA R58, R91, UR4, 0x2 ;  /* 0x000000045b3a7c11 */ /* 0x001fc6000f8e10ff */
[----:B------:R0:W-:Y:S01]  /*e590*/  STS [R60], R49 ;  /* 0x000000313c007388 */ /* 0x0001e20000000800 */
[----:B-1----:R-:W-:-:S03]  /*e5a0*/  LEA R4, R93, UR4, 0x2 ;  /* 0x000000045d047c11 */ /* 0x002fc6000f8e10ff */
[----:B------:R1:W-:Y:S01]  /*e5b0*/  STS [R62], R47 ;  /* 0x0000002f3e007388 */ /* 0x0003e20000000800 */
[----:B--2---:R-:W-:-:S03]  /*e5c0*/  LEA R22, R95, UR4, 0x2 ;  /* 0x000000045f167c11 */ /* 0x004fc6000f8e10ff */
[----:B------:R-:W-:Y:S01]  /*e5d0*/  STS [R64], R45 ;  /* 0x0000002d40007388 */ /* 0x000fe20000000800 */
[----:B0-----:R-:W-:-:S03]  /*e5e0*/  LEA R60, R97, UR4, 0x2 ;  /* 0x00000004613c7c11 */ /* 0x001fc6000f8e10ff */
[----:B------:R-:W-:Y:S01]  /*e5f0*/  STS [R24], R43 ;  /* 0x0000002b18007388 */ /* 0x000fe20000000800 */
[----:B-1----:R-:W-:-:S03]  /*e600*/  LEA R62, R7, UR4, 0x2 ;  /* 0x00000004073e7c11 */ /* 0x002fc6000f8e10ff */
[----:B------:R-:W-:Y:S04]  /*e610*/  STS [R54], R41 ;  /* 0x0000002936007388 */ /* 0x000fe80000000800 */
[----:B------:R-:W-:Y:S04]  /*e620*/  STS [R56], R39 ;  /* 0x0000002738007388 */ /* 0x000fe80000000800 */
[----:B------:R-:W-:Y:S04]  /*e630*/  STS [R58], R37 ;  /* 0x000000253a007388 */ /* 0x000fe80000000800 */
[----:B------:R0:W-:Y:S04]  /*e640*/  STS [R4], R35 ;  /* 0x0000002304007388 */ /* 0x0001e80000000800 */
[----:B------:R1:W-:Y:S04]  /*e650*/  STS [R22], R31 ;  /* 0x0000001f16007388 */ /* 0x0003e80000000800 */
        /* <DEDUP_REMOVED lines=11> */
[----:B------:R-:W1:Y:S02]  /*e710*/  LDS R7, [R9] ;  /* 0x0000000009077984 */ /* 0x000e640000000800 */
[----:B-1----:R-:W-:-:S04]  /*e720*/  LOP3.LUT R4, R7, UR7, RZ, 0xc0, !PT ;  /* 0x0000000707047c12 */ /* 0x002fc8000f8ec0ff */
[----:B------:R-:W-:-:S05]  /*e730*/  LEA R6, R4, UR4, 0x3 ;  /* 0x0000000404067c11 */ /* 0x000fca000f8e18ff */
[----:B------:R-:W0:Y:S02]  /*e740*/  LDS.64 R4, [R6+0x5c00] ;  /* 0x005c000006047984 */ /* 0x000e240000000a00 */
[----:B0-----:R-:W-:-:S05]  /*e750*/  IADD3 R11, P5, PT, R4, R18, RZ ;  /* 0x00000012040b7210 */ /* 0x001fca0007fbe0ff */
[----:B------:R-:W-:Y:S01]  /*e760*/  IMAD.X R16, RZ, RZ, R5, P5 ;  /* 0x000000ffff107224 */ /* 0x000fe200028e0605 */
[----:B------:R-:W-:-:S04]  /*e770*/  LEA R4, P5, R11, R14, 0x2 ;  /* 0x0000000e0b047211 */ /* 0x000fc800078a10ff */
[----:B------:R-:W-:-:S05]  /*e780*/  LEA.HI.X R5, R11, R15, R16, 0x2, P5 ;  /* 0x0000000f0b057211 */ /* 0x000fca00028f1410 */
[----:B------:R0:W-:Y:S04]  /*e790*/  STG.E desc[UR8][R4.64], R7 ;  /* 0x0000000704007986 */ /* 0x0001e8000c101908 */
.L_x_295:
[----:B------:R-:W-:Y:S05]  /*e7a0*/  BSYNC.RECONVERGENT B1 ;  /* 0x0000000000017941 */ /* 0x000fea0003800200 */
.L_x_294:
[----:B------:R-:W-:Y:S01]  /*e7b0*/  BSSY.RECONVERGENT B1, `(.L_x_296) ;  /* 0x000000c000017945 */ /* 0x000fe20003800200 */
[----:B------:R-:W-:-:S03]  /*e7c0*/  ISETP.GT.U32.AND P5, PT, R33, R52, PT ;  /* 0x000000342100720c */ /* 0x000fc60003fa4070 */
[----:B------:R-:W-:Y:S10]  /*e7d0*/  @!P6 BRA `(.L_x_297) ;  /* 0x000000000024e947 */ /* 0x000ff40003800000 */
[----:B0-----:R-:W1:Y:S02]  /*e7e0*/  LDS R7, [R9+0x400] ;  /* 0x0004000009077984 */ /* 0x001e640000000800 */
        /* <DEDUP_REMOVED lines=8> */
.L_x_297:
[----:B------:R-:W-:Y:S05]  /*e870*/  BSYNC.RECONVERGENT B1 ;  /* 0x0000000000017941 */ /* 0x000fea0003800200 */
.L_x_296:
[C---:B------:R-:W-:Y:S01]  /*e880*/  ISETP.GT.AND.EX P0, PT, R8.reuse, RZ, PT, P0 ;  /* 0x000000ff0800720c */ /* 0x040fe20003f04300 */
[----:B------:R-:W-:Y:S01]  /*e890*/  BSSY.RECONVERGENT B1, `(.L_x_298) ;  /* 0x000000d000017945 */ /* 0x000fe20003800200 */
[----:B------:R-:W-:Y:S02]  /*e8a0*/  ISETP.GT.U32.AND P6, PT, R33, R50, PT ;  /* 0x000000322100720c */ /* 0x000fe40003fc4070 */
[----:B------:R-:W-:-:S09]  /*e8b0*/  ISETP.GT.AND.EX P1, PT, R8, RZ, PT, P1 ;  /* 0x000000ff0800720c */ /* 0x000fd20003f24310 */
[----:B------:R-:W-:Y:S05]  /*e8c0*/  @!P0 BRA `(.L_x_299) ;  /* 0x0000000000248947 */ /* 0x000fea0003800000 */
[----:B0-2---:R-:W1:Y:S02]  /*e8d0*/  LDS R7, [R9+0x800] ;  /* 0x0008000009077984 */ /* 0x005e640000000800 */
        /* <DEDUP_REMOVED lines=8> */
.L_x_299:
[----:B------:R-:W-:Y:S05]  /*e960*/  BSYNC.RECONVERGENT B1 ;  /* 0x0000000000017941 */ /* 0x000fea0003800200 */
.L_x_298:
[----:B------:R-:W-:Y:S01]  /*e970*/  BSSY.RECONVERGENT B1, `(.L_x_300) ;  /* 0x000000c000017945 */ /* 0x000fe20003800200 */
[----:B------:R-:W-:-:S03]  /*e980*/  ISETP.GT.U32.AND P0, PT, R33, R48, PT ;  /* 0x000000302100720c */ /* 0x000fc60003f04070 */
[----:B------:R-:W-:Y:S10]  /*e990*/  @!P1 BRA `(.L_x_301) ;  /* 0x0000000000249947 */ /* 0x000ff40003800000 */
[----:B0-23--:R-:W1:Y:S02]  /*e9a0*/  LDS R7, [R9+0xc00] ;  /* 0x000c000009077984 */ /* 0x00de640000000800 */
        /* <DEDUP_REMOVED lines=8> */
.L_x_301:
[----:B------:R-:W-:Y:S05]  /*ea30*/  BSYNC.RECONVERGENT B1 ;  /* 0x0000000000017941 */ /* 0x000fea0003800200 */
.L_x_300:
[C---:B------:R-:W-:Y:S01]  /*ea40*/  ISETP.GT.AND.EX P2, PT, R8.reuse, RZ, PT, P2 ;  /* 0x000000ff0800720c */ /* 0x040fe20003f44320 */
[----:B------:R-:W-:Y:S01]  /*ea50*/  BSSY.RECONVERGENT B1, `(.L_x_302) ;  /* 0x000000d000017945 */ /* 0x000fe20003800200 */
[----:B------:R-:W-:Y:S02]  /*ea60*/  ISETP.GT.U32.AND P1, PT, R33, R46, PT ;  /* 0x0000002e2100720c */ /* 0x000fe40003f24070 */
[----:B------:R-:W-:-:S09]  /*ea70*/  ISETP.GT.AND.EX P3, PT, R8, RZ, PT, P3 ;  /* 0x000000ff0800720c */ /* 0x000fd20003f64330 */
[----:B------:R-:W-:Y:S05]  /*ea80*/  @!P2 BRA `(.L_x_303) ;  /* 0x000000000024a947 */ /* 0x000fea0003800000 */
[----:B0-234-:R-:W1:Y:S02]  /*ea90*/  LDS R7, [R9+0x1000] ;  /* 0x0010000009077984 */ /* 0x01de640000000800 */
        /* <DEDUP_REMOVED lines=8> */
.L_x_303:
[----:B------:R-:W-:Y:S05]  /*eb20*/  BSYNC.RECONVERGENT B1 ;  /* 0x0000000000017941 */ /* 0x000fea0003800200 */
.L_x_302:
[----:B------:R-:W-:Y:S01]  /*eb30*/  BSSY.RECONVERGENT B1, `(.L_x_304) ;  /* 0x000000c000017945 */ /* 0x000fe20003800200 */
[----:B------:R-:W-:-:S03]  /*eb40*/  ISETP.GT.U32.AND P2, PT, R33, R44, PT ;  /* 0x0000002c2100720c */ /* 0x000fc60003f44070 */
[----:B------:R-:W-:Y:S10]  /*eb50*/  @!P3 BRA `(.L_x_305) ;  /* 0x000000000024b947 */ /* 0x000ff40003800000 */
        /* <DEDUP_REMOVED lines=9> */
.L_x_305:
[----:B------:R-:W-:Y:S05]  /*ebf0*/  BSYNC.RECONVERGENT B1 ;  /* 0x0000000000017941 */ /* 0x000fea0003800200 */
.L_x_304:
        /* <DEDUP_REMOVED lines=14> */
.L_x_307:
[----:B------:R-:W-:Y:S05]  /*ece0*/  BSYNC.RECONVERGENT B1 ;  /* 0x0000000000017941 */ /* 0x000fea0003800200 */
.L_x_306:
        /* <DEDUP_REMOVED lines=12> */
.L_x_309:
[----:B------:R-:W-:Y:S05]  /*edb0*/  BSYNC.RECONVERGENT B1 ;  /* 0x0000000000017941 */ /* 0x000fea0003800200 */
.L_x_308:
        /* <DEDUP_REMOVED lines=14> */
.L_x_311:
[----:B------:R-:W-:Y:S05]  /*eea0*/  BSYNC.RECONVERGENT B1 ;  /* 0x0000000000017941 */ /* 0x000fea0003800200 */
.L_x_310:
        /* <DEDUP_REMOVED lines=12> */
.L_x_313:
[----:B------:R-:W-:Y:S05]  /*ef70*/  BSYNC.RECONVERGENT B1 ;  /* 0x0000000000017941 */ /* 0x000fea0003800200 */
.L_x_312:
        /* <DEDUP_REMOVED lines=14> */
.L_x_315:
[----:B------:R-:W-:Y:S05]  /*f060*/  BSYNC.RECONVERGENT B1 ;  /* 0x0000000000017941 */ /* 0x000fea0003800200 */
.L_x_314:
        /* <DEDUP_REMOVED lines=12> */
.L_x_317:
[----:B------:R-:W-:Y:S05]  /*f130*/  BSYNC.RECONVERGENT B1 ;  /* 0x0000000000017941 */ /* 0x000fea0003800200 */
.L_x_316:
        /* <DEDUP_REMOVED lines=14> */
.L_x_319:
[----:B------:R-:W-:Y:S05]  /*f220*/  BSYNC.RECONVERGENT B1 ;  /* 0x0000000000017941 */ /* 0x000fea0003800200 */
.L_x_318:
        /* <DEDUP_REMOVED lines=12> */
.L_x_321:
[----:B------:R-:W-:Y:S05]  /*f2f0*/  BSYNC.RECONVERGENT B1 ;  /* 0x0000000000017941 */ /* 0x000fea0003800200 */
.L_x_320:
        /* <DEDUP_REMOVED lines=14> */
.L_x_323:
[----:B------:R-:W-:Y:S05]  /*f3e0*/  BSYNC.RECONVERGENT B1 ;  /* 0x0000000000017941 */ /* 0x000fea0003800200 */
.L_x_322:
        /* <DEDUP_REMOVED lines=12> */
.L_x_325:
[----:B------:R-:W-:Y:S05]  /*f4b0*/  BSYNC.RECONVERGENT B1 ;  /* 0x0000000000017941 */ /* 0x000fea0003800200 */
.L_x_324:
        /* <DEDUP_REMOVED lines=19> */
.L_x_327:
[----:B------:R-:W-:Y:S05]  /*f5f0*/  BSYNC.RECONVERGENT B1 ;  /* 0x0000000000017941 */ /* 0x000fea0003800200 */
.L_x_326:
[----:B------:R-:W-:Y:S04]  /*f600*/  BSSY.RECONVERGENT B1, `(.L_x_328) ;  /* 0x000000b000017945 */ /* 0x000fe80003800200 */
        /* <DEDUP_REMOVED lines=10> */
.L_x_329:
[----:B------:R-:W-:Y:S05]  /*f6b0*/  BSYNC.RECONVERGENT B1 ;  /* 0x0000000000017941 */ /* 0x000fea0003800200 */
.L_x_328:
        /* <DEDUP_REMOVED lines=11> */
.L_x_331:
[----:B------:R-:W-:Y:S05]  /*f770*/  BSYNC.RECONVERGENT B1 ;  /* 0x0000000000017941 */ /* 0x000fea0003800200 */
.L_x_330:
        /* <DEDUP_REMOVED lines=11> */
.L_x_333:
[----:B------:R-:W-:Y:S05]  /*f830*/  BSYNC.RECONVERGENT B1 ;  /* 0x0000000000017941 */ /* 0x000fea0003800200 */
.L_x_332:
        /* <DEDUP_REMOVED lines=11> */
.L_x_335:
[----:B------:R-:W-:Y:S05]  /*f8f0*/  BSYNC.RECONVERGENT B1 ;  /* 0x0000000000017941 */ /* 0x000fea0003800200 */
.L_x_334:
        /* <DEDUP_REMOVED lines=11> */
.L_x_337:
[----:B------:R-:W-:Y:S05]  /*f9b0*/  BSYNC.RECONVERGENT B1 ;  /* 0x0000000000017941 */ /* 0x000fea0003800200 */
.L_x_336:
[----:B------:R-:W-:Y:S05]  /*f9c0*/  @!P6 BRA `(.L_x_291) ;  /* 0x0000000c00ace947 */ /* 0x000fea0003800000 */
[----:B------:R-:W0:Y:S02]  /*f9d0*/  LDS R9, [R9+0x5800] ;  /* 0x0058000009097984 */ /* 0x000e240000000800 */
[----:B01234-:R-:W-:-:S04]  /*f9e0*/  LOP3.LUT R4, R9, UR7, RZ, 0xc0, !PT ;  /* 0x0000000709047c12 */ /* 0x01ffc8000f8ec0ff */
[----:B------:R-:W-:-:S05]  /*f9f0*/  LEA R6, R4, UR4, 0x3 ;  /* 0x0000000404067c11 */ /* 0x000fca000f8e18ff */
[----:B------:R-:W0:Y:S02]  /*fa00*/  LDS.64 R4, [R6+0x5c00] ;  /* 0x005c000006047984 */ /* 0x000e240000000a00 */
[----:B0-----:R-:W-:-:S05]  /*fa10*/  IADD3 R18, P0, PT, R4, R18, RZ ;  /* 0x0000001204127210 */ /* 0x001fca0007f1e0ff */
[----:B------:R-:W-:Y:S01]  /*fa20*/  IMAD.X R5, RZ, RZ, R5, P0 ;  /* 0x000000ffff057224 */ /* 0x000fe200000e0605 */
[----:B------:R-:W-:-:S04]  /*fa30*/  LEA R4, P0, R18, R14, 0x2 ;  /* 0x0000000e12047211 */ /* 0x000fc800078010ff */
[----:B------:R-:W-:-:S05]  /*fa40*/  LEA.HI.X R5, R18, R15, R5, 0x2, P0 ;  /* 0x0000000f12057211 */ /* 0x000fca00000f1405 */
[----:B------:R0:W-:Y:S01]  /*fa50*/  STG.E desc[UR8][R4.64+0x5800], R9 ;  /* 0x0058000904007986 */ /* 0x0001e2000c101908 */
[----:B------:R-:W-:Y:S05]  /*fa60*/  BRA `(.L_x_291) ;  /* 0x0000000c00847947 */ /* 0x000fea0003800000 */
.L_x_289:
[C---:B------:R-:W-:Y:S01]  /*fa70*/  VIADD R16, R18.reuse, 0x100 ;  /* 0x0000010012107836 */ /* 0x040fe20000000000 */
[C---:B--2---:R-:W-:Y:S01]  /*fa80*/  LOP3.LUT R26, R18.reuse, 0x400, RZ, 0xfc, !PT ;  /* 0x00000400121a7812 */ /* 0x044fe200078efcff */
[C---:B------:R-:W-:Y:S01]  /*fa90*/  VIADD R22, R18.reuse, 0x200 ;  /* 0x0000020012167836 */ /* 0x040fe20000000000 */
[C---:B------:R-:W-:Y:S01]  /*faa0*/  LOP3.LUT R34, R18.reuse, 0x800, RZ, 0xfc, !PT ;  /* 0x0000080012227812 */ /* 0x040fe200078efcff */
[C---:B------:R-:W-:Y:S01]  /*fab0*/  VIADD R24, R18.reuse, 0x300 ;  /* 0x0000030012187836 */ /* 0x040fe20000000000 */
[C---:B------:R-:W-:Y:S01]  /*fac0*/  LOP3.LUT R42, R18.reuse, 0xc00, RZ, 0xfc, !PT ;  /* 0x00000c00122a7812 */ /* 0x040fe200078efcff */
[C---:B------:R-:W-:Y:S01]  /*fad0*/  VIADD R28, R18.reuse, 0x500 ;  /* 0x00000500121c7836 */ /* 0x040fe20000000000 */
[C---:B------:R-:W-:Y:S01]  /*fae0*/  LOP3.LUT R50, R18.reuse, 0x1000, RZ, 0xfc, !PT ;  /* 0x0000100012327812 */ /* 0x040fe200078efcff */
[C---:B------:R-:W-:Y:S01]  /*faf0*/  VIADD R30, R18.reuse, 0x600 ;  /* 0x00000600121e7836 */ /* 0x040fe20000000000 */
[C---:B------:R-:W-:Y:S01]  /*fb00*/  LOP3.LUT R58, R18.reuse, 0x1400, RZ, 0xfc, !PT ;  /* 0x00001400123a7812 */ /* 0x040fe200078efcff */
[----:B------:R-:W-:-:S02]  /*fb10*/  VIADD R32, R18, 0x700 ;  /* 0x0000070012207836 */ /* 0x000fc40000000000 */
[C---:B------:R-:W-:Y:S02]  /*fb20*/  VIADD R36, R18.reuse, 0x900 ;  /* 0x0000090012247836 */ /* 0x040fe40000000000 */
[C---:B------:R-:W-:Y:S02]  /*fb30*/  VIADD R38, R18.reuse, 0xa00 ;  /* 0x00000a0012267836 */ /* 0x040fe40000000000 */
[C---:B------:R-:W-:Y:S02]  /*fb40*/  VIADD R40, R18.reuse, 0xb00 ;  /* 0x00000b0012287836 */ /* 0x040fe40000000000 */
[C---:B------:R-:W-:Y:S02]  /*fb50*/  VIADD R44, R18.reuse, 0xd00 ;  /* 0x00000d00122c7836 */ /* 0x040fe40000000000 */
[C---:B------:R-:W-:Y:S02]  /*fb60*/  VIADD R46, R18.reuse, 0xe00 ;  /* 0x00000e00122e7836 */ /* 0x040fe40000000000 */
[----:B------:R-:W-:-:S02]  /*fb70*/  VIADD R48, R18, 0xf00 ;  /* 0x00000f0012307836 */ /* 0x000fc40000000000 */
[C---:B------:R-:W-:Y:S02]  /*fb80*/  VIADD R52, R18.reuse, 0x1100 ;  /* 0x0000110012347836 */ /* 0x040fe40000000000 */
[C---:B------:R-:W-:Y:S02]  /*fb90*/  VIADD R54, R18.reuse, 0x1200 ;  /* 0x0000120012367836 */ /* 0x040fe40000000000 */
[C---:B------:R-:W-:Y:S02]  /*fba0*/  VIADD R56, R18.reuse, 0x1300 ;  /* 0x0000130012387836 */ /* 0x040fe40000000000 */
[C---:B------:R-:W-:Y:S02]  /*fbb0*/  VIADD R60, R18.reuse, 0x1500 ;  /* 0x00001500123c7836 */ /* 0x040fe40000000000 */
[----:B------:R-:W-:Y:S02]  /*fbc0*/  VIADD R62, R18, 0x1600 ;  /* 0x00001600123e7836 */ /* 0x000fe40000000000 */
[----:B------:R-:W-:-:S02]  /*fbd0*/  IMAD.MOV.U32 R10, RZ, RZ, RZ ;  /* 0x000000ffff0a7224 */ /* 0x000fc400078e00ff */
[----:B------:R-:W-:-:S07]  /*fbe0*/  IMAD.MOV.U32 R61, RZ, RZ, RZ ;  /* 0x000000ffff3d7224 */ /* 0x000fce00078e00ff */
.L_x_338:
[----:B------:R-:W-:-:S05]  /*fbf0*/  IADD3 R8, P0, PT, R18, R10, RZ ;  /* 0x0000000a12087210 */ /* 0x000fca0007f1e0ff */
[----:B------:R-:W-:Y:S02]  /*fc00*/  IMAD.X R5, RZ, RZ, R61, P0 ;  /* 0x000000ffff057224 */ /* 0x000fe400000e063d */
[----:B--23--:R-:W-:-:S03]  /*fc10*/  IMAD.SHL.U32 R7, R8, 0x4, RZ ;  /* 0x0000000408077824 */ /* 0x00cfc600078e00ff */
[----:B------:R-:W-:Y:S02]  /*fc20*/  SHF.L.U64.HI R8, R8, 0x2, R5 ;  /* 0x0000000208087819 */ /* 0x000fe40000010205 */
[----:B------:R-:W-:-:S05]  /*fc30*/  IADD3 R4, P0, PT, R7, R20, RZ ;  /* 0x0000001407047210 */ /* 0x000fca0007f1e0ff */
[----:B------:R-:W-:-:S05]  /*fc40*/  IMAD.X R5, R8, 0x1, R19, P0 ;  /* 0x0000000108057824 */ /* 0x000fca00000e0613 */
[----:B01----:R-:W2:Y:S04]  /*fc50*/  LDG.E R9, desc[UR8][R4.64] ;  /* 0x0000000804097981 */ /* 0x003ea8000c1e1900 */
        /* <DEDUP_REMOVED lines=23> */
[----:B------:R-:W-:Y:S01]  /*fdd0*/  BAR.SYNC.DEFER_BLOCKING 0x0 ;  /* 0x0000000000007b1d */ /* 0x000fe20000010000 */
[----:B------:R-:W-:-:S05]  /*fde0*/  IADD3 R6, P0, PT, R7, R14, RZ ;  /* 0x0000000e07067210 */ /* 0x000fca0007f1e0ff */
[----:B------:R-:W-:Y:S01]  /*fdf0*/  IMAD.X R7, R8, 0x1, R15, P0 ;  /* 0x0000000108077824 */ /* 0x000fe200000e060f */
[----:B------:R-:W-:-:S04]  /*fe00*/  IADD3 R10, P0, PT, R10, 0x1700, RZ ;  /* 0x000017000a0a7810 */ /* 0x000fc80007f1e0ff */
[----:B------:R-:W-:Y:S01]  /*fe10*/  IADD3 R63, P1, PT, -R10, R3, RZ ;  /* 0x000000030a3f7210 */ /* 0x000fe20007f3e1ff */
[----:B------:R-:W-:-:S03]  /*fe20*/  IMAD.X R61, RZ, RZ, R61, P0 ;  /* 0x000000ffff3d7224 */ /* 0x000fc600000e063d */
[----:B------:R-:W-:Y:S01]  /*fe30*/  ISETP.GT.U32.AND P0, PT, R63, 0x16ff, PT ;  /* 0x000016ff3f00780c */ /* 0x000fe20003f04070 */
[----:B------:R-:W-:-:S05]  /*fe40*/  IMAD.X R8, R0, 0x1, ~R61, P1 ;  /* 0x0000000100087824 */ /* 0x000fca00008e0e3d */
[----:B------:R-:W-:Y:S01]  /*fe50*/  ISETP.GT.AND.EX P0, PT, R8, RZ, PT, P0 ;  /* 0x000000ff0800720c */ /* 0x000fe20003f04300 */
[----:B--2---:R2:W-:Y:S04]  /*fe60*/  STG.E desc[UR8][R6.64], R9 ;  /* 0x0000000906007986 */ /* 0x0045e8000c101908 */
[----:B---3--:R2:W-:Y:S04]  /*fe70*/  STG.E desc[UR8][R6.64+0x400], R11 ;  /* 0x0004000b06007986 */ /* 0x0085e8000c101908 */
[----:B----4-:R2:W-:Y:S04]  /*fe80*/  STG.E desc[UR8][R6.64+0x800], R17 ;  /* 0x0008001106007986 */ /* 0x0105e8000c101908 */
[----:B-----5:R2:W-:Y:S04]  /*fe90*/  STG.E desc[UR8][R6.64+0xc00], R21 ;  /* 0x000c001506007986 */ /* 0x0205e8000c101908 */
        /* <DEDUP_REMOVED lines=20> */
[----:B------:R-:W-:-:S04]  /*ffe0*/  ISETP.GT.U32.AND P0, PT, R3, R10, PT ;  /* 0x0000000a0300720c */ /* 0x000fc80003f04070 */
[----:B------:R-:W-:-:S13]  /*fff0*/  ISETP.GT.AND.EX P0, PT, R0, R61, PT, P0 ;  /* 0x0000003d0000720c */ /* 0x000fda0003f04300 */
[----:B------:R-:W-:Y:S05]  /*10000*/  @!P0 BRA `(.L_x_291) ;  /* 0x00000008001c8947 */ /* 0x000fea0003800000 */
[-C--:B------:R-:W-:Y:S02]  /*10010*/  ISETP.GE.AND P6, PT, R18, R63.reuse, PT ;  /* 0x0000003f1200720c */ /* 0x080fe40003fc6270 */
[-C--:B------:R-:W-:Y:S02]  /*10020*/  ISETP.GE.AND P5, PT, R16, R63.reuse, PT ;  /* 0x0000003f1000720c */ /* 0x080fe40003fa6270 */
[-C--:B------:R-:W-:Y:S02]  /*10030*/  ISETP.GE.AND P4, PT, R22, R63.reuse, PT ;  /* 0x0000003f1600720c */ /* 0x080fe40003f86270 */
[-C--:B------:R-:W-:Y:S02]  /*10040*/  ISETP.GE.AND P3, PT, R24, R63.reuse, PT ;  /* 0x0000003f1800720c */ /* 0x080fe40003f66270 */
[-C--:B------:R-:W-:Y:S02]  /*10050*/  ISETP.GE.AND P2, PT, R26, R63.reuse, PT ;  /* 0x0000003f1a00720c */ /* 0x080fe40003f46270 */
[----:B------:R-:W-:-:S02]  /*10060*/  ISETP.GE.AND P1, PT, R28, R63, PT ;  /* 0x0000003f1c00720c */ /* 0x000fc40003f26270 */
[----:B------:R-:W-:Y:S01]  /*10070*/  ISETP.GE.AND P0, PT, R30, R63, PT ;  /* 0x0000003f1e00720c */ /* 0x000fe20003f06270 */
[----:B--2---:R-:W2:Y:S01]  /*10080*/  @!P6 LDG.E R9, desc[UR8][R4.64+0x5c00] ;  /* 0x005c00080409e981 */ /* 0x004ea2000c1e1900 */
[----:B------:R-:W-:Y:S02]  /*10090*/  P2R R59, PR, RZ, 0x40 ;  /* 0x00000040ff3b7803 */ /* 0x000fe40000000000 */
[----:B------:R-:W-:Y:S01]  /*100a0*/  P2R R8, PR, RZ, 0x20 ;  /* 0x00000020ff087803 */ /* 0x000fe20000000000 */
[----:B------:R-:W3:Y:S01]  /*100b0*/  @!P5 LDG.E R11, desc[UR8][R4.64+0x6000] ;  /* 0x00600008040bd981 */ /* 0x000ee2000c1e1900 */
[----:B------:R-:W-:Y:S02]  /*100c0*/  P2R R10, PR, RZ, 0x10 ;  /* 0x00000010ff0a7803 */ /* 0x000fe40000000000 */
[----:B------:R-:W-:Y:S01]  /*100d0*/  P2R R16, PR, RZ, 0x8 ;  /* 0x00000008ff107803 */ /* 0x000fe20000000000 */
[----:B------:R-:W4:Y:S04]  /*100e0*/  @!P4 LDG.E R17, desc[UR8][R4.64+0x6400] ;  /* 0x006400080411c981 */ /* 0x000f28000c1e1900 */
[----:B------:R-:W5:Y:S04]  /*100f0*/  @!P3 LDG.E R19, desc[UR8][R4.64+0x6800] ;  /* 0x006800080413b981 */ /* 0x000f68000c1e1900 */
[----:B------:R-:W5:Y:S01]  /*10100*/  @!P2 LDG.E R21, desc[UR8][R4.64+0x6c00] ;  /* 0x006c00080415a981 */ /* 0x000f62000c1e1900 */
[----:B------:R-:W-:-:S03]  /*10110*/  P2R R22, PR, RZ, 0x1 ;  /* 0x00000001ff167803 */ /* 0x000fc60000000000 */
[----:B------:R-:W5:Y:S04]  /*10120*/  @!P1 LDG.E R23, desc[UR8][R4.64+0x7000] ;  /* 0x0070000804179981 */ /* 0x000f68000c1e1900 */
[----:B------:R-:W5:Y:S01]  /*10130*/  @!P0 LDG.E R25, desc[UR8][R4.64+0x7400] ;  /* 0x0074000804198981 */ /* 0x000f62000c1e1900 */
[----:B------:R-:W-:-:S04]  /*10140*/  ISETP.GE.AND P0, PT, R32, R63, PT ;  /* 0x0000003f2000720c */ /* 0x000fc80003f06270 */
[----:B------:R-:W-:-:S09]  /*10150*/  P2R R24, PR, RZ, 0x1 ;  /* 0x00000001ff187803 */ /* 0x000fd20000000000 */
        /* <DEDUP_REMOVED lines=25> */
[-C--:B------:R-:W-:Y:S02]  /*102f0*/  ISETP.GE.AND P0, PT, R50, R63.reuse, PT ;  /* 0x0000003f3200720c */ /* 0x080fe40003f06270 */
[----:B------:R-:W-:Y:S02]  /*10300*/  P2R R18, PR, RZ, 0x4 ;  /* 0x00000004ff127803 */ /* 0x000fe40000000000 */
[----:B------:R-:W-:Y:S02]  /*10310*/  P2R R20, PR, RZ, 0x2 ;  /* 0x00000002ff147803 */ /* 0x000fe40000000000 */
[----:B------:R-:W-:Y:S02]  /*10320*/  P2R R42, PR, RZ, 0x1 ;  /* 0x00000001ff2a7803 */ /* 0x000fe40000000000 */
[-C--:B------:R-:W-:Y:S02]  /*10330*/  ISETP.GE.AND P1, PT, R52, R63.reuse, PT ;  /* 0x0000003f3400720c */ /* 0x080fe40003f26270 */
[----:B------:R-:W-:-:S02]  /*10340*/  ISETP.GE.AND P2, PT, R54, R63, PT ;  /* 0x0000003f3600720c */ /* 0x000fc40003f46270 */
[-C--:B------:R-:W-:Y:S01]  /*10350*/  ISETP.GE.AND P3, PT, R56, R63.reuse, PT ;  /* 0x0000003f3800720c */ /* 0x080fe20003f66270 */
[----:B------:R-:W5:Y:S01]  /*10360*/  @!P0 LDG.E R45, desc[UR8][R4.64+0x9c00] ;  /* 0x009c0008042d8981 */ /* 0x000f62000c1e1900 */
[-C--:B------:R-:W-:Y:S02]  /*10370*/  ISETP.GE.AND P4, PT, R58, R63.reuse, PT ;  /* 0x0000003f3a00720c */ /* 0x080fe40003f86270 */
[-C--:B------:R-:W-:Y:S02]  /*10380*/  ISETP.GE.AND P5, PT, R60, R63.reuse, PT ;  /* 0x0000003f3c00720c */ /* 0x080fe40003fa6270 */
[----:B------:R-:W-:Y:S02]  /*10390*/  ISETP.GE.AND P6, PT, R62, R63, PT ;  /* 0x0000003f3e00720c */ /* 0x000fe40003fc6270 */
[----:B------:R-:W-:Y:S01]  /*103a0*/  ISETP.NE.AND P0, PT, R40, RZ, PT ;  /* 0x000000ff2800720c */ /* 0x000fe20003f05270 */
[----:B------:R-:W5:Y:S03]  /*103b0*/  @!P1 LDG.E R47, desc[UR8][R4.64+0xa000] ;  /* 0x00a00008042f9981 */ /* 0x000f66000c1e1900 */
[----:B------:R-:W-:Y:S01]  /*103c0*/  P2R R40, PR, RZ, 0x1 ;  /* 0x00000001ff287803 */ /* 0x000fe20000000000 */
[----:B------:R-:W5:Y:S01]  /*103d0*/  @!P2 LDG.E R49, desc[UR8][R4.64+0xa400] ;  /* 0x00a400080431a981 */ /* 0x000f62000c1e1900 */
[----:B------:R-:W-:-:S03]  /*103e0*/  ISETP.NE.AND P0, PT, R38, RZ, PT ;  /* 0x000000ff2600720c */ /* 0x000fc60003f05270 */
[----:B------:R-:W5:Y:S01]  /*103f0*/  @!P3 LDG.E R51, desc[UR8][R4.64+0xa800] ;  /* 0x00a800080433b981 */ /* 0x000f62000c1e1900 */
[----:B------:R-:W-:Y:S02]  /*10400*/  P2R R38, PR, RZ, 0x1 ;  /* 0x00000001ff267803 */ /* 0x000fe40000000000 */
[----:B------:R-:W-:Y:S01]  /*10410*/  ISETP.NE.AND P0, PT, R36, RZ, PT ;  /* 0x000000ff2400720c */ /* 0x000fe20003f05270 */
[----:B------:R-:W5:Y:S04]  /*10420*/  @!P4 LDG.E R53, desc[UR8][R4.64+0xac00] ;  /* 0x00ac00080435c981 */ /* 0x000f68000c1e1900 */
[----:B------:R-:W5:Y:S01]  /*10430*/  @!P5 LDG.E R55, desc[UR8][R4.64+0xb000] ;  /* 0x00b000080437d981 */ /* 0x000f62000c1e1900 */
[----:B------:R-:W-:-:S03]  /*10440*/  P2R R36, PR, RZ, 0x1 ;  /* 0x00000001ff247803 */ /* 0x000fc60000000000 */
[----:B------:R-:W5:Y:S01]  /*10450*/  @!P6 LDG.E R57, desc[UR8][R4.64+0xb400] ;  /* 0x00b400080439e981 */ /* 0x000f62000c1e1900 */
        /* <DEDUP_REMOVED lines=29> */
[----:B---3--:R0:W-:Y:S01]  /*10630*/  @!P0 STG.E desc[UR8][R6.64+0x6000], R11 ;  /* 0x0060000b06008986 */ /* 0x0081e2000c101908 */
[----:B------:R-:W-:-:S13]  /*10640*/  ISETP.NE.AND P0, PT, R10, RZ, PT ;  /* 0x000000ff0a00720c */ /* 0x000fda0003f05270 */
[----:B----4-:R0:W-:Y:S01]  /*10650*/  @!P0 STG.E desc[UR8][R6.64+0x6400], R17 ;  /* 0x0064001106008986 */ /* 0x0101e2000c101908 */
[----:B------:R-:W-:-:S13]  /*10660*/  ISETP.NE.AND P0, PT, R16, RZ, PT ;  /* 0x000000ff1000720c */ /* 0x000fda0003f05270 */
[----:B-----5:R0:W-:Y:S01]  /*10670*/  @!P0 STG.E desc[UR8][R6.64+0x6800], R19 ;  /* 0x0068001306008986 */ /* 0x0201e2000c101908 */
        /* <DEDUP_REMOVED lines=32> */
.L_x_291:
[----:B------:R-:W-:Y:S05]  /*10880*/  BSYNC B0 ;  /* 0x0000000000007941 */ /* 0x000fea0003800000 */
.L_x_288:
[----:B-1----:R-:W1:Y:S01]  /*10890*/  S2R R22, SR_TID.X ;  /* 0x0000000000167919 */ /* 0x002e620000002100 */
[----:B------:R-:W5:Y:S01]  /*108a0*/  S2UR UR6, SR_CgaCtaId ;  /* 0x00000000000679c3 */ /* 0x000f620000008800 */
[----:B------:R-:W-:Y:S01]  /*108b0*/  UMOV UR5, 0x400 ;  /* 0x0000040000057882 */ /* 0x000fe20000000000 */
[----:B0-2---:R-:W-:Y:S02]  /*108c0*/  IMAD.MOV.U32 R23, RZ, RZ, 0x6 ;  /* 0x00000006ff177424 */ /* 0x005fe400078e00ff */
[----:B---34-:R-:W-:Y:S02]  /*108d0*/  IMAD.MOV.U32 R5, RZ, RZ, R15 ;  /* 0x000000ffff057224 */ /* 0x018fe400078e000f */
[----:B------:R-:W-:Y:S02]  /*108e0*/  IMAD.MOV.U32 R24, RZ, RZ, R2 ;  /* 0x000000ffff187224 */ /* 0x000fe400078e0002 */
[----:B------:R-:W-:Y:S01]  /*108f0*/  IMAD.MOV.U32 R25, RZ, RZ, R12 ;  /* 0x000000ffff197224 */ /* 0x000fe200078e000c */
[----:B-----5:R-:W-:Y:S01]  /*10900*/  ULEA UR5, UR6, UR5, 0x18 ;  /* 0x0000000506057291 */ /* 0x020fe2000f8ec0ff */
[----:B-1----:R-:W-:-:S05]  /*10910*/  IMAD.SHL.U32 R4, R22, 0x20, RZ ;  /* 0x0000002016047824 */ /* 0x002fca00078e00ff */
[----:B------:R-:W-:Y:S02]  /*10920*/  LEA R27, R22, UR5, 0x2 ;  /* 0x00000005161b7c11 */ /* 0x000fe4000f8e10ff */
[----:B------:R-:W-:Y:S01]  /*10930*/  LOP3.LUT R6, R4, 0x7c00, RZ, 0xc0, !PT ;  /* 0x00007c0004067812 */ /* 0x000fe200078ec0ff */
[----:B------:R-:W-:-:S04]  /*10940*/  IMAD.MOV.U32 R4, RZ, RZ, R14 ;  /* 0x000000ffff047224 */ /* 0x000fc800078e000e */
[----:B------:R-:W-:-:S04]  /*10950*/  VIADD R6, R6, UR5 ;  /* 0x0000000506067c36 */ /* 0x000fc80008000000 */
[----:B------:R-:W-:-:S07]  /*10960*/  IMAD R26, R13, 0x4, R6 ;  /* 0x000000040d1a7824 */ /* 0x000fce00078e0206 */
.L_x_413:
        /* <DEDUP_REMOVED lines=18> */
[----:B------:R-:W-:Y:S01]  /*10a90*/  CS2R R8, SRZ ;  /* 0x0000000000087805 */ /* 0x000fe2000001ff00 */
[----:B------:R-:W-:Y:S01]  /*10aa0*/  IMAD.MOV.U32 R60, RZ, RZ, RZ ;  /* 0x000000ffff3c7224 */ /* 0x000fe200078e00ff */
[----:B------:R-:W-:Y:S01]  /*10ab0*/  CS2R R6, SRZ ;  /* 0x0000000000067805 */ /* 0x000fe2000001ff00 */
[----:B------:R-:W-:-:S02]  /*10ac0*/  IMAD.MOV.U32 R58, RZ, RZ, RZ ;  /* 0x000000ffff3a7224 */ /* 0x000fc400078e00ff */
[----:B------:R-:W-:Y:S01]  /*10ad0*/  IMAD.MOV.U32 R24, RZ, RZ, R4 ;  /* 0x000000ffff187224 */ /* 0x000fe200078e0004 */
[----:B------:R0:W-:Y:S01]  /*10ae0*/  STS [R27], RZ ;  /* 0x000000ff1b007388 */ /* 0x0001e20000000800 */
[----:B------:R-:W-:Y:S02]  /*10af0*/  IMAD.MOV.U32 R25, RZ, RZ, R5 ;  /* 0x000000ffff197224 */ /* 0x000fe400078e0005 */
[----:B------:R-:W-:Y:S01]  /*10b00*/  IMAD.MOV.U32 R2, RZ, RZ, R14 ;  /* 0x000000ffff027224 */ /* 0x000fe200078e000e */
[----:B------:R0:W-:Y:S01]  /*10b10*/  STS [R27+0x400], RZ ;  /* 0x000400ff1b007388 */ /* 0x0001e20000000800 */
[----:B------:R-:W-:-:S03]  /*10b20*/  IMAD.MOV.U32 R12, RZ, RZ, R15 ;  /* 0x000000ffff0c7224 */ /* 0x000fc600078e000f */
        /* <DEDUP_REMOVED lines=14> */
[----:B-----5:R-:W-:Y:S05]  /*10c10*/  @!P0 BRA `(.L_x_339) ;  /* 0x0000001c00a88947 */ /* 0x020fea0003800000 */
[----:B------:R-:W-:Y:S02]  /*10c20*/  IMAD.MOV.U32 R70, RZ, RZ, RZ ;  /* 0x000000ffff467224 */ /* 0x000fe400078e00ff */
[----:B------:R-:W-:-:S07]  /*10c30*/  IMAD.MOV.U32 R69, RZ, RZ, RZ ;  /* 0x000000ffff457224 */ /* 0x000fce00078e00ff */
.L_x_345:
        /* <DEDUP_REMOVED lines=9> */
.L_x_340:
        /* <DEDUP_REMOVED lines=300> */
[C---:B-----5:R-:W-:Y:S02]  /*11f90*/  PRMT R5, R76.reuse, 0x7771, RZ ;  /* 0x000077714c057816 */ /* 0x060fe400000000ff */
[----:B0-----:R-:W-:Y:S02]  /*11fa0*/  PRMT R64, R77, 0x7771, RZ ;  /* 0x000077714d407816 */ /* 0x001fe400000000ff */
[----:B------:R-:W-:Y:S02]  /*11fb0*/  PRMT R4, R76, 0x7770, RZ ;  /* 0x000077704c047816 */ /* 0x000fe400000000ff */
[----:B------:R-:W-:-:S02]  /*11fc0*/  LOP3.LUT R5, R5, 0xff, RZ, 0xc0, !PT ;  /* 0x000000ff05057812 */ /* 0x000fc400078ec0ff */
[----:B------:R-:W-:Y:S02]  /*11fd0*/  LOP3.LUT R64, R64, 0xff, RZ, 0xc0, !PT ;  /* 0x000000ff40407812 */ /* 0x000fe400078ec0ff */
[----:B------:R-:W-:Y:S02]  /*11fe0*/  IADD3.X R75, PT, PT, RZ, R71, RZ, P5, P6 ;  /* 0x00000047ff4b7210 */ /* 0x000fe40002fec4ff */
[----:B------:R-:W-:Y:S02]  /*11ff0*/  LOP3.LUT R65, R4, 0xff, RZ, 0xc0, !PT ;  /* 0x000000ff04417812 */ /* 0x000fe400078ec0ff */
[----:B------:R-:W-:Y:S02]  /*12000*/  IADD3 R68, P6, P5, R64, R68, R5 ;  /* 0x0000004440447210 */ /* 0x000fe40007dde005 */
[----:B------:R-:W-:Y:S02]  /*12010*/  PRMT R62, R77, 0x7770, RZ ;  /* 0x000077704d3e7816 */ /* 0x000fe400000000ff */
[----:B------:R-:W-:-:S02]  /*12020*/  PRMT R4, R76, 0x7772, RZ ;  /* 0x000077724c047816 */ /* 0x000fc400000000ff */
[----:B------:R-:W-:Y:S02]  /*12030*/  PRMT R5, R77, 0x7772, RZ ;  /* 0x000077724d057816 */ /* 0x000fe400000000ff */
[----:B------:R-:W-:Y:S02]  /*12040*/  LOP3.LUT R62, R62, 0xff, RZ, 0xc0, !PT ;  /* 0x000000ff3e3e7812 */ /* 0x000fe400078ec0ff */
[----:B------:R-:W-:Y:S02]  /*12050*/  LOP3.LUT R4, R4, 0xff, RZ, 0xc0, !PT ;  /* 0x000000ff04047812 */ /* 0x000fe400078ec0ff */
[----:B------:R-:W-:Y:S02]  /*12060*/  LOP3.LUT R5, R5, 0xff, RZ, 0xc0, !PT ;  /* 0x000000ff05057812 */ /* 0x000fe400078ec0ff */
[----:B------:R-:W-:Y:S02]  /*12070*/  IADD3.X R78, PT, PT, RZ, R78, RZ, P2, P3 ;  /* 0x0000004eff4e7210 */ /* 0x000fe400017e64ff */
[----:B------:R-:W-:-:S02]  /*12080*/  PRMT R76, R76, 0x7773, RZ ;  /* 0x000077734c4c7816 */ /* 0x000fc400000000ff */
[----:B------:R-:W-:Y:S02]  /*12090*/  PRMT R77, R77, 0x7773, RZ ;  /* 0x000077734d4d7816 */ /* 0x000fe400000000ff */
[----:B------:R-:W-:Y:S02]  /*120a0*/  IADD3.X R74, PT, PT, RZ, R74, RZ, P4, P1 ;  /* 0x0000004aff4a7210 */ /* 0x000fe400027e24ff */
[----:B------:R-:W-:Y:S02]  /*120b0*/  IADD3 R70, P3, P2, R62, R70, R65 ;  /* 0x000000463e467210 */ /* 0x000fe40007a7e041 */
[----:B------:R-:W-:Y:S02]  /*120c0*/  IADD3 R69, P1, P4, R5, R69, R4 ;  /* 0x0000004505457210 */ /* 0x000fe40007c3e004 */
[----:B-1----:R-:W-:Y:S02]  /*120d0*/  PRMT R4, R66, 0x7770, RZ ;  /* 0x0000777042047816 */ /* 0x002fe400000000ff */
[----:B--2---:R-:W-:-:S02]  /*120e0*/  PRMT R62, R67, 0x7770, RZ ;  /* 0x00007770433e7816 */ /* 0x004fc400000000ff */
[----:B------:R-:W-:Y:S02]  /*120f0*/  LOP3.LUT R76, R76, 0xff, RZ, 0xc0, !PT ;  /* 0x000000ff4c4c7812 */ /* 0x000fe400078ec0ff */
[----:B------:R-:W-:Y:S02]  /*12100*/  LOP3.LUT R71, R77, 0xff, RZ, 0xc0, !PT ;  /* 0x000000ff4d477812 */ /* 0x000fe400078ec0ff */
[----:B------:R-:W-:Y:S02]  /*12110*/  PRMT R5, R66, 0x7771, RZ ;  /* 0x0000777142057816 */ /* 0x000fe400000000ff */
[----:B------:R-:W-:Y:S02]  /*12120*/  PRMT R64, R67, 0x7771, RZ ;  /* 0x0000777143407816 */ /* 0x000fe400000000ff */
[----:B------:R-:W-:Y:S02]  /*12130*/  LOP3.LUT R65, R4, 0xff, RZ, 0xc0, !PT ;  /* 0x000000ff04417812 */ /* 0x000fe400078ec0ff */
[----:B------:R-:W-:-:S02]  /*12140*/  LOP3.LUT R62, R62, 0xff, RZ, 0xc0, !PT ;  /* 0x000000ff3e3e7812 */ /* 0x000fc400078ec0ff */
[----:B------:R-:W-:Y:S02]  /*12150*/  IADD3.X R73, PT, PT, RZ, R73, RZ, P3, P2 ;  /* 0x00000049ff497210 */ /* 0x000fe40001fe44ff */
[----:B------:R-:W-:Y:S02]  /*12160*/  IADD3 R71, P2, P3, R71, R72, R76 ;  /* 0x0000004847477210 */ /* 0x000fe40007b5e04c */
[----:B------:R-:W-:Y:S02]  /*12170*/  LOP3.LUT R5, R5, 0xff, RZ, 0xc0, !PT ;  /* 0x000000ff05057812 */ /* 0x000fe400078ec0ff */
[----:B------:R-:W-:Y:S02]  /*12180*/  LOP3.LUT R64, R64, 0xff, RZ, 0xc0, !PT ;  /* 0x000000ff40407812 */ /* 0x000fe400078ec0ff */
[----:B------:R-:W-:Y:S02]  /*12190*/  IADD3.X R72, PT, PT, RZ, R78, RZ, P6, P5 ;  /* 0x0000004eff487210 */ /* 0x000fe400037ea4ff */
        /* <DEDUP_REMOVED lines=18> */
.L_x_342:
[----:B------:R-:W-:Y:S05]  /*122c0*/  BSYNC.RECONVERGENT B0 ;  /* 0x0000000000007941 */ /* 0x000fea0003800200 */
.L_x_341:
        /* <DEDUP_REMOVED lines=16> */
[----:B------:R-:W-:Y:S02]  /*123d0*/  LOP3.LUT R79, R5, 0xff, RZ, 0xc0, !PT ;  /* 0x000000ff054f7812 */ /* 0x000fe400078ec0ff */
[----:B------:R-:W-:Y:S02]  /*123e0*/  PRMT R73, R71, 0x7772, RZ ;  /* 0x0000777247497816 */ /* 0x000fe400000000ff */
[----:B------:R-:W-:Y:S02]  /*123f0*/  LOP3.LUT R5, R60, 0xff, RZ, 0xc0, !PT ;  /* 0x000000ff3c057812 */ /* 0x000fe400078ec0ff */
[----:B------:R-:W-:Y:S02]  /*12400*/  LOP3.LUT R60, R72, 0xff, RZ, 0xc0, !PT ;  /* 0x000000ff483c7812 */ /* 0x000fe400078ec0ff */
[----:B------:R-:W-:-:S02]  /*12410*/  LOP3.LUT R72, R73, 0xff, RZ, 0xc0, !PT ;  /* 0x000000ff49487812 */ /* 0x000fc400078ec0ff */
[----:B------:R-:W-:Y:S02]  /*12420*/  IADD3 R73, P2, P3, R60, R21, R79 ;  /* 0x000000153c497210 */ /* 0x000fe40007b5e04f */
[----:B------:R-:W-:Y:S02]  /*12430*/  PRMT R4, R4, 0x7773, RZ ;  /* 0x0000777304047816 */ /* 0x000fe400000000ff */
[----:B------:R-:W-:Y:S02]  /*12440*/  PRMT R71, R71, 0x7773, RZ ;  /* 0x0000777347477816 */ /* 0x000fe400000000ff */
[----:B------:R-:W-:Y:S02]  /*12450*/  IADD3 R72, P0, P1, R72, R11, R5 ;  /* 0x0000000b48487210 */ /* 0x000fe4000791e005 */
[----:B------:R-:W-:Y:S01]  /*12460*/  IADD3.X R79, PT, PT, RZ, R20, RZ, P2, P3 ;  /* 0x00000014ff4f7210 */ /* 0x000fe200017e64ff */
[----:B------:R-:W2:Y:S01]  /*12470*/  LDS R11, [R26+0x2300] ;  /* 0x002300001a0b7984 */ /* 0x000ea20000000800 */
[----:B------:R-:W-:-:S02]  /*12480*/  LOP3.LUT R21, R4, 0xff, RZ, 0xc0, !PT ;  /* 0x000000ff04157812 */ /* 0x000fc400078ec0ff */
[----:B------:R-:W-:Y:S01]  /*12490*/  LOP3.LUT R60, R71, 0xff, RZ, 0xc0, !PT ;  /* 0x000000ff473c7812 */ /* 0x000fe200078ec0ff */
[----:B------:R-:W3:Y:S01]  /*124a0*/  LDS R20, [R26+0x2380] ;  /* 0x002380001a147984 */ /* 0x000ee20000000800 */
[----:B-1----:R-:W-:Y:S02]  /*124b0*/  PRMT R4, R74, 0x7770, RZ ;  /* 0x000077704a047816 */ /* 0x002fe400000000ff */
[----:B----4-:R-:W-:Y:S02]  /*124c0*/  PRMT R5, R75, 0x7770, RZ ;  /* 0x000077704b057816 */ /* 0x010fe400000000ff */
[----:B------:R-:W-:Y:S02]  /*124d0*/  IADD3.X R80, PT, PT, RZ, R58, RZ, P4, P5 ;  /* 0x0000003aff507210 */ /* 0x000fe400027ea4ff */
[----:B------:R-:W-:Y:S02]  /*124e0*/  IADD3 R21, P4, P5, R60, R9, R21 ;  /* 0x000000093c157210 */ /* 0x000fe40007d9e015 */
[----:B------:R-:W-:-:S02]  /*124f0*/  LOP3.LUT R9, R4, 0xff, RZ, 0xc0, !PT ;  /* 0x000000ff04097812 */ /* 0x000fc400078ec0ff */
[----:B------:R-:W-:Y:S02]  /*12500*/  LOP3.LUT R60, R5, 0xff, RZ, 0xc0, !PT ;  /* 0x000000ff053c7812 */ /* 0x000fe400078ec0ff */
        /* <DEDUP_REMOVED lines=20> */
[----:B------:R-:W-:Y:S02]  /*12650*/  PRMT R5, R76, 0x7771, RZ ;  /* 0x000077714c057816 */ /* 0x000fe400000000ff */
[C---:B0-----:R-:W-:Y:S02]  /*12660*/  PRMT R8, R77.reuse, 0x7770, RZ ;  /* 0x000077704d087816 */ /* 0x041fe400000000ff */
[----:B------:R-:W-:-:S02]  /*12670*/  PRMT R9, R77, 0x7771, RZ ;  /* 0x000077714d097816 */ /* 0x000fc400000000ff */
[----:B------:R-:W-:Y:S02]  /*12680*/  LOP3.LUT R21, R4, 0xff, RZ, 0xc0, !PT ;  /* 0x000000ff04157812 */ /* 0x000fe400078ec0ff */
[----:B------:R-:W-:Y:S02]  /*12690*/  LOP3.LUT R72, R5, 0xff, RZ, 0xc0, !PT ;  /* 0x000000ff05487812 */ /* 0x000fe400078ec0ff */
[----:B------:R-:W-:Y:S02]  /*126a0*/  LOP3.LUT R8, R8, 0xff, RZ, 0xc0, !PT ;  /* 0x000000ff08087812 */ /* 0x000fe400078ec0ff */
[----:B------:R-:W-:Y:S02]  /*126b0*/  LOP3.LUT R9, R9, 0xff, RZ, 0xc0, !PT ;  /* 0x000000ff09097812 */ /* 0x000fe400078ec0ff */
[----:B------:R-:W-:Y:S02]  /*126c0*/  PRMT R4, R76, 0x7772, RZ ;  /* 0x000077724c047816 */ /* 0x000fe400000000ff */
[----:B------:R-:W-:-:S02]  /*126d0*/  PRMT R5, R77, 0x7772, RZ ;  /* 0x000077724d057816 */ /* 0x000fc400000000ff */
[----:B------:R-:W-:Y:S02]  /*126e0*/  PRMT R76, R76, 0x7773, RZ ;  /* 0x000077734c4c7816 */ /* 0x000fe400000000ff */
[----:B------:R-:W-:Y:S02]  /*126f0*/  PRMT R77, R77, 0x7773, RZ ;  /* 0x000077734d4d7816 */ /* 0x000fe400000000ff */
[----:B------:R-:W-:Y:S02]  /*12700*/  IADD3.X R73, PT, PT, RZ, R79, RZ, P0, P1 ;  /* 0x0000004fff497210 */ /* 0x000fe400007e24ff */
[----:B------:R-:W-:Y:S02]  /*12710*/  IADD3.X R78, PT, PT, RZ, R78, RZ, P4, P5 ;  /* 0x0000004eff4e7210 */ /* 0x000fe400027ea4ff */
[----:B------:R-:W-:Y:S02]  /*12720*/  IADD3 R60, P1, P0, R8, R60, R21 ;  /* 0x0000003c083c7210 */ /* 0x000fe4000783e015 */
        /* <DEDUP_REMOVED lines=9> */
[C---:B--2---:R-:W-:Y:S02]  /*127c0*/  PRMT R4, R11.reuse, 0x7770, RZ ;  /* 0x000077700b047816 */ /* 0x044fe400000000ff */
[C---:B---3--:R-:W-:Y:S02]  /*127d0*/  PRMT R8, R20.reuse, 0x7770, RZ ;  /* 0x0000777014087816 */ /* 0x048fe400000000ff */
        /* <DEDUP_REMOVED lines=25> */
.L_x_344:
[----:B------:R-:W-:Y:S05]  /*12970*/  BSYNC.RECONVERGENT B0 ;  /* 0x0000000000007941 */ /* 0x000fea0003800200 */
.L_x_343:
        /* <DEDUP_REMOVED lines=20> */
.L_x_339:
[----:B------:R-:W-:Y:S01]  /*12ac0*/  IADD3 R75, P1, PT, -R6, R3, RZ ;  /* 0x00000003064b7210 */ /* 0x000fe20007f3e1ff */
[----:B------:R-:W-:Y:S02]  /*12ad0*/  IMAD.MOV.U32 R4, RZ, RZ, R70 ;  /* 0x000000ffff047224 */ /* 0x000fe400078e0046 */
[----:B------:R-:W-:Y:S01]  /*12ae0*/  IMAD.MOV.U32 R5, RZ, RZ, R69 ;  /* 0x000000ffff057224 */ /* 0x000fe200078e0045 */
[----:B------:R-:W-:Y:S01]  /*12af0*/  ISETP.GE.U32.AND P0, PT, R75, 0x1700, PT ;  /* 0x000017004b00780c */ /* 0x000fe20003f06070 */
[----:B------:R-:W-:-:S05]  /*12b00*/  IMAD.X R77, R0, 0x1, ~R7, P1 ;  /* 0x00000001004d7824 */ /* 0x000fca00008e0e07 */
[----:B------:R-:W-:-:S13]  /*12b10*/  ISETP.GE.AND.EX P0, PT, R77, RZ, PT, P0 ;  /* 0x000000ff4d00720c */ /* 0x000fda0003f06300 */
[----:B------:R-:W-:Y:S05]  /*12b20*/  @!P0 BRA `(.L_x_346) ;  /* 0x0000000c00d88947 */ /* 0x000fea0003800000 */
.L_x_347:
        /* <DEDUP_REMOVED lines=246> */
.L_x_346:
[----:B------:R-:W-:Y:S01]  /*13a90*/  ISETP.GT.U32.AND P0, PT, R75, R22, PT ;  /* 0x000000164b00720c */ /* 0x000fe20003f04070 */
[----:B------:R-:W-:Y:S02]  /*13aa0*/  IMAD.MOV.U32 R71, RZ, RZ, R58 ;  /* 0x000000ffff477224 */ /* 0x000fe400078e003a */
[----:B------:R-:W-:Y:S01]  /*13ab0*/  IMAD.MOV.U32 R58, RZ, RZ, R21 ;  /* 0x000000ffff3a7224 */ /* 0x000fe200078e0015 */
[----:B------:R-:W-:Y:S01]  /*13ac0*/  ISETP.GT.AND.EX P0, PT, R77, RZ, PT, P0 ;  /* 0x000000ff4d00720c */ /* 0x000fe20003f04300 */
[----:B------:R-:W-:Y:S02]  /*13ad0*/  IMAD.MOV.U32 R69, RZ, RZ, R20 ;  /* 0x000000ffff457224 */ /* 0x000fe400078e0014 */
[----:B------:R-:W-:Y:S02]  /*13ae0*/  IMAD.MOV.U32 R70, RZ, RZ, R11 ;  /* 0x000000ffff467224 */ /* 0x000fe400078e000b */
[----:B------:R-:W-:Y:S02]  /*13af0*/  IMAD.MOV.U32 R21, RZ, RZ, R10 ;  /* 0x000000ffff157224 */ /* 0x000fe400078e000a */
[----:B------:R-:W-:-:S02]  /*13b00*/  IMAD.MOV.U32 R20, RZ, RZ, R9 ;  /* 0x000000ffff147224 */ /* 0x000fc400078e0009 */
[----:B------:R-:W-:-:S04]  /*13b10*/  IMAD.MOV.U32 R15, RZ, RZ, R8 ;  /* 0x000000ffff0f7224 */ /* 0x000fc800078e0008 */
        /* <DEDUP_REMOVED lines=14> */
.L_x_351:
[----:B-1----:R-:W-:-:S05]  /*13c00*/  IADD3 R9, P1, PT, R6, R73, RZ ;  /* 0x0000004906097210 */ /* 0x002fca0007f3e0ff */
[----:B------:R-:W-:Y:S01]  /*13c10*/  IMAD.X R10, R7, 0x1, R78, P1 ;  /* 0x00000001070a7824 */ /* 0x000fe200008e064e */
        /* <DEDUP_REMOVED lines=22> */
[----:B-1----:R-:W-:Y:S01]  /*13d80*/  IMAD.SHL.U32 R9, R74, 0x100, RZ ;  /* 0x000001004a097824 */ /* 0x002fe200078e00ff */
        /* <DEDUP_REMOVED lines=24> */
.L_x_350:
[----:B------:R-:W-:Y:S05]  /*13f10*/  BSYNC.RECONVERGENT B0 ;  /* 0x0000000000007941 */ /* 0x000fea0003800200 */
.L_x_349:
[----:B------:R-:W-:Y:S01]  /*13f20*/  IADD3 R8, P2, PT, R75, -R73, RZ ;  /* 0x800000494b087210 */ /* 0x000fe20007f5e0ff */
[----:B------:R-:W-:Y:S03]  /*13f30*/  BSSY.RECONVERGENT B0, `(.L_x_352) ;  /* 0x0000020000007945 */ /* 0x000fe60003800200 */
[----:B------:R-:W-:Y:S01]  /*13f40*/  ISETP.GT.U32.AND P1, PT, R8, 0x100, PT ;  /* 0x000001000800780c */ /* 0x000fe20003f24070 */
[----:B------:R-:W-:-:S05]  /*13f50*/  IMAD.X R8, R77, 0x1, ~R78, P2 ;  /* 0x000000014d087824 */ /* 0x000fca00010e0e4e */
[----:B------:R-:W-:-:S13]  /*13f60*/  ISETP.GT.AND.EX P1, PT, R8, RZ, PT, P1 ;  /* 0x000000ff0800720c */ /* 0x000fda0003f24310 */
[----:B------:R-:W-:Y:S05]  /*13f70*/  @!P1 BRA `(.L_x_353) ;  /* 0x00000000006c9947 */ /* 0x000fea0003800000 */
[----:B-1----:R-:W-:-:S05]  /*13f80*/  IADD3 R9, P0, PT, R6, R73, RZ ;  /* 0x0000004906097210 */ /* 0x002fca0007f1e0ff */
[----:B------:R-:W-:Y:S01]  /*13f90*/  IMAD.X R10, R7, 0x1, R78, P0 ;  /* 0x00000001070a7824 */ /* 0x000fe200000e064e */
        /* <DEDUP_REMOVED lines=25> */
.L_x_353:
[----:B------:R-:W-:Y:S05]  /*14130*/  BSYNC.RECONVERGENT B0 ;  /* 0x0000000000007941 */ /* 0x000fea0003800200 */
.L_x_352:
[----:B------:R-:W-:-:S04]  /*14140*/  ISETP.LT.U32.AND P1, PT, R73, R75, PT ;  /* 0x0000004b4900720c */ /* 0x000fc80003f21070 */
[----:B------:R-:W-:-:S13]  /*14150*/  ISETP.LT.OR.EX P0, PT, R78, R77, P0, P1 ;  /* 0x0000004d4e00720c */ /* 0x000fda0000701710 */
[----:B------:R-:W-:Y:S05]  /*14160*/  @!P0 BRA `(.L_x_348) ;  /* 0x0000000000388947 */ /* 0x000fea0003800000 */
[----:B------:R-:W-:-:S05]  /*14170*/  IADD3 R8, P0, PT, R6, R73, RZ ;  /* 0x0000004906087210 */ /* 0x000fca0007f1e0ff */
[----:B------:R-:W-:Y:S01]  /*14180*/  IMAD.X R7, R7, 0x1, R78, P0 ;  /* 0x0000000107077824 */ /* 0x000fe200000e064e */
[----:B------:R-:W-:-:S04]  /*14190*/  LEA R6, P0, R8, R24, 0x2 ;  /* 0x0000001808067211 */ /* 0x000fc800078010ff */
[----:B------:R-:W-:-:S05]  /*141a0*/  LEA.HI.X R7, R8, R25, R7, 0x2, P0 ;  /* 0x0000001908077211 */ /* 0x000fca00000f1407 */
[----:B------:R-:W4:Y:S02]  /*141b0*/  LDG.E R6, desc[UR8][R6.64] ;  /* 0x0000000806067981 */ /* 0x000f24000c1e1900 */
[----:B----4-:R-:W-:-:S04]  /*141c0*/  SHF.R.U32.HI R8, RZ, R23, R6 ;  /* 0x00000017ff087219 */ /* 0x010fc80000011606 */
[----:B------:R-:W-:-:S05]  /*141d0*/  LOP3.LUT R8, R81, R8, RZ, 0xc0, !PT ;  /* 0x0000000851087212 */ /* 0x000fca00078ec0ff */
[C---:B-1-3--:R-:W-:Y:S01]  /*141e0*/  IMAD.SHL.U32 R9, R8.reuse, 0x100, RZ ;  /* 0x0000010008097824 */ /* 0x04afe200078e00ff */
[----:B------:R-:W-:-:S04]  /*141f0*/  LOP3.LUT R8, R8, 0x3, RZ, 0xc0, !PT ;  /* 0x0000000308087812 */ /* 0x000fc800078ec0ff */
[----:B------:R-:W-:-:S04]  /*14200*/  LOP3.LUT R9, R9, 0xfffffc00, RZ, 0xc0, !PT ;  /* 0xfffffc0009097812 */ /* 0x000fc800078ec0ff */
[----:B------:R-:W-:-:S05]  /*14210*/  IADD3 R8, PT, PT, R8, R27, R9 ;  /* 0x0000001b08087210 */ /* 0x000fca0007ffe009 */
[----:B------:R-:W1:Y:S02]  /*14220*/  LDS.U8 R9, [R8] ;  /* 0x0000000008097984 */ /* 0x000e640000000000 */
[----:B-1----:R-:W-:-:S05]  /*14230*/  VIADD R9, R9, 0x1 ;  /* 0x0000000109097836 */ /* 0x002fca0000000000 */
[----:B------:R4:W-:Y:S02]  /*14240*/  STS.U8 [R8], R9 ;  /* 0x0000000908007388 */ /* 0x0009e40000000000 */
.L_x_348:
[----:B------:R-:W5:Y:S01]  /*14250*/  S2R R7, SR_CgaCtaId ;  /* 0x0000000000077919 */ /* 0x000f620000008800 */
[C---:B------:R-:W-:Y:S01]  /*14260*/  ISETP.GT.U32.AND P0, PT, R22.reuse, 0x1ff, PT ;  /* 0x000001ff1600780c */ /* 0x040fe20003f04070 */
[----:B------:R-:W-:Y:S05]  /*14270*/  WARPSYNC.ALL ;  /* 0x0000000000007948 */ /* 0x000fea0003800000 */
[----:B---3--:R-:W-:Y:S01]  /*14280*/  MOV R14, 0x400 ;  /* 0x00000400000e7802 */ /* 0x008fe20000000f00 */
[----:B------:R-:W-:Y:S01]  /*14290*/  BAR.SYNC.DEFER_BLOCKING 0x0 ;  /* 0x0000000000007b1d */ /* 0x000fe20000010000 */
[C---:B-1----:R-:W-:Y:S02]  /*142a0*/  LOP3.LUT R73, R22.reuse, 0x3e0, RZ, 0xc0, !PT ;  /* 0x000003e016497812 */ /* 0x042fe400078ec0ff */
[----:B------:R-:W-:-:S02]  /*142b0*/  ISETP.GT.U32.AND P1, PT, R22, 0xff, PT ;  /* 0x000000ff1600780c */ /* 0x000fc40003f24070 */
[----:B------:R-:W-:Y:S01]  /*142c0*/  ISETP.GT.U32.AND P2, PT, R22, 0x3f, PT ;  /* 0x0000003f1600780c */ /* 0x000fe20003f44070 */
[----:B------:R-:W-:Y:S01]  /*142d0*/  BSSY.RECONVERGENT B0, `(.L_x_354) ;  /* 0x000006d000007945 */ /* 0x000fe20003800200 */
[----:B-----5:R-:W-:-:S05]  /*142e0*/  LEA R14, R7, R14, 0x18 ;  /* 0x0000000e070e7211 */ /* 0x020fca00078ec0ff */
[----:B------:R-:W-:-:S04]  /*142f0*/  IMAD R6, R13, 0x200, R14 ;  /* 0x000002000d067824 */ /* 0x000fc800078e020e */
[----:B------:R-:W-:Y:S01]  /*14300*/  IMAD.IADD R73, R6, 0x1, R73 ;  /* 0x0000000106497824 */ /* 0x000fe200078e0249 */
[----:B------:R-:W-:Y:S06]  /*14310*/  @P0 BRA `(.L_x_355) ;  /* 0x0000000400a00947 */ /* 0x000fec0003800000 */
[----:B------:R-:W1:Y:S04]  /*14320*/  LDS R6, [R26] ;  /* 0x000000001a067984 */ /* 0x000e680000000800 */
[----:B----4-:R-:W3:Y:S04]  /*14330*/  LDS R9, [R26+0x80] ;  /* 0x000080001a097984 */ /* 0x010ee80000000800 */
[----:B------:R-:W4:Y:S04]  /*14340*/  LDS R72, [R26+0x100] ;  /* 0x000100001a487984 */ /* 0x000f280000000800 */
[----:B------:R-:W5:Y:S04]  /*14350*/  LDS R74, [R26+0x180] ;  /* 0x000180001a4a7984 */ /* 0x000f680000000800 */
[----:B------:R-:W0:Y:S04]  /*14360*/  LDS R75, [R26+0x200] ;  /* 0x000200001a4b7984 */ /* 0x000e280000000800 */
[----:B------:R-:W2:Y:S01]  /*14370*/  LDS R76, [R26+0x280] ;  /* 0x000280001a4c7984 */ /* 0x000ea20000000800 */
[----:B-1----:R-:W-:-:S02]  /*14380*/  PRMT R8, R6, 0x7771, RZ ;  /* 0x0000777106087816 */ /* 0x002fc400000000ff */
[----:B------:R-:W-:Y:S02]  /*14390*/  PRMT R7, R6, 0x7770, RZ ;  /* 0x0000777006077816 */ /* 0x000fe400000000ff */
[C---:B---3--:R-:W-:Y:S02]  /*143a0*/  PRMT R11, R9.reuse, 0x7771, RZ ;  /* 0x00007771090b7816 */ /* 0x048fe400000000ff */
[----:B------:R-:W-:Y:S02]  /*143b0*/  LOP3.LUT R79, R8, 0xff, RZ, 0xc0, !PT ;  /* 0x000000ff084f7812 */ /* 0x000fe400078ec0ff */
[----:B------:R-:W-:Y:S02]  /*143c0*/  PRMT R10, R9, 0x7770, RZ ;  /* 0x00007770090a7816 */ /* 0x000fe400000000ff */
[----:B------:R-:W-:Y:S02]  /*143d0*/  LOP3.LUT R78, R7, 0xff, RZ, 0xc0, !PT ;  /* 0x000000ff074e7812 */ /* 0x000fe400078ec0ff */
[----:B------:R-:W-:-:S02]  /*143e0*/  PRMT R8, R9, 0x7772, RZ ;  /* 0x0000777209087816 */ /* 0x000fc400000000ff */
[----:B------:R-:W-:Y:S02]  /*143f0*/  LOP3.LUT R11, R11, 0xff, RZ, 0xc0, !PT ;  /* 0x000000ff0b0b7812 */ /* 0x000fe400078ec0ff */
[C---:B------:R-:W-:Y:S02]  /*14400*/  PRMT R7, R6.reuse, 0x7772, RZ ;  /* 0x0000777206077816 */ /* 0x040fe400000000ff */
[----:B------:R-:W-:Y:S02]  /*14410*/  PRMT R9, R9, 0x7773, RZ ;  /* 0x0000777309097816 */ /* 0x000fe400000000ff */
[----:B------:R-:W-:Y:S02]  /*14420*/  PRMT R6, R6, 0x7773, RZ ;  /* 0x0000777306067816 */ /* 0x000fe400000000ff */
[----:B------:R-:W-:Y:S02]  /*14430*/  LOP3.LUT R77, R10, 0xff, RZ, 0xc0, !PT ;  /* 0x000000ff0a4d7812 */ /* 0x000fe400078ec0ff */
[----:B------:R-:W-:-:S02]  /*14440*/  IADD3 R11, P3, P4, R11, R68, R79 ;  /* 0x000000440b0b7210 */ /* 0x000fc40007c7e04f */
[----:B------:R-:W-:Y:S02]  /*14450*/  LOP3.LUT R9, R9, 0xff, RZ, 0xc0, !PT ;  /* 0x000000ff09097812 */ /* 0x000fe400078ec0ff */
[----:B------:R-:W-:Y:S02]  /*14460*/  LOP3.LUT R6, R6, 0xff, RZ, 0xc0, !PT ;  /* 0x000000ff06067812 */ /* 0x000fe400078ec0ff */
[----:B------:R-:W-:Y:S02]  /*14470*/  IADD3 R78, P5, P6, R77, R4, R78 ;  /* 0x000000044d4e7210 */ /* 0x000fe40007ebe04e */
[----:B------:R-:W-:Y:S02]  /*14480*/  LOP3.LUT R10, R7, 0xff, RZ, 0xc0, !PT ;  /* 0x000000ff070a7812 */ /* 0x000fe400078ec0ff */
[----:B------:R-:W-:Y:S02]  /*14490*/  IADD3.X R67, PT, PT, RZ, R67, RZ, P3, P4 ;  /* 0x00000043ff437210 */ /* 0x000fe40001fe84ff */
[----:B------:R-:W-:-:S02]  /*144a0*/  LOP3.LUT R7, R8, 0xff, RZ, 0xc0, !PT ;  /* 0x000000ff08077812 */ /* 0x000fc400078ec0ff */
[----:B------:R-:W-:Y:S01]  /*144b0*/  IADD3 R6, P3, P4, R9, R64, R6 ;  /* 0x0000004009067210 */ /* 0x000fe20007c7e006 */
[----:B------:R-:W1:Y:S01]  /*144c0*/  LDS R8, [R26+0x300] ;  /* 0x000300001a087984 */ /* 0x000e620000000800 */
[----:B------:R-:W-:Y:S02]  /*144d0*/  IADD3.X R79, PT, PT, RZ, R5, RZ, P5, P6 ;  /* 0x00000005ff4f7210 */ /* 0x000fe40002fec4ff */
[----:B----4-:R-:W-:Y:S01]  /*144e0*/  PRMT R4, R72, 0x7770, RZ ;  /* 0x0000777048047816 */ /* 0x010fe200000000ff */
[----:B------:R-:W3:Y:S01]  /*144f0*/  LDS R9, [R26+0x380] ;  /* 0x000380001a097984 */ /* 0x000ee20000000800 */
[----:B-----5:R-:W-:Y:S02]  /*14500*/  PRMT R5, R74, 0x7770, RZ ;  /* 0x000077704a057816 */ /* 0x020fe400000000ff */
[----:B------:R-:W-:Y:S02]  /*14510*/  IADD3 R10, P5, P6, R7, R66, R10 ;  /* 0x00000042070a7210 */ /* 0x000fe40007ebe00a */
        /* <DEDUP_REMOVED lines=8> */
[----:B------:R-:W-:Y:S02]  /*145a0*/  IADD3.X R78, PT, PT, RZ, R62, RZ, P3, P4 ;  /* 0x0000003eff4e7210 */ /* 0x000fe40001fe84ff */
[----:B------:R-:W-:Y:S02]  /*145b0*/  IADD3 R64, P3, P4, R5, R11, R4 ;  /* 0x0000000b05407210 */ /* 0x000fe40007c7e004 */
[----:B------:R-:W-:Y:S02]  /*145c0*/  PRMT R4, R72, 0x7772, RZ ;  /* 0x0000777248047816 */ /* 0x000fe400000000ff */
        /* <DEDUP_REMOVED lines=11> */
[C---:B0-----:R-:W-:Y:S02]  /*14680*/  PRMT R4, R75.reuse, 0x7770, RZ ;  /* 0x000077704b047816 */ /* 0x041fe400000000ff */
[----:B--2---:R-:W-:Y:S02]  /*14690*/  PRMT R6, R76, 0x7770, RZ ;  /* 0x000077704c067816 */ /* 0x004fe400000000ff */
[----:B------:R-:W-:-:S02]  /*146a0*/  PRMT R5, R75, 0x7771, RZ ;  /* 0x000077714b057816 */ /* 0x000fc400000000ff */
[----:B------:R-:W-:Y:S02]  /*146b0*/  LOP3.LUT R11, R4, 0xff, RZ, 0xc0, !PT ;  /* 0x000000ff040b7812 */ /* 0x000fe400078ec0ff */
[----:B------:R-:W-:Y:S02]  /*146c0*/  LOP3.LUT R6, R6, 0xff, RZ, 0xc0, !PT ;  /* 0x000000ff06067812 */ /* 0x000fe400078ec0ff */
[----:B------:R-:W-:Y:S02]  /*146d0*/  LOP3.LUT R10, R5, 0xff, RZ, 0xc0, !PT ;  /* 0x000000ff050a7812 */ /* 0x000fe400078ec0ff */
[----:B------:R-:W-:Y:S02]  /*146e0*/  PRMT R4, R75, 0x7772, RZ ;  /* 0x000077724b047816 */ /* 0x000fe400000000ff */
[C---:B------:R-:W-:Y:S02]  /*146f0*/  PRMT R5, R76.reuse, 0x7772, RZ ;  /* 0x000077724c057816 */ /* 0x040fe400000000ff */
[----:B------:R-:W-:-:S02]  /*14700*/  PRMT R7, R76, 0x7771, RZ ;  /* 0x000077714c077816 */ /* 0x000fc400000000ff */
[----:B------:R-:W-:Y:S02]  /*14710*/  IADD3.X R77, PT, PT, RZ, R77, RZ, P5, P6 ;  /* 0x0000004dff4d7210 */ /* 0x000fe40002fec4ff */
[----:B------:R-:W-:Y:S02]  /*14720*/  IADD3 R62, P5, P6, R6, R68, R11 ;  /* 0x00000044063e7210 */ /* 0x000fe40007ebe00b */
[----:B------:R-:W-:Y:S02]  /*14730*/  LOP3.LUT R4, R4, 0xff, RZ, 0xc0, !PT ;  /* 0x000000ff04047812 */ /* 0x000fe400078ec0ff */
[----:B------:R-:W-:Y:S02]  /*14740*/  LOP3.LUT R5, R5, 0xff, RZ, 0xc0, !PT ;  /* 0x000000ff05057812 */ /* 0x000fe400078ec0ff */
[----:B------:R-:W-:Y:S02]  /*14750*/  LOP3.LUT R7, R7, 0xff, RZ, 0xc0, !PT ;  /* 0x000000ff07077812 */ /* 0x000fe400078ec0ff */
[----:B------:R-:W-:-:S02]  /*14760*/  PRMT R75, R75, 0x7773, RZ ;  /* 0x000077734b4b7816 */ /* 0x000fc400000000ff */
[----:B------:R-:W-:Y:S02]  /*14770*/  PRMT R76, R76, 0x7773, RZ ;  /* 0x000077734c4c7816 */ /* 0x000fe400000000ff */
[----:B------:R-:W-:Y:S02]  /*14780*/  IADD3.X R72, PT, PT, RZ, R72, RZ, P5, P6 ;  /* 0x00000048ff487210 */ /* 0x000fe40002fec4ff */
[----:B------:R-:W-:Y:S02]  /*14790*/  IADD3 R66, P5, P6, R5, R66, R4 ;  /* 0x0000004205427210 */ /* 0x000fe40007ebe004 */
[----:B------:R-:W-:Y:S02]  /*147a0*/  IADD3.X R74, PT, PT, RZ, R78, RZ, P3, P4 ;  /* 0x0000004eff4a7210 */ /* 0x000fe40001fe84ff */
[----:B-1----:R-:W-:Y:S02]  /*147b0*/  PRMT R4, R8, 0x7770, RZ ;  /* 0x0000777008047816 */ /* 0x002fe400000000ff */
[----:B---3--:R-:W-:-:S02]  /*147c0*/  PRMT R6, R9, 0x7770, RZ ;  /* 0x0000777009067816 */ /* 0x008fc400000000ff */
[----:B------:R-:W-:Y:S02]  /*147d0*/  IADD3 R10, P3, P4, R7, R64, R10 ;  /* 0x00000040070a7210 */ /* 0x000fe40007c7e00a */
[----:B------:R-:W-:Y:S02]  /*147e0*/  LOP3.LUT R75, R75, 0xff, RZ, 0xc0, !PT ;  /* 0x000000ff4b4b7812 */ /* 0x000fe400078ec0ff */
[----:B------:R-:W-:Y:S02]  /*147f0*/  LOP3.LUT R64, R76, 0xff, RZ, 0xc0, !PT ;  /* 0x000000ff4c407812 */ /* 0x000fe400078ec0ff */
[----:B------:R-:W-:Y:S02]  /*14800*/  PRMT R5, R8, 0x7771, RZ ;  /* 0x0000777108057816 */ /* 0x000fe400000000ff */
[----:B------:R-:W-:Y:S02]  /*14810*/  LOP3.LUT R11, R4, 0xff, RZ, 0xc0, !PT ;  /* 0x000000ff040b7812 */ /* 0x000fe400078ec0ff */
[----:B------:R-:W-:-:S02]  /*14820*/  LOP3.LUT R6, R6, 0xff, RZ, 0xc0, !PT ;  /* 0x000000ff06067812 */ /* 0x000fc400078ec0ff */
[----:B------:R-:W-:Y:S02]  /*14830*/  IADD3.X R67, PT, PT, RZ, R67, RZ, P3, P4 ;  /* 0x00000043ff437210 */ /* 0x000fe40001fe84ff */
[----:B------:R-:W-:Y:S02]  /*14840*/  PRMT R7, R9, 0x7771, RZ ;  /* 0x0000777109077816 */ /* 0x000fe400000000ff */
[----:B------:R-:W-:Y:S02]  /*14850*/  IADD3 R64, P3, P4, R64, R65, R75 ;  /* 0x0000004140407210 */ /* 0x000fe40007c7e04b */
[----:B------:R-:W-:Y:S02]  /*14860*/  IADD3.X R65, PT, PT, RZ, R77, RZ, P5, P6 ;  /* 0x0000004dff417210 */ /* 0x000fe40002fec4ff */
        /* <DEDUP_REMOVED lines=19> */
.L_x_355:
[----:B------:R-:W-:Y:S05]  /*149a0*/  BSYNC.RECONVERGENT B0 ;  /* 0x0000000000007941 */ /* 0x000fea0003800200 */
.L_x_354:
[----:B------:R-:W-:Y:S01]  /*149b0*/  BSSY.RECONVERGENT B0, `(.L_x_356) ;  /* 0x000006e000007945 */ /* 0x000fe20003800200 */
[----:B------:R-:W-:Y:S02]  /*149c0*/  IMAD.MOV.U32 R6, RZ, RZ, R68 ;  /* 0x000000ffff067224 */ /* 0x000fe400078e0044 */
[----:B------:R-:W-:Y:S02]  /*149d0*/  IMAD.MOV.U32 R7, RZ, RZ, R67 ;  /* 0x000000ffff077224 */ /* 0x000fe400078e0043 */
[----:B----4-:R-:W-:Y:S02]  /*149e0*/  IMAD.MOV.U32 R8, RZ, RZ, R66 ;  /* 0x000000ffff087224 */ /* 0x010fe400078e0042 */
[----:B------:R-:W-:Y:S01]  /*149f0*/  IMAD.MOV.U32 R9, RZ, RZ, R65 ;  /* 0x000000ffff097224 */ /* 0x000fe200078e0041 */
[----:B------:R-:W-:Y:S06]  /*14a00*/  @P1 BRA `(.L_x_357) ;  /* 0x0000000400a01947 */ /* 0x000fec0003800000 */
[----:B------:R-:W1:Y:S04]  /*14a10*/  LDS R10, [R26+0x2000] ;  /* 0x002000001a0a7984 */ /* 0x000e680000000800 */
[----:B------:R-:W3:Y:S04]  /*14a20*/  LDS R66, [R26+0x2080] ;  /* 0x002080001a427984 */ /* 0x000ee80000000800 */
[----:B------:R-:W4:Y:S04]  /*14a30*/  LDS R72, [R26+0x2100] ;  /* 0x002100001a487984 */ /* 0x000f280000000800 */
[----:B------:R-:W5:Y:S04]  /*14a40*/  LDS R74, [R26+0x2180] ;  /* 0x002180001a4a7984 */ /* 0x000f680000000800 */
[----:B------:R-:W0:Y:S04]  /*14a50*/  LDS R75, [R26+0x2200] ;  /* 0x002200001a4b7984 */ /* 0x000e280000000800 */
[----:B------:R-:W2:Y:S01]  /*14a60*/  LDS R76, [R26+0x2280] ;  /* 0x002280001a4c7984 */ /* 0x000ea20000000800 */
[----:B-1----:R-:W-:-:S02]  /*14a70*/  PRMT R11, R10, 0x7770, RZ ;  /* 0x000077700a0b7816 */ /* 0x002fc400000000ff */
        /* <DEDUP_REMOVED lines=19> */
[----:B------:R-:W-:Y:S02]  /*14bb0*/  PRMT R11, R72, 0x7771, RZ ;  /* 0x00007771480b7816 */ /* 0x000fe400000000ff */
[----:B------:R-:W-:Y:S02]  /*14bc0*/  PRMT R58, R74, 0x7771, RZ ;  /* 0x000077714a3a7816 */ /* 0x000fe400000000ff */
[----:B------:R-:W-:Y:S02]  /*14bd0*/  IADD3.X R77, PT, PT, RZ, R69, RZ, P5, P6 ;  /* 0x00000045ff4d7210 */ /* 0x000fe40002fec4ff */
[----:B------:R-:W-:Y:S02]  /*14be0*/  IADD3 R60, P5, P6, R60, R68, R65 ;  /* 0x000000443c3c7210 */ /* 0x000fe40007ebe041 */
[----:B------:R-:W-:Y:S01]  /*14bf0*/  LOP3.LUT R11, R11, 0xff, RZ, 0xc0, !PT ;  /* 0x000000ff0b0b7812 */ /* 0x000fe200078ec0ff */
[----:B------:R-:W1:Y:S01]  /*14c00*/  LDS R65, [R26+0x2300] ;  /* 0x002300001a417984 */ /* 0x000e620000000800 */
[----:B------:R-:W-:-:S02]  /*14c10*/  LOP3.LUT R58, R58, 0xff, RZ, 0xc0, !PT ;  /* 0x000000ff3a3a7812 */ /* 0x000fc400078ec0ff */
[----:B------:R-:W-:Y:S02]  /*14c20*/  PRMT R66, R66, 0x7773, RZ ;  /* 0x0000777342427816 */ /* 0x000fe400000000ff */
[----:B------:R-:W-:Y:S02]  /*14c30*/  IADD3.X R71, PT, PT, RZ, R71, RZ, P5, P6 ;  /* 0x00000047ff477210 */ /* 0x000fe40002fec4ff */
[----:B------:R-:W-:Y:S02]  /*14c40*/  IADD3 R58, P5, P6, R58, R67, R11 ;  /* 0x000000433a3a7210 */ /* 0x000fe40007ebe00b */
[----:B------:R-:W-:Y:S02]  /*14c50*/  LOP3.LUT R11, R66, 0xff, RZ, 0xc0, !PT ;  /* 0x000000ff420b7812 */ /* 0x000fe400078ec0ff */
[----:B------:R-:W3:Y:S01]  /*14c60*/  LDS R66, [R26+0x2380] ;  /* 0x002380001a427984 */ /* 0x000ee20000000800 */
[----:B------:R-:W-:Y:S02]  /*14c70*/  PRMT R10, R10, 0x7773, RZ ;  /* 0x000077730a0a7816 */ /* 0x000fe400000000ff */
[----:B------:R-:W-:-:S02]  /*14c80*/  IADD3.X R77, PT, PT, RZ, R77, RZ, P5, P6 ;  /* 0x0000004dff4d7210 */ /* 0x000fc40002fec4ff */
[----:B------:R-:W-:Y:S02]  /*14c90*/  LOP3.LUT R10, R10, 0xff, RZ, 0xc0, !PT ;  /* 0x000000ff0a0a7812 */ /* 0x000fe400078ec0ff */
        /* <DEDUP_REMOVED lines=11> */
[----:B------:R-:W-:Y:S02]  /*14d50*/  IADD3 R69, P3, P4, R11, R70, R10 ;  /* 0x000000460b457210 */ /* 0x000fe40007c7e00a */
[----:B------:R-:W-:Y:S02]  /*14d60*/  IADD3 R67, P5, P6, R67, R20, R72 ;  /* 0x0000001443437210 */ /* 0x000fe40007ebe048 */
[C---:B0-----:R-:W-:Y:S02]  /*14d70*/  PRMT R10, R75.reuse, 0x7770, RZ ;  /* 0x000077704b0a7816 */ /* 0x041fe400000000ff */
[C---:B--2---:R-:W-:Y:S02]  /*14d80*/  PRMT R15, R76.reuse, 0x7770, RZ ;  /* 0x000077704c0f7816 */ /* 0x044fe400000000ff */
        /* <DEDUP_REMOVED lines=48> */
.L_x_357:
[----:B------:R-:W-:Y:S05]  /*15090*/  BSYNC.RECONVERGENT B0 ;  /* 0x0000000000007941 */ /* 0x000fea0003800200 */
.L_x_356:
[----:B------:R-:W-:Y:S01]  /*150a0*/  BAR.SYNC.DEFER_BLOCKING 0x0 ;  /* 0x0000000000007b1d */ /* 0x000fe20000010000 */
[----:B------:R-:W-:Y:S01]  /*150b0*/  IMAD.MOV.U32 R10, RZ, RZ, R64 ;  /* 0x000000ffff0a7224 */ /* 0x000fe200078e0040 */
[----:B------:R-:W-:Y:S01]  /*150c0*/  LEA.HI R65, R22, R22, RZ, 0x1d ;  /* 0x0000001616417211 */ /* 0x000fe200078fe8ff */
[----:B------:R-:W-:-:S03]  /*150d0*/  IMAD.MOV.U32 R11, RZ, RZ, R62 ;  /* 0x000000ffff0b7224 */ /* 0x000fc600078e003e */
[----:B------:R-:W-:Y:S01]  /*150e0*/  BSSY.RECONVERGENT B0, `(.L_x_358) ;  /* 0x0000051000007945 */ /* 0x000fe20003800200 */
[----:B------:R-:W-:Y:S01]  /*150f0*/  IMAD R105, R65, 0x8, R14 ;  /* 0x0000000841697824 */ /* 0x000fe200078e020e */
[----:B------:R1:W-:Y:S04]  /*15100*/  @!P0 STS.128 [R73], R4 ;  /* 0x0000000449008388 */ /* 0x0003e80000000c00 */
[----:B------:R-:W-:Y:S01]  /*15110*/  @!P0 STS.128 [R73+0x10], R8 ;  /* 0x0000100849008388 */ /* 0x000fe20000000c00 */
[----:B-1----:R-:W-:Y:S02]  /*15120*/  IMAD.MOV.U32 R4, RZ, RZ, R60 ;  /* 0x000000ffff047224 */ /* 0x002fe400078e003c */
[----:B------:R-:W-:Y:S02]  /*15130*/  IMAD.MOV.U32 R5, RZ, RZ, R71 ;  /* 0x000000ffff057224 */ /* 0x000fe400078e0047 */
[----:B------:R-:W-:-:S02]  /*15140*/  IMAD.MOV.U32 R6, RZ, RZ, R58 ;  /* 0x000000ffff067224 */ /* 0x000fc400078e003a */
[----:B------:R-:W-:-:S05]  /*15150*/  IMAD.MOV.U32 R7, RZ, RZ, R69 ;  /* 0x000000ffff077224 */ /* 0x000fca00078e0045 */
[----:B------:R1:W-:Y:S02]  /*15160*/  @!P1 STS.128 [R73+0x100], R4 ;  /* 0x0001000449009388 */ /* 0x0003e40000000c00 */
[----:B-1----:R-:W-:Y:S02]  /*15170*/  IMAD.MOV.U32 R4, RZ, RZ, R70 ;  /* 0x000000ffff047224 */ /* 0x002fe400078e0046 */
[----:B------:R-:W-:Y:S02]  /*15180*/  IMAD.MOV.U32 R5, RZ, RZ, R21 ;  /* 0x000000ffff057224 */ /* 0x000fe400078e0015 */
[----:B------:R-:W-:Y:S02]  /*15190*/  IMAD.MOV.U32 R6, RZ, RZ, R20 ;  /* 0x000000ffff067224 */ /* 0x000fe400078e0014 */
[----:B------:R-:W-:-:S05]  /*151a0*/  IMAD.MOV.U32 R7, RZ, RZ, R15 ;  /* 0x000000ffff077224 */ /* 0x000fca00078e000f */
[----:B------:R1:W-:Y:S01]  /*151b0*/  @!P1 STS.128 [R73+0x110], R4 ;  /* 0x0001100449009388 */ /* 0x0003e20000000c00 */
[----:B------:R-:W-:Y:S06]  /*151c0*/  BAR.SYNC.DEFER_BLOCKING 0x0 ;  /* 0x0000000000007b1d */ /* 0x000fec0000010000 */
[----:B------:R-:W-:Y:S05]  /*151d0*/  @P2 BRA `(.L_x_359) ;  /* 0x0000000400042947 */ /* 0x000fea0003800000 */
[----:B------:R-:W-:-:S05]  /*151e0*/  IMAD R58, R22, 0x4, R27 ;  /* 0x00000004163a7824 */ /* 0x000fca00078e021b */
[----:B-1----:R-:W-:Y:S04]  /*151f0*/  LDS.64 R4, [R58] ;  /* 0x000000003a047984 */ /* 0x002fe80000000a00 */
        /* <DEDUP_REMOVED lines=63> */
.L_x_359:
[----:B------:R-:W-:Y:S05]  /*155f0*/  BSYNC.RECONVERGENT B0 ;  /* 0x0000000000007941 */ /* 0x000fea0003800200 */
.L_x_358:
[----:B------:R-:W-:Y:S01]  /*15600*/  BAR.SYNC.DEFER_BLOCKING 0x0 ;  /* 0x0000000000007b1d */ /* 0x000fe20000010000 */
[----:B------:R-:W-:-:S05]  /*15610*/  ISETP.GT.U32.AND P0, PT, R22, 0x1f, PT ;  /* 0x0000001f1600780c */ /* 0x000fca0003f04070 */
[----:B------:R3:W-:Y:S02]  /*15620*/  STS.64 [R105+0x410], R34 ;  /* 0x0004102269007388 */ /* 0x0007e40000000a00 */
[----:B------:R-:W-:Y:S06]  /*15630*/  BAR.SYNC.DEFER_BLOCKING 0x0 ;  /* 0x0000000000007b1d */ /* 0x000fec0000010000 */
[----:B------:R-:W-:Y:S05]  /*15640*/  @P0 BRA `(.L_x_360) ;  /* 0x0000000400300947 */ /* 0x000fea0003800000 */
[----:B------:R-:W-:Y:S01]  /*15650*/  IMAD R69, R22, 0x48, R14 ;  /* 0x0000004816457824 */ /* 0x000fe200078e020e */
[----:B------:R-:W-:Y:S01]  /*15660*/  UMOV UR5, 0xffffffff ;  /* 0xffffffff00057882 */ /* 0x000fe20000000000 */
[----:B------:R-:W-:-:S03]  /*15670*/  ISETP.GE.AND P4, PT, R13, 0x1, PT ;  /* 0x000000010d00780c */ /* 0x000fc60003f86270 */
[----:B-1----:R-:W-:Y:S04]  /*15680*/  LDS.64 R4, [R69+0x410] ;  /* 0x0004100045047984 */ /* 0x002fe80000000a00 */
[----:B------:R-:W-:Y:S04]  /*15690*/  LDS.64 R6, [R69+0x418] ;  /* 0x0004180045067984 */ /* 0x000fe80000000a00 */
[----:B------:R-:W1:Y:S04]  /*156a0*/  LDS.64 R8, [R69+0x420] ;  /* 0x0004200045087984 */ /* 0x000e680000000a00 */
[----:B------:R-:W-:Y:S04]  /*156b0*/  LDS.64 R10, [R69+0x428] ;  /* 0x00042800450a7984 */ /* 0x000fe80000000a00 */
[----:B------:R-:W4:Y:S04]  /*156c0*/  LDS.64 R14, [R69+0x430] ;  /* 0x00043000450e7984 */ /* 0x000f280000000a00 */
[----:B------:R-:W-:Y:S04]  /*156d0*/  LDS.64 R20, [R69+0x438] ;  /* 0x0004380045147984 */ /* 0x000fe80000000a00 */
[----:B------:R-:W5:Y:S04]  /*156e0*/  LDS.64 R64, [R69+0x440] ;  /* 0x0004400045407984 */ /* 0x000f680000000a00 */
[----:B------:R-:W0:Y:S01]  /*156f0*/  LDS.64 R66, [R69+0x448] ;  /* 0x0004480045427984 */ /* 0x000e220000000a00 */
[----:B-1----:R-:W-:-:S04]  /*15700*/  IADD3 R81, P0, P1, R8, R6, R4 ;  /* 0x0000000608517210 */ /* 0x002fc8000791e004 */
[----:B------:R-:W-:Y:S02]  /*15710*/  IADD3.X R83, PT, PT, R9, R7, R5, P0, P1 ;  /* 0x0000000709537210 */ /* 0x000fe400007e2405 */
[C---:B------:R-:W-:Y:S02]  /*15720*/  ISETP.GE.AND P0, PT, R13.reuse, 0x10, PT ;  /* 0x000000100d00780c */ /* 0x040fe40003f06270 */
[----:B----4-:R-:W-:Y:S02]  /*15730*/  IADD3 R81, P2, P3, R14, R81, R10 ;  /* 0x000000510e517210 */ /* 0x010fe40007b5e00a */
[----:B------:R-:W-:Y:S02]  /*15740*/  ISETP.GE.AND P1, PT, R13, 0x8, PT ;  /* 0x000000080d00780c */ /* 0x000fe40003f26270 */
[----:B------:R-:W-:Y:S02]  /*15750*/  IADD3.X R83, PT, PT, R15, R83, R11, P2, P3 ;  /* 0x000000530f537210 */ /* 0x000fe400017e640b */
[----:B------:R-:W-:-:S02]  /*15760*/  ISETP.GE.AND P2, PT, R13, 0x4, PT ;  /* 0x000000040d00780c */ /* 0x000fc40003f46270 */
[----:B-----5:R-:W-:Y:S02]  /*15770*/  IADD3 R81, P5, P6, R64, R81, R20 ;  /* 0x0000005140517210 */ /* 0x020fe40007ebe014 */
[----:B------:R-:W-:Y:S02]  /*15780*/  ISETP.GE.AND P3, PT, R13, 0x2, PT ;  /* 0x000000020d00780c */ /* 0x000fe40003f66270 */
[----:B------:R-:W-:Y:S02]  /*15790*/  IADD3.X R83, PT, PT, R65, R83, R21, P5, P6 ;  /* 0x0000005341537210 */ /* 0x000fe40002fec415 */
[----:B0-----:R-:W-:-:S05]  /*157a0*/  IADD3 R81, P5, PT, R66, R81, RZ ;  /* 0x0000005142517210 */ /* 0x001fca0007fbe0ff */
[----:B------:R-:W-:Y:S01]  /*157b0*/  IMAD.X R83, R67, 0x1, R83, P5 ;  /* 0x0000000143537824 */ /* 0x000fe200028e0653 */
[----:B------:R-:W-:Y:S07]  /*157c0*/  BRA.DIV UR5, `(.L_x_361) ;  /* 0x0000009205907947 */ /* 0x000fee000b800000 */
[----:B------:R-:W0:Y:S04]  /*157d0*/  SHFL.UP PT, R58, R81, 0x1, RZ ;  /* 0x04200000513a7989 */ /* 0x000e2800000e00ff */
[----:B------:R-:W1:Y:S01]  /*157e0*/  SHFL.UP PT, R60, R83, 0x1, RZ ;  /* 0x04200000533c7989 */ /* 0x000e6200000e00ff */
[----:B0-----:R-:W-:Y:S02]  /*157f0*/  SEL R58, R58, RZ, P4 ;  /* 0x000000ff3a3a7207 */ /* 0x001fe40002000000 */
[----:B-1----:R-:W-:Y:S02]  /*15800*/  SEL R60, R60, RZ, P4 ;  /* 0x000000ff3c3c7207 */ /* 0x002fe40002000000 */
[----:B------:R-:W-:-:S05]  /*15810*/  IADD3 R67, P4, PT, R58, R81, RZ ;  /* 0x000000513a437210 */ /* 0x000fca0007f9e0ff */
[----:B------:R-:W-:Y:S01]  /*15820*/  IMAD.X R79, R60, 0x1, R83, P4 ;  /* 0x000000013c4f7824 */ /* 0x000fe200020e0653 */
[----:B------:R-:W0:Y:S04]  /*15830*/  SHFL.UP PT, R58, R67, 0x2, RZ ;  /* 0x04400000433a7989 */ /* 0x000e2800000e00ff */
[----:B------:R-:W1:Y:S01]  /*15840*/  SHFL.UP PT, R60, R79, 0x2, RZ ;  /* 0x044000004f3c7989 */ /* 0x000e6200000e00ff */
[----:B0-----:R-:W-:-:S04]  /*15850*/  SEL R58, R58, RZ, P3 ;  /* 0x000000ff3a3a7207 */ /* 0x001fc80001800000 */
[----:B------:R-:W-:Y:S02]  /*15860*/  IADD3 R71, P4, PT, R58, R67, RZ ;  /* 0x000000433a477210 */ /* 0x000fe40007f9e0ff */
[----:B-1----:R-:W-:-:S03]  /*15870*/  SEL R60, R60, RZ, P3 ;  /* 0x000000ff3c3c7207 */ /* 0x002fc60001800000 */
[----:B------:R-:W0:Y:S02]  /*15880*/  SHFL.UP PT, R58, R71, 0x4, RZ ;  /* 0x04800000473a7989 */ /* 0x000e2400000e00ff */
[----:B------:R-:W-:-:S05]  /*15890*/  IMAD.X R77, R60, 0x1, R79, P4 ;  /* 0x000000013c4d7824 */ /* 0x000fca00020e064f */
        /* <DEDUP_REMOVED lines=10> */
[----:B------:R0:W1:Y:S02]  /*15940*/  SHFL.UP PT, R58, R67, 0x10, RZ ;  /* 0x06000000433a7989 */ /* 0x00006400000e00ff */
[----:B------:R-:W-:-:S05]  /*15950*/  IMAD.X R71, R60, 0x1, R75, P2 ;  /* 0x000000013c477824 */ /* 0x000fca00010e064b */
[----:B------:R0:W4:Y:S02]  /*15960*/  SHFL.UP PT, R60, R71, 0x10, RZ ;  /* 0x06000000473c7989 */ /* 0x00012400000e00ff */
.L_x_440:
[----:B-1----:R-:W-:Y:S02]  /*15970*/  SEL R58, R58, RZ, P0 ;  /* 0x000000ff3a3a7207 */ /* 0x002fe40000000000 */
[----:B----4-:R-:W-:Y:S02]  /*15980*/  SEL R60, R60, RZ, P0 ;  /* 0x000000ff3c3c7207 */ /* 0x010fe40000000000 */
[----:B------:R-:W-:-:S04]  /*15990*/  IADD3 R66, P0, P1, -R81, R58, R67 ;  /* 0x0000003a51427210 */ /* 0x000fc8000791e143 */
[----:B0-----:R-:W-:Y:S02]  /*159a0*/  IADD3.X R67, PT, PT, ~R83, R60, R71, P0, P1 ;  /* 0x0000003c53437210 */ /* 0x001fe400007e2547 */
        /* <DEDUP_REMOVED lines=22> */
.L_x_360:
[----:B------:R-:W-:Y:S05]  /*15b10*/  WARPSYNC.ALL ;  /* 0x0000000000007948 */ /* 0x000fea0003800000 */
[----:B------:R-:W-:Y:S06]  /*15b20*/  BAR.SYNC.DEFER_BLOCKING 0x0 ;  /* 0x0000000000007b1d */ /* 0x000fec0000010000 */
[----:B------:R-:W-:Y:S01]  /*15b30*/  BSSY B0, `(.L_x_362) ;  /* 0x0000885000007945 */ /* 0x000fe20003800000 */
[----:B----4-:R-:W4:Y:S01]  /*15b40*/  LDS.64 R14, [R105+0x410] ;  /* 0x00041000690e7984 */ /* 0x010f220000000a00 */
        /* <DEDUP_REMOVED lines=8> */
[----:B----4-:R-:W-:Y:S05]  /*15bd0*/  @!P0 BRA `(.L_x_363) ;  /* 0x0000000c008c8947 */ /* 0x010fea0003800000 */
[----:B------:R-:W-:Y:S02]  /*15be0*/  IMAD.MOV.U32 R10, RZ, RZ, RZ ;  /* 0x000000ffff0a7224 */ /* 0x000fe400078e00ff */
[----:B---3--:R-:W-:-:S07]  /*15bf0*/  IMAD.MOV.U32 R105, RZ, RZ, RZ ;  /* 0x000000ffff697224 */ /* 0x008fce00078e00ff */
.L_x_364:
[----:B------:R-:W-:-:S05]  /*15c00*/  IADD3 R8, P0, PT, R22, R10, RZ ;  /* 0x0000000a16087210 */ /* 0x000fca0007f1e0ff */
[----:B-1----:R-:W-:Y:S02]  /*15c10*/  IMAD.X R5, RZ, RZ, R105, P0 ;  /* 0x000000ffff057224 */ /* 0x002fe400000e0669 */
[----:B---3--:R-:W-:-:S03]  /*15c20*/  IMAD.SHL.U32 R7, R8, 0x4, RZ ;  /* 0x0000000408077824 */ /* 0x008fc600078e00ff */
        /* <DEDUP_REMOVED lines=26> */
[----:B------:R-:W-:Y:S05]  /*15dd0*/  WARPSYNC.ALL ;  /* 0x0000000000007948 */ /* 0x000fea0003800000 */
[----:B------:R-:W-:Y:S01]  /*15de0*/  BAR.SYNC.DEFER_BLOCKING 0x0 ;  /* 0x0000000000007b1d */ /* 0x000fe20000010000 */
[----:B------:R-:W-:-:S05]  /*15df0*/  IADD3 R6, P0, PT, R28, R7, RZ ;  /* 0x000000071c067210 */ /* 0x000fca0007f1e0ff */
[----:B------:R-:W-:Y:S01]  /*15e00*/  IMAD.X R7, R29, 0x1, R8, P0 ;  /* 0x000000011d077824 */ /* 0x000fe200000e0608 */
[----:B------:R-:W-:-:S05]  /*15e10*/  IADD3 R10, P0, PT, R10, 0x1700, RZ ;  /* 0x000017000a0a7810 */ /* 0x000fca0007f1e0ff */
[----:B------:R-:W-:Y:S01]  /*15e20*/  IMAD.X R105, RZ, RZ, R105, P0 ;  /* 0x000000ffff697224 */ /* 0x000fe200000e0669 */
[----:B---3--:R1:W-:Y:S04]  /*15e30*/  STG.E desc[UR8][R6.64], R9 ;  /* 0x0000000906007986 */ /* 0x0083e8000c101908 */
[----:B----4-:R3:W-:Y:S04]  /*15e40*/  STG.E desc[UR8][R6.64+0x400], R11 ;  /* 0x0004000b06007986 */ /* 0x0107e8000c101908 */
[----:B-----5:R3:W-:Y:S01]  /*15e50*/  STG.E desc[UR8][R6.64+0x800], R15 ;  /* 0x0008000f06007986 */ /* 0x0207e2000c101908 */
[----:B-1----:R-:W-:-:S03]  /*15e60*/  IADD3 R9, P1, PT, -R10, R3, RZ ;  /* 0x000000030a097210 */ /* 0x002fc60007f3e1ff */
[----:B--2---:R3:W-:Y:S01]  /*15e70*/  STG.E desc[UR8][R6.64+0xc00], R21 ;  /* 0x000c001506007986 */ /* 0x0047e2000c101908 */
[----:B------:R-:W-:-:S03]  /*15e80*/  ISETP.GT.U32.AND P0, PT, R9, 0x16ff, PT ;  /* 0x000016ff0900780c */ /* 0x000fc60003f04070 */
[----:B------:R3:W-:Y:S01]  /*15e90*/  STG.E desc[UR8][R6.64+0x1000], R65 ;  /* 0x0010004106007986 */ /* 0x0007e2000c101908 */
[----:B------:R-:W-:-:S03]  /*15ea0*/  IMAD.X R8, R0, 0x1, ~R105, P1 ;  /* 0x0000000100087824 */ /* 0x000fc600008e0e69 */
[----:B------:R3:W-:Y:S02]  /*15eb0*/  STG.E desc[UR8][R6.64+0x1400], R67 ;  /* 0x0014004306007986 */ /* 0x0007e4000c101908 */
[----:B------:R-:W-:Y:S02]  /*15ec0*/  ISETP.GT.AND.EX P0, PT, R8, RZ, PT, P0 ;  /* 0x000000ff0800720c */ /* 0x000fe40003f04300 */
        /* <DEDUP_REMOVED lines=21> */
[CC--:B------:R-:W-:Y:S01]  /*16020*/  ISETP.GE.AND P6, PT, R22.reuse, R9.reuse, PT ;  /* 0x000000091600720c */ /* 0x0c0fe20003fc6270 */
[C---:B------:R-:W-:Y:S01]  /*16030*/  VIADD R8, R22.reuse, 0x100 ;  /* 0x0000010016087836 */ /* 0x040fe20000000000 */
[C---:B------:R-:W-:Y:S01]  /*16040*/  LOP3.LUT R60, R22.reuse, 0xc00, RZ, 0xfc, !PT ;  /* 0x00000c00163c7812 */ /* 0x040fe200078efcff */
[C---:B------:R-:W-:Y:S01]  /*16050*/  VIADD R10, R22.reuse, 0x200 ;  /* 0x00000200160a7836 */ /* 0x040fe20000000000 */
[C---:B------:R-:W-:Y:S01]  /*16060*/  LOP3.LUT R68, R22.reuse, 0x1000, RZ, 0xfc, !PT ;  /* 0x0000100016447812 */ /* 0x040fe200078efcff */
[----:B------:R-:W-:Y:S01]  /*16070*/  VIADD R14, R22, 0x300 ;  /* 0x00000300160e7836 */ /* 0x000fe20000000000 */
[-C--:B------:R-:W-:Y:S01]  /*16080*/  ISETP.GE.AND P5, PT, R8, R9.reuse, PT ;  /* 0x000000090800720c */ /* 0x080fe20003fa6270 */
[----:B------:R-:W-:Y:S01]  /*16090*/  VIADD R20, R22, 0x600 ;  /* 0x0000060016147836 */ /* 0x000fe20000000000 */
[-C--:B------:R-:W-:Y:S01]  /*160a0*/  ISETP.GE.AND P4, PT, R10, R9.reuse, PT ;  /* 0x000000090a00720c */ /* 0x080fe20003f86270 */
[----:B------:R-:W-:Y:S01]  /*160b0*/  VIADD R10, R22, 0x500 ;  /* 0x00000500160a7836 */ /* 0x000fe20000000000 */
[-C--:B------:R-:W-:Y:S01]  /*160c0*/  ISETP.GE.AND P3, PT, R14, R9.reuse, PT ;  /* 0x000000090e00720c */ /* 0x080fe20003f66270 */
[C---:B------:R-:W-:Y:S01]  /*160d0*/  VIADD R14, R22.reuse, 0x900 ;  /* 0x00000900160e7836 */ /* 0x040fe20000000000 */
[----:B------:R-:W-:Y:S01]  /*160e0*/  LOP3.LUT R8, R22, 0x400, RZ, 0xfc, !PT ;  /* 0x0000040016087812 */ /* 0x000fe200078efcff */
[----:B------:R-:W2:Y:S01]  /*160f0*/  @!P6 LDG.E R33, desc[UR8][R4.64+0x5c00] ;  /* 0x005c00080421e981 */ /* 0x000ea2000c1e1900 */
[-C--:B------:R-:W-:Y:S01]  /*16100*/  ISETP.GE.AND P1, PT, R10, R9.reuse, PT ;  /* 0x000000090a00720c */ /* 0x080fe20003f26270 */
[----:B------:R-:W-:Y:S01]  /*16110*/  VIADD R58, R22, 0xb00 ;  /* 0x00000b00163a7836 */ /* 0x000fe20000000000 */
[-C--:B------:R-:W-:Y:S01]  /*16120*/  ISETP.GE.AND P2, PT, R8, R9.reuse, PT ;  /* 0x000000090800720c */ /* 0x080fe20003f46270 */
[----:B------:R-:W-:Y:S01]  /*16130*/  VIADD R8, R22, 0x700 ;  /* 0x0000070016087836 */ /* 0x000fe20000000000 */
[----:B------:R-:W-:Y:S01]  /*16140*/  ISETP.GE.AND P0, PT, R20, R9, PT ;  /* 0x000000091400720c */ /* 0x000fe20003f06270 */
[----:B------:R-:W4:Y:S01]  /*16150*/  @!P5 LDG.E R36, desc[UR8][R4.64+0x6000] ;  /* 0x006000080424d981 */ /* 0x000f22000c1e1900 */
[C---:B------:R-:W-:Y:S01]  /*16160*/  LOP3.LUT R10, R22.reuse, 0x800, RZ, 0xfc, !PT ;  /* 0x00000800160a7812 */ /* 0x040fe200078efcff */
[C---:B------:R-:W-:Y:S01]  /*16170*/  VIADD R20, R22.reuse, 0xa00 ;  /* 0x00000a0016147836 */ /* 0x040fe20000000000 */
[----:B---3--:R-:W-:Y:S01]  /*16180*/  P2R R21, PR, RZ, 0x1 ;  /* 0x00000001ff157803 */ /* 0x008fe20000000000 */
[----:B------:R-:W3:Y:S01]  /*16190*/  @!P4 LDG.E R37, desc[UR8][R4.64+0x6400] ;  /* 0x006400080425c981 */ /* 0x000ee2000c1e1900 */
[C---:B------:R-:W-:Y:S01]  /*161a0*/  VIADD R62, R22.reuse, 0xd00 ;  /* 0x00000d00163e7836 */ /* 0x040fe20000000000 */
[C---:B------:R-:W-:Y:S01]  /*161b0*/  LOP3.LUT R76, R22.reuse, 0x1400, RZ, 0xfc, !PT ;  /* 0x00001400164c7812 */ /* 0x040fe200078efcff */
[C---:B------:R-:W-:Y:S01]  /*161c0*/  VIADD R64, R22.reuse, 0xe00 ;  /* 0x00000e0016407836 */ /* 0x040fe20000000000 */
[----:B------:R-:W3:Y:S01]  /*161d0*/  @!P3 LDG.E R38, desc[UR8][R4.64+0x6800] ;  /* 0x006800080426b981 */ /* 0x000ee2000c1e1900 */
[C---:B------:R-:W-:Y:S01]  /*161e0*/  VIADD R66, R22.reuse, 0xf00 ;  /* 0x00000f0016427836 */ /* 0x040fe20000000000 */
[----:B------:R-:W-:Y:S01]  /*161f0*/  P2R R75, PR, RZ, 0x20 ;  /* 0x00000020ff4b7803 */ /* 0x000fe20000000000 */
[C---:B------:R-:W-:Y:S01]  /*16200*/  VIADD R70, R22.reuse, 0x1100 ;  /* 0x0000110016467836 */ /* 0x040fe20000000000 */
[----:B------:R-:W3:Y:S01]  /*16210*/  @!P2 LDG.E R39, desc[UR8][R4.64+0x6c00] ;  /* 0x006c00080427a981 */ /* 0x000ee2000c1e1900 */
[C---:B------:R-:W-:Y:S01]  /*16220*/  VIADD R72, R22.reuse, 0x1200 ;  /* 0x0000120016487836 */ /* 0x040fe20000000000 */
[----:B------:R-:W-:Y:S01]  /*16230*/  P2R R11, PR, RZ, 0x10 ;  /* 0x00000010ff0b7803 */ /* 0x000fe20000000000 */
[C---:B------:R-:W-:Y:S01]  /*16240*/  VIADD R74, R22.reuse, 0x1300 ;  /* 0x00001300164a7836 */ /* 0x040fe20000000000 */
[----:B------:R-:W3:Y:S01]  /*16250*/  @!P1 LDG.E R40, desc[UR8][R4.64+0x7000] ;  /* 0x0070000804289981 */ /* 0x000ee2000c1e1900 */
[----:B------:R-:W-:Y:S01]  /*16260*/  VIADD R78, R22, 0x1500 ;  /* 0x00001500164e7836 */ /* 0x000fe20000000000 */
[----:B------:R-:W-:-:S02]  /*16270*/  P2R R77, PR, RZ, 0x8 ;  /* 0x00000008ff4d7803 */ /* 0x000fc40000000000 */
[----:B------:R-:W3:Y:S01]  /*16280*/  @!P0 LDG.E R41, desc[UR8][R4.64+0x7400] ;  /* 0x0074000804298981 */ /* 0x000ee2000c1e1900 */
[----:B------:R-:W-:Y:S02]  /*16290*/  ISETP.GE.AND P0, PT, R8, R9, PT ;  /* 0x000000090800720c */ /* 0x000fe40003f06270 */
[----:B------:R-:W-:Y:S02]  /*162a0*/  P2R R15, PR, RZ, 0x4 ;  /* 0x00000004ff0f7803 */ /* 0x000fe40000000000 */
[----:B------:R-:W-:Y:S02]  /*162b0*/  P2R R8, PR, RZ, 0x1 ;  /* 0x00000001ff087803 */ /* 0x000fe40000000000 */
[----:B------:R-:W-:Y:S02]  /*162c0*/  P2R R79, PR, RZ, 0x2 ;  /* 0x00000002ff4f7803 */ /* 0x000fe40000000000 */
[----:B------:R-:W-:-:S05]  /*162d0*/  P2R R73, PR, RZ, 0x40 ;  /* 0x00000040ff497803 */ /* 0x000fca0000000000 */
[----:B------:R-:W3:Y:S01]  /*162e0*/  @!P0 LDG.E R42, desc[UR8][R4.64+0x7800] ;  /* 0x00780008042a8981 */ /* 0x000ee2000c1e1900 */
[----:B------:R-:W-:-:S04]  /*162f0*/  ISETP.GE.AND P0, PT, R10, R9, PT ;  /* 0x000000090a00720c */ /* 0x000fc80003f06270 */
[----:B------:R-:W-:-:S09]  /*16300*/  P2R R10, PR, RZ, 0x1 ;  /* 0x00000001ff0a7803 */ /* 0x000fd20000000000 */
        /* <DEDUP_REMOVED lines=22> */
[-C--:B------:R-:W-:Y:S02]  /*16470*/  ISETP.GE.AND P0, PT, R68, R9.reuse, PT ;  /* 0x000000094400720c */ /* 0x080fe40003f06270 */
[-C--:B------:R-:W-:Y:S02]  /*16480*/  ISETP.GE.AND P1, PT, R70, R9.reuse, PT ;  /* 0x000000094600720c */ /* 0x080fe40003f26270 */
[----:B------:R-:W-:Y:S02]  /*16490*/  P2R R71, PR, RZ, 0x1 ;  /* 0x00000001ff477803 */ /* 0x000fe40000000000 */
[-C--:B------:R-:W-:Y:S02]  /*164a0*/  ISETP.GE.AND P2, PT, R72, R9.reuse, PT ;  /* 0x000000094800720c */ /* 0x080fe40003f46270 */
[-C--:B------:R-:W-:Y:S02]  /*164b0*/  ISETP.GE.AND P3, PT, R74, R9.reuse, PT ;  /* 0x000000094a00720c */ /* 0x080fe40003f66270 */
[----:B------:R-:W-:-:S02]  /*164c0*/  ISETP.GE.AND P4, PT, R76, R9, PT ;  /* 0x000000094c00720c */ /* 0x000fc40003f86270 */
[----:B------:R-:W-:Y:S01]  /*164d0*/  ISETP.GE.AND P5, PT, R78, R9, PT ;  /* 0x000000094e00720c */ /* 0x000fe20003fa6270 */
[----:B------:R-:W3:Y:S01]  /*164e0*/  @!P0 LDG.E R51, desc[UR8][R4.64+0x9c00] ;  /* 0x009c000804338981 */ /* 0x000ee2000c1e1900 */
[----:B------:R-:W-:-:S03]  /*164f0*/  ISETP.NE.AND P0, PT, R65, RZ, PT ;  /* 0x000000ff4100720c */ /* 0x000fc60003f05270 */
[----:B------:R-:W3:Y:S01]  /*16500*/  @!P1 LDG.E R52, desc[UR8][R4.64+0xa000] ;  /* 0x00a0000804349981 */ /* 0x000ee2000c1e1900 */
[----:B------:R-:W-:Y:S02]  /*16510*/  P2R R69, PR, RZ, 0x1 ;  /* 0x00000001ff457803 */ /* 0x000fe40000000000 */
[----:B------:R-:W-:Y:S01]  /*16520*/  ISETP.NE.AND P0, PT, R64, RZ, PT ;  /* 0x000000ff4000720c */ /* 0x000fe20003f05270 */
[----:B------:R-:W3:Y:S03]  /*16530*/  @!P2 LDG.E R53, desc[UR8][R4.64+0xa400] ;  /* 0x00a400080435a981 */ /* 0x000ee6000c1e1900 */
[----:B------:R-:W-:Y:S01]  /*16540*/  P2R R68, PR, RZ, 0x1 ;  /* 0x00000001ff447803 */ /* 0x000fe20000000000 */
[----:B------:R-:W3:Y:S01]  /*16550*/  @!P3 LDG.E R54, desc[UR8][R4.64+0xa800] ;  /* 0x00a800080436b981 */ /* 0x000ee2000c1e1900 */
[----:B------:R-:W-:-:S03]  /*16560*/  ISETP.NE.AND P0, PT, R62, RZ, PT ;  /* 0x000000ff3e00720c */ /* 0x000fc60003f05270 */
[----:B------:R-:W3:Y:S01]  /*16570*/  @!P4 LDG.E R55, desc[UR8][R4.64+0xac00] ;  /* 0x00ac00080437c981 */ /* 0x000ee2000c1e1900 */
[----:B------:R-:W-:-:S03]  /*16580*/  P2R R67, PR, RZ, 0x1 ;  /* 0x00000001ff437803 */ /* 0x000fc60000000000 */
[----:B------:R-:W3:Y:S01]  /*16590*/  @!P5 LDG.E R56, desc[UR8][R4.64+0xb000] ;  /* 0x00b000080438d981 */ /* 0x000ee2000c1e1900 */
        /* <DEDUP_REMOVED lines=11> */
[----:B------:R-:W-:-:S03]  /*16650*/  VIADD R8, R22, 0x1600 ;  /* 0x0000160016087836 */ /* 0x000fc60000000000 */
[----:B------:R-:W-:Y:S02]  /*16660*/  P2R R58, PR, RZ, 0x1 ;  /* 0x00000001ff3a7803 */ /* 0x000fe40000000000 */
[----:B------:R-:W-:Y:S02]  /*16670*/  ISETP.NE.AND P0, PT, R21, RZ, PT ;  /* 0x000000ff1500720c */ /* 0x000fe40003f05270 */
[----:B------:R-:W-:Y:S02]  /*16680*/  ISETP.GE.AND P6, PT, R8, R9, PT ;  /* 0x000000090800720c */ /* 0x000fe40003fc6270 */
[----:B------:R-:W-:Y:S02]  /*16690*/  P2R R21, PR, RZ, 0x1 ;  /* 0x00000001ff157803 */ /* 0x000fe40000000000 */
[----:B------:R-:W-:-:S04]  /*166a0*/  ISETP.NE.AND P0, PT, R79, RZ, PT ;  /* 0x000000ff4f00720c */ /* 0x000fc80003f05270 */
[----:B------:R-:W-:Y:S02]  /*166b0*/  P2R R20, PR, RZ, 0x1 ;  /* 0x00000001ff147803 */ /* 0x000fe40000000000 */
[----:B------:R-:W-:Y:S01]  /*166c0*/  ISETP.NE.AND P0, PT, R15, RZ, PT ;  /* 0x000000ff0f00720c */ /* 0x000fe20003f05270 */
[----:B------:R-:W-:Y:S05]  /*166d0*/  WARPSYNC.ALL ;  /* 0x0000000000007948 */ /* 0x000fea0003800000 */
[----:B------:R-:W-:Y:S01]  /*166e0*/  P2R R15, PR, RZ, 0x1 ;  /* 0x00000001ff0f7803 */ /* 0x000fe20000000000 */
[----:B------:R1:W5:Y:S01]  /*166f0*/  @!P6 LDG.E R57, desc[UR8][R4.64+0xb400] ;  /* 0x00b400080439e981 */ /* 0x000362000c1e1900 */
[----:B------:R-:W-:Y:S01]  /*16700*/  BAR.SYNC.DEFER_BLOCKING 0x0 ;  /* 0x0000000000007b1d */ /* 0x000fe20000010000 */
[----:B------:R-:W-:-:S04]  /*16710*/  ISETP.NE.AND P0, PT, R77, RZ, PT ;  /* 0x000000ff4d00720c */ /* 0x000fc80003f05270 */
[----:B------:R-:W-:Y:S02]  /*16720*/  P2R R14, PR, RZ, 0x1 ;  /* 0x00000001ff0e7803 */ /* 0x000fe40000000000 */
[----:B------:R-:W-:-:S04]  /*16730*/  ISETP.NE.AND P0, PT, R11, RZ, PT ;  /* 0x000000ff0b00720c */ /* 0x000fc80003f05270 */
[----:B------:R-:W-:Y:S02]  /*16740*/  P2R R11, PR, RZ, 0x1 ;  /* 0x00000001ff0b7803 */ /* 0x000fe40000000000 */
[----:B------:R-:W-:-:S04]  /*16750*/  ISETP.NE.AND P0, PT, R75, RZ, PT ;  /* 0x000000ff4b00720c */ /* 0x000fc80003f05270 */
[----:B------:R-:W-:Y:S02]  /*16760*/  P2R R10, PR, RZ, 0x1 ;  /* 0x00000001ff0a7803 */ /* 0x000fe40000000000 */
[----:B------:R-:W-:-:S13]  /*16770*/  ISETP.NE.AND P0, PT, R73, RZ, PT ;  /* 0x000000ff4900720c */ /* 0x000fda0003f05270 */
[----:B--2---:R1:W-:Y:S01]  /*16780*/  @!P0 STG.E desc[UR8][R6.64+0x5c00], R33 ;  /* 0x005c002106008986 */ /* 0x0043e2000c101908 */
[----:B------:R-:W-:-:S13]  /*16790*/  ISETP.NE.AND P0, PT, R10, RZ, PT ;  /* 0x000000ff0a00720c */ /* 0x000fda0003f05270 */
[----:B----4-:R1:W-:Y:S01]  /*167a0*/  @!P0 STG.E desc[UR8][R6.64+0x6000], R36 ;  /* 0x0060002406008986 */ /* 0x0103e2000c101908 */
[----:B------:R-:W-:-:S13]  /*167b0*/  ISETP.NE.AND P0, PT, R11, RZ, PT ;  /* 0x000000ff0b00720c */ /* 0x000fda0003f05270 */
[----:B---3--:R1:W-:Y:S01]  /*167c0*/  @!P0 STG.E desc[UR8][R6.64+0x6400], R37 ;  /* 0x0064002506008986 */ /* 0x0083e2000c101908 */
        /* <DEDUP_REMOVED lines=32> */
[----:B------:R1:W-:Y:S01]  /*169d0*/  @!P5 STG.E desc[UR8][R6.64+0xb000], R56 ;  /* 0x00b000380600d986 */ /* 0x0003e2000c101908 */
[----:B------:R-:W-:Y:S05]  /*169e0*/  @P6 BRA `(.L_x_365) ;  /* 0x0000007800646947 */ /* 0x000fea0003800000 */
[----:B-----5:R2:W-:Y:S01]  /*169f0*/  STG.E desc[UR8][R6.64+0xb400], R57 ;  /* 0x00b4003906007986 */ /* 0x0205e2000c101908 */
[----:B------:R-:W-:Y:S05]  /*16a00*/  BRA `(.L_x_365) ;  /* 0x00000078005c7947 */ /* 0x000fea0003800000 */
.L_x_363:
[----:B------:R-:W-:Y:S02]  /*16a10*/  IMAD.MOV.U32 R66, RZ, RZ, RZ ;  /* 0x000000ffff427224 */ /* 0x000fe400078e00ff */
[----:B------:R-:W-:-:S07]  /*16a20*/  IMAD.MOV.U32 R69, RZ, RZ, RZ ;  /* 0x000000ffff457224 */ /* 0x000fce00078e00ff */
.L_x_366:
[----:B------:R-:W1:Y:S02]  /*16a30*/  S2R R22, SR_TID.X ;  /* 0x0000000000167919 */ /* 0x000e640000002100 */
[----:B-1----:R-:W-:-:S05]  /*16a40*/  IADD3 R5, P0, PT, R22, R66, RZ ;  /* 0x0000004216057210 */ /* 0x002fca0007f1e0ff */
[----:B------:R-:W-:Y:S01]  /*16a50*/  IMAD.X R4, RZ, RZ, R69, P0 ;  /* 0x000000ffff047224 */ /* 0x000fe200000e0645 */
[----:B------:R-:W-:-:S04]  /*16a60*/  LEA R20, P0, R5, R2, 0x2 ;  /* 0x0000000205147211 */ /* 0x000fc800078010ff */
[----:B------:R-:W-:-:S05]  /*16a70*/  LEA.HI.X R21, R5, R12, R4, 0x2, P0 ;  /* 0x0000000c05157211 */ /* 0x000fca00000f1404 */
[----:B------:R-:W4:Y:S04]  /*16a80*/  LDG.E R4, desc[UR8][R20.64] ;  /* 0x0000000814047981 */ /* 0x000f28000c1e1900 */
[----:B------:R-:W5:Y:S04]  /*16a90*/  LDG.E R6, desc[UR8][R20.64+0x400] ;  /* 0x0004000814067981 */ /* 0x000f68000c1e1900 */
        /* <DEDUP_REMOVED lines=20> */
[----:B------:R-:W3:Y:S01]  /*16be0*/  LDG.E R106, desc[UR8][R20.64+0x5800] ;  /* 0x00580008146a7981 */ /* 0x000ee2000c1e1900 */
[----:B------:R-:W-:Y:S01]  /*16bf0*/  MOV R65, 0x400 ;  /* 0x0000040000417802 */ /* 0x000fe20000000f00 */
[----:B------:R-:W-:Y:S05]  /*16c00*/  WARPSYNC.ALL ;  /* 0x0000000000007948 */ /* 0x000fea0003800000 */
[----:B------:R-:W1:Y:S01]  /*16c10*/  S2R R94, SR_CgaCtaId ;  /* 0x00000000005e7919 */ /* 0x000e620000008800 */
[----:B------:R-:W-:-:S02]  /*16c20*/  ISETP.NE.AND P1, PT, R13, 0x1f, PT ;  /* 0x0000001f0d00780c */ /* 0x000fc40003f25270 */
[----:B------:R-:W-:Y:S02]  /*16c30*/  LOP3.LUT R99, R99, 0xfffffff7, RZ, 0xc0, !PT ;  /* 0xfffffff763637812 */ /* 0x000fe400078ec0ff */
[----:B------:R-:W-:Y:S02]  /*16c40*/  ISETP.NE.AND P4, PT, R13, RZ, PT ;  /* 0x000000ff0d00720c */ /* 0x000fe40003f85270 */
[----:B------:R-:W-:-:S07]  /*16c50*/  ISETP.NE.AND P6, PT, R22, RZ, PT ;  /* 0x000000ff1600720c */ /* 0x000fce0003fc5270 */
[----:B------:R-:W-:-:S04]  /*16c60*/  @P1 LOP3.LUT R99, R99, 0x8, RZ, 0xfc, !PT ;  /* 0x0000000863631812 */ /* 0x000fc800078efcff */
[----:B------:R-:W-:-:S04]  /*16c70*/  LOP3.LUT R99, R99, 0xffffffef, RZ, 0xc0, !PT ;  /* 0xffffffef63637812 */ /* 0x000fc800078ec0ff */
[----:B------:R-:W-:-:S04]  /*16c80*/  @P4 LOP3.LUT R99, R99, 0x10, RZ, 0xfc, !PT ;  /* 0x0000001063634812 */ /* 0x000fc800078efcff */
[----:B------:R-:W-:Y:S02]  /*16c90*/  LOP3.LUT R99, R99, 0xfffffffe, RZ, 0xc0, !PT ;  /* 0xfffffffe63637812 */ /* 0x000fe400078ec0ff */
[----:B-1----:R-:W-:-:S05]  /*16ca0*/  LEA R65, R94, R65, 0x18 ;  /* 0x000000415e417211 */ /* 0x002fca00078ec0ff */
[----:B0-2---:R-:W-:-:S04]  /*16cb0*/  IMAD R27, R22, 0x4, R65 ;  /* 0x00000004161b7824 */ /* 0x005fc800078e0241 */
[----:B------:R-:W-:Y:S01]  /*16cc0*/  IMAD R67, R22, 0x4, R27 ;  /* 0x0000000416437824 */ /* 0x000fe200078e021b */
[----:B----4-:R-:W-:Y:S04]  /*16cd0*/  STS [R27], R4 ;  /* 0x000000041b007388 */ /* 0x010fe80000000800 */
[----:B-----5:R-:W-:Y:S04]  /*16ce0*/  STS [R27+0x400], R6 ;  /* 0x000400061b007388 */ /* 0x020fe80000000800 */
[----:B---3--:R-:W-:Y:S04]  /*16cf0*/  STS [R27+0x800], R8 ;  /* 0x000800081b007388 */ /* 0x008fe80000000800 */
[----:B------:R-:W-:Y:S04]  /*16d00*/  STS [R27+0xc00], R10 ;  /* 0x000c000a1b007388 */ /* 0x000fe80000000800 */
[----:B------:R0:W-:Y:S04]  /*16d10*/  STS [R27+0x1000], R58 ;  /* 0x0010003a1b007388 */ /* 0x0001e80000000800 */
[----:B------:R-:W-:Y:S04]  /*16d20*/  STS [R27+0x1400], R60 ;  /* 0x0014003c1b007388 */ /* 0x000fe80000000800 */
[----:B------:R1:W-:Y:S01]  /*16d30*/  STS [R27+0x1800], R62 ;  /* 0x0018003e1b007388 */ /* 0x0003e20000000800 */
[----:B0-----:R-:W-:-:S03]  /*16d40*/  BMSK R58, RZ, R30 ;  /* 0x0000001eff3a721b */ /* 0x001fc60000000000 */
[----:B------:R0:W-:Y:S04]  /*16d50*/  STS [R27+0x1c00], R64 ;  /* 0x001c00401b007388 */ /* 0x0001e80000000800 */
[----:B------:R-:W-:Y:S01]  /*16d60*/  STS [R27+0x2000], R68 ;  /* 0x002000441b007388 */ /* 0x000fe20000000800 */
[----:B-1----:R-:W-:-:S03]  /*16d70*/  IMAD R62, R22, 0x7c, R67 ;  /* 0x0000007c163e7824 */ /* 0x002fc600078e0243 */
[----:B------:R-:W-:Y:S01]  /*16d80*/  STS [R27+0x2400], R70 ;  /* 0x002400461b007388 */ /* 0x000fe20000000800 */
[----:B0-----:R-:W-:-:S03]  /*16d90*/  IMAD R64, R22, 0x58, R27 ;  /* 0x0000005816407824 */ /* 0x001fc600078e021b */
        /* <DEDUP_REMOVED lines=31> */
[----:B------:R-:W0:Y:S03]  /*16f90*/  LDS R76, [R64+0x34] ;  /* 0x00003400404c7984 */ /* 0x000e260000000800 */
        /* <DEDUP_REMOVED lines=18> */
[----:B--2---:R-:W-:Y:S01]  /*170c0*/  SHF.R.U32.HI R5, RZ, R23, R98 ;  /* 0x00000017ff057219 */ /* 0x004fe20000011662 */
[----:B------:R-:W-:Y:S03]  /*170d0*/  LDS R110, [R64+0x58] ;  /* 0x00005800406e7984 */ /* 0x000fe60000000800 */
[----:B------:R-:W-:Y:S01]  /*170e0*/  LOP3.LUT R5, R58, R5, RZ, 0xc0, !PT ;  /* 0x000000053a057212 */ /* 0x000fe200078ec0ff */
[----:B------:R-:W-:Y:S01]  /*170f0*/  BAR.SYNC.DEFER_BLOCKING 0x0 ;  /* 0x0000000000007b1d */ /* 0x000fe20000010000 */
[----:B0-----:R-:W-:-:S03]  /*17100*/  SHF.R.U32.HI R7, RZ, R23, R76 ;  /* 0x00000017ff077219 */ /* 0x001fc6000001164c */
[----:B------:R-:W-:Y:S01]  /*17110*/  IMAD.SHL.U32 R6, R5, 0x400, RZ ;  /* 0x0000040005067824 */ /* 0x000fe200078e00ff */
[----:B------:R-:W-:Y:S02]  /*17120*/  SHF.R.U32.HI R5, RZ, 0x4, R5 ;  /* 0x00000004ff057819 */ /* 0x000fe40000011605 */
[----:B------:R-:W-:Y:S02]  /*17130*/  LOP3.LUT R7, R58, R7, RZ, 0xc0, !PT ;  /* 0x000000073a077212 */ /* 0x000fe400078ec0ff */
[----:B------:R-:W-:Y:S02]  /*17140*/  LOP3.LUT R8, R6, 0x7c00, RZ, 0xc0, !PT ;  /* 0x00007c0006087812 */ /* 0x000fe400078ec0ff */
[----:B------:R-:W-:-:S04]  /*17150*/  LOP3.LUT R5, R5, 0xffffffe, RZ, 0xc0, !PT ;  /* 0x0ffffffe05057812 */ /* 0x000fc800078ec0ff */
[----:B------:R-:W-:Y:S02]  /*17160*/  IADD3 R77, PT, PT, R5, R27, R8 ;  /* 0x0000001b054d7210 */ /* 0x000fe40007ffe008 */
[----:B------:R-:W-:-:S04]  /*17170*/  SHF.R.U32.HI R5, RZ, R23, R96 ;  /* 0x00000017ff057219 */ /* 0x000fc80000011660 */
[----:B------:R-:W-:Y:S01]  /*17180*/  LOP3.LUT R5, R58, R5, RZ, 0xc0, !PT ;  /* 0x000000053a057212 */ /* 0x000fe200078ec0ff */
        /* <DEDUP_REMOVED lines=296> */
[----:B--2---:R-:W-:Y:S01]  /*18410*/  IMAD.IADD R160, R6, 0x1, R167 ;  /* 0x0000000106a07824 */ /* 0x004fe200078e02a7 */
[----:B------:R-:W-:-:S03]  /*18420*/  @!P1 SHF.R.U32.HI R6, RZ, 0x3, R22 ;  /* 0x00000003ff069819 */ /* 0x000fc60000011616 */
[----:B---3--:R-:W-:Y:S01]  /*18430*/  IMAD.IADD R169, R5, 0x1, R160 ;  /* 0x0000000105a97824 */ /* 0x008fe200078e02a0 */
[----:B------:R-:W-:-:S03]  /*18440*/  @!P1 LOP3.LUT R6, R6, 0x7c, RZ, 0xc0, !PT ;  /* 0x0000007c06069812 */ /* 0x000fc600078ec0ff */
[----:B----4-:R-:W-:Y:S02]  /*18450*/  IMAD.IADD R171, R8, 0x1, R169 ;  /* 0x0000000108ab7824 */ /* 0x010fe400078e02a9 */
[----:B------:R-:W-:Y:S02]  /*18460*/  @!P1 IMAD.IADD R177, R65, 0x1, R6 ;  /* 0x0000000141b19824 */ /* 0x000fe400078e0206 */
[----:B-----5:R-:W-:-:S04]  /*18470*/  IMAD.IADD R162, R10, 0x1, R171 ;  /* 0x000000010aa27824 */ /* 0x020fc800078e02ab */
[----:B------:R-:W-:-:S04]  /*18480*/  IMAD.IADD R173, R11, 0x1, R162 ;  /* 0x000000010bad7824 */ /* 0x000fc800078e02a2 */
[----:B------:R-:W-:Y:S01]  /*18490*/  IMAD.IADD R164, R60, 0x1, R173 ;  /* 0x000000013ca47824 */ /* 0x000fe200078e02ad */
[----:B------:R-:W-:-:S03]  /*184a0*/  SHF.R.U32.HI R60, RZ, 0x5, R22 ;  /* 0x00000005ff3c7819 */ /* 0x000fc60000011616 */
[----:B------:R-:W-:Y:S01]  /*184b0*/  IMAD.IADD R166, R7, 0x1, R164 ;  /* 0x0000000107a67824 */ /* 0x000fe200078e02a4 */
[C---:B------:R-:W-:Y:S02]  /*184c0*/  ISETP.NE.AND P5, PT, R60.reuse, 0x5, PT ;  /* 0x000000053c00780c */ /* 0x040fe40003fa5270 */
[C---:B------:R-:W-:Y:S01]  /*184d0*/  ISETP.NE.AND P2, PT, R60.reuse, 0x3, PT ;  /* 0x000000033c00780c */ /* 0x040fe20003f45270 */
[----:B------:R-:W-:Y:S01]  /*184e0*/  IMAD.IADD R139, R139, 0x1, R166 ;  /* 0x000000018b8b7824 */ /* 0x000fe200078e02a6 */
[----:B------:R-:W-:-:S04]  /*184f0*/  ISETP.NE.AND P3, PT, R60, 0x4, PT ;  /* 0x000000043c00780c */ /* 0x000fc80003f65270 */
[----:B------:R-:W0:Y:S05]  /*18500*/  SHFL.UP P0, R4, R139, 0x1, RZ ;  /* 0x042000008b047989 */ /* 0x000e2a00000000ff */
        /* <DEDUP_REMOVED lines=11> */
[----:B------:R-:W-:-:S04]  /*185c0*/  ISETP.NE.AND P0, PT, R60, 0x1, PT ;  /* 0x000000013c00780c */ /* 0x000fc80003f05270 */
[----:B------:R0:W-:Y:S01]  /*185d0*/  @!P1 STS [R177+0x8400], R168 ;  /* 0x008400a8b1009388 */ /* 0x0001e20000000800 */
[----:B------:R-:W-:Y:S01]  /*185e0*/  BAR.SYNC.DEFER_BLOCKING 0x0 ;  /* 0x0000000000007b1d */ /* 0x000fe20000010000 */
[----:B------:R-:W-:Y:S01]  /*185f0*/  ISETP.NE.AND P1, PT, R60, 0x2, PT ;  /* 0x000000023c00780c */ /* 0x000fe20003f25270 */
[----:B0-----:R-:W-:-:S04]  /*18600*/  IMAD.IADD R168, R168, 0x1, -R139 ;  /* 0x00000001a8a87824 */ /* 0x001fc800078e0a8b */
[----:B------:R-:W0:Y:S04]  /*18610*/  LDS.128 R4, [R65+0x8400] ;  /* 0x0084000041047984 */ /* 0x000e280000000c00 */
[----:B------:R-:W1:Y:S01]  /*18620*/  LDS.128 R8, [R65+0x8410] ;  /* 0x0084100041087984 */ /* 0x000e620000000c00 */
[C---:B0-----:R-:W-:Y:S01]  /*18630*/  IMAD.IADD R5, R4.reuse, 0x1, R5 ;  /* 0x0000000104057824 */ /* 0x041fe200078e0205 */
[----:B------:R-:W-:Y:S02]  /*18640*/  SEL R59, R4, R59, !P0 ;  /* 0x0000003b043b7207 */ /* 0x000fe40004000000 */
        /* <DEDUP_REMOVED lines=9> */
[----:B------:R-:W-:Y:S02]  /*186e0*/  SEL R59, R8, R59, !P5 ;  /* 0x0000003b083b7207 */ /* 0x000fe40006800000 */
[----:B------:R-:W-:Y:S01]  /*186f0*/  ISETP.NE.AND P5, PT, R60, 0x6, PT ;  /* 0x000000063c00780c */ /* 0x000fe20003fa5270 */
[----:B------:R-:W-:-:S03]  /*18700*/  IMAD.IADD R10, R10, 0x1, R9 ;  /* 0x000000010a0a7824 */ /* 0x000fc600078e0209 */
[----:B------:R-:W-:Y:S01]  /*18710*/  SEL R59, R9, R59, !P5 ;  /* 0x0000003b093b7207 */ /* 0x000fe20006800000 */
[----:B------:R-:W-:-:S08]  /*18720*/  IMAD.IADD R11, R11, 0x1, R10 ;  /* 0x000000010b0b7824 */ /* 0x000fd000078e020a */
[----:B------:R-:W-:Y:S02]  /*18730*/  @P5 LOP3.LUT R99, R99, 0x2, RZ, 0xfc, !PT ;  /* 0x0000000263635812 */ /* 0x000fe400078efcff */
[----:B------:R-:W-:Y:S02]  /*18740*/  ISETP.NE.AND P5, PT, R60, 0x7, PT ;  /* 0x000000073c00780c */ /* 0x000fe40003fa5270 */
[----:B------:R-:W-:Y:S02]  /*18750*/  LOP3.LUT R99, R99, 0xfffffffb, RZ, 0xc0, !PT ;  /* 0xfffffffb63637812 */ /* 0x000fe400078ec0ff */
[----:B------:R-:W-:-:S09]  /*18760*/  SEL R59, R10, R59, !P5 ;  /* 0x0000003b0a3b7207 */ /* 0x000fd20006800000 */
[----:B------:R-:W-:Y:S02]  /*18770*/  @P5 LOP3.LUT R99, R99, 0x4, RZ, 0xfc, !PT ;  /* 0x0000000463635812 */ /* 0x000fe400078efcff */
[----:B------:R-:W-:Y:S02]  /*18780*/  ISETP.GT.U32.AND P5, PT, R22, 0x1f, PT ;  /* 0x0000001f1600780c */ /* 0x000fe40003fa4070 */
[----:B------:R-:W-:-:S11]  /*18790*/  LOP3.LUT R99, R99, 0xffffffbf, RZ, 0xc0, !PT ;  /* 0xffffffbf63637812 */ /* 0x000fd600078ec0ff */
[----:B------:R-:W-:Y:S01]  /*187a0*/  @P5 IMAD.IADD R168, R59, 0x1, R4 ;  /* 0x000000013ba85824 */ /* 0x000fe200078e0204 */
[----:B------:R-:W-:Y:S01]  /*187b0*/  @P5 LOP3.LUT R99, R99, 0x40, RZ, 0xfc, !PT ;  /* 0x0000004063635812 */ /* 0x000fe200078efcff */
[----:B------:R-:W-:Y:S01]  /*187c0*/  @!P4 IMAD.U32 R168, R11, 0x10000, RZ ;  /* 0x000100000ba8c824 */ /* 0x000fe200078e00ff */
[C---:B------:R-:W-:Y:S02]  /*187d0*/  ISETP.GT.U32.AND P5, PT, R22.reuse, 0x3f, PT ;  /* 0x0000003f1600780c */ /* 0x040fe40003fa4070 */
[----:B------:R-:W-:Y:S02]  /*187e0*/  LOP3.LUT R99, R99, 0xffffffdf, RZ, 0xc0, !PT ;  /* 0xffffffdf63637812 */ /* 0x000fe400078ec0ff */
[----:B------:R-:W-:Y:S02]  /*187f0*/  @!P4 STS [R65+0x8428], R168 ;  /* 0x008428a84100c388 */ /* 0x000fe40000000800 */
[----:B------:R-:W-:Y:S01]  /*18800*/  @P6 LOP3.LUT R99, R99, 0x20, RZ, 0xfc, !PT ;  /* 0x0000002063636812 */ /* 0x000fe200078efcff */
[----:B------:R-:W-:Y:S06]  /*18810*/  BAR.SYNC.DEFER_BLOCKING 0x0 ;  /* 0x0000000000007b1d */ /* 0x000fec0000010000 */
[----:B------:R-:W-:Y:S01]  /*18820*/  @!P5 IMAD.SHL.U32 R6, R22, 0x400, RZ ;  /* 0x000004001606d824 */ /* 0x000fe200078e00ff */
[----:B------:R-:W-:Y:S01]  /*18830*/  @!P5 SHF.R.U32.HI R7, RZ, 0x4, R22 ;  /* 0x00000004ff07d819 */ /* 0x000fe20000011616 */
[----:B------:R-:W-:-:S03]  /*18840*/  @!P5 IMAD.MOV.U32 R61, RZ, RZ, 0x1700 ;  /* 0x00001700ff3dd424 */ /* 0x000fc600078e00ff */
[----:B------:R-:W-:Y:S02]  /*18850*/  @!P5 LOP3.LUT R6, R6, 0x7c00, RZ, 0xc0, !PT ;  /* 0x00007c000606d812 */ /* 0x000fe400078ec0ff */
[----:B------:R-:W-:Y:S01]  /*18860*/  @!P5 LOP3.LUT R7, R7, 0x3e, RZ, 0xc0, !PT ;  /* 0x0000003e0707d812 */ /* 0x000fe200078ec0ff */
[----:B------:R-:W0:Y:S02]  /*18870*/  LDS R4, [R65+0x8428] ;  /* 0x0084280041047984 */ /* 0x000e240000000800 */
[----:B0-----:R-:W-:-:S05]  /*18880*/  SEL R5, R4, RZ, P6 ;  /* 0x000000ff04057207 */ /* 0x001fca0003000000 */
[----:B------:R-:W-:Y:S01]  /*18890*/  IMAD.IADD R4, R5, 0x1, R168 ;  /* 0x0000000105047824 */ /* 0x000fe200078e02a8 */
[----:B------:R-:W-:-:S03]  /*188a0*/  @!P5 IADD3 R168, PT, PT, R7, R65, R6 ;  /* 0x0000004107a8d210 */ /* 0x000fc60007ffe006 */
        /* <DEDUP_REMOVED lines=75> */
[----:B------:R-:W5:Y:S01]  /*18d60*/  LDS.U16 R150, [R107] ;  /* 0x000000006b967984 */ /* 0x000f620000000400 */
[----:B0-----:R-:W-:-:S03]  /*18d70*/  @!P5 SHF.R.S32.HI R6, RZ, 0x1f, R16 ;  /* 0x0000001fff06d819 */ /* 0x001fc60000011410 */
[----:B------:R-:W0:Y:S01]  /*18d80*/  LDS.U16 R152, [R111] ;  /* 0x000000006f987984 */ /* 0x000e220000000400 */
[----:B------:R-:W-:Y:S01]  /*18d90*/  @!P5 IADD3 R4, P6, PT, -R16, R14, RZ ;  /* 0x0000000e1004d210 */ /* 0x000fe20007fde1ff */
[----:B-1----:R-:W-:Y:S02]  /*18da0*/  IMAD.IADD R8, R75, 0x1, R8 ;  /* 0x000000014b087824 */ /* 0x002fe400078e0208 */
[----:B------:R-:W1:Y:S02]  /*18db0*/  LDS.U16 R114, [R114] ;  /* 0x0000000072727984 */ /* 0x000e640000000400 */
[----:B------:R-:W-:Y:S01]  /*18dc0*/  @!P5 IMAD.X R5, R15, 0x1, ~R6, P6 ;  /* 0x000000010f05d824 */ /* 0x000fe200030e0e06 */
[----:B------:R-:W-:Y:S01]  /*18dd0*/  ISETP.GT.U32.AND P6, PT, R22, 0x3e, PT ;  /* 0x0000003e1600780c */ /* 0x000fe20003fc4070 */
[----:B------:R4:W1:Y:S01]  /*18de0*/  LDS.U16 R6, [R17] ;  /* 0x0000000011067984 */ /* 0x0008620000000400 */
[----:B--2---:R-:W-:Y:S02]  /*18df0*/  IMAD.IADD R10, R79, 0x1, R10 ;  /* 0x000000014f0a7824 */ /* 0x004fe400078e020a */
[----:B---3--:R-:W-:Y:S01]  /*18e00*/  IMAD.IADD R138, R83, 0x1, R138 ;  /* 0x00000001538a7824 */ /* 0x008fe200078e028a */
[----:B------:R-:W2:Y:S01]  /*18e10*/  LDS.U16 R116, [R116] ;  /* 0x0000000074747984 */ /* 0x000ea20000000400 */
[----:B------:R-:W-:-:S02]  /*18e20*/  IMAD R9, R8, 0x4, R65 ;  /* 0x0000000408097824 */ /* 0x000fc400078e0241 */
[----:B----4-:R-:W-:Y:S01]  /*18e30*/  IMAD.IADD R140, R87, 0x1, R140 ;  /* 0x00000001578c7824 */ /* 0x010fe200078e028c */
[----:B------:R-:W3:Y:S01]  /*18e40*/  LDS.U16 R118, [R118] ;  /* 0x0000000076767984 */ /* 0x000ee20000000400 */
[----:B------:R-:W-:Y:S01]  /*18e50*/  @!P5 SHF.R.S32.HI R17, RZ, 0x1f, R16 ;  /* 0x0000001fff11d819 */ /* 0x000fe20000011410 */
[--C-:B------:R-:W-:Y:S02]  /*18e60*/  IMAD R11, R10, 0x4, R65.reuse ;  /* 0x000000040a0b7824 */ /* 0x100fe400078e0241 */
[----:B------:R-:W4:Y:S01]  /*18e70*/  LDS.U16 R120, [R120] ;  /* 0x0000000078787984 */ /* 0x000f220000000400 */
[----:B-----5:R-:W-:Y:S02]  /*18e80*/  IMAD.IADD R142, R91, 0x1, R142 ;  /* 0x000000015b8e7824 */ /* 0x020fe400078e028e */
[----:B------:R-:W-:Y:S01]  /*18e90*/  IMAD.IADD R144, R95, 0x1, R144 ;  /* 0x000000015f907824 */ /* 0x000fe200078e0290 */
[----:B------:R-:W5:Y:S01]  /*18ea0*/  LDS.U16 R122, [R122] ;  /* 0x000000007a7a7984 */ /* 0x000f620000000400 */
[----:B------:R-:W-:-:S02]  /*18eb0*/  IMAD R73, R140, 0x4, R65 ;  /* 0x000000048c497824 */ /* 0x000fc400078e0241 */
[----:B------:R-:W-:Y:S01]  /*18ec0*/  IMAD.IADD R146, R101, 0x1, R146 ;  /* 0x0000000165927824 */ /* 0x000fe200078e0292 */
[----:B------:R-:W5:Y:S01]  /*18ed0*/  LDS.U16 R124, [R124] ;  /* 0x000000007c7c7984 */ /* 0x000f620000000400 */
[--C-:B------:R-:W-:Y:S02]  /*18ee0*/  IMAD R75, R142, 0x4, R65.reuse ;  /* 0x000000048e4b7824 */ /* 0x100fe400078e0241 */
[----:B------:R-:W-:Y:S01]  /*18ef0*/  IMAD.IADD R148, R105, 0x1, R148 ;  /* 0x0000000169947824 */ /* 0x000fe200078e0294 */
[----:B------:R-:W5:Y:S01]  /*18f00*/  LDS.U16 R126, [R126] ;  /* 0x000000007e7e7984 */ /* 0x000f620000000400 */
[--C-:B------:R-:W-:Y:S02]  /*18f10*/  IMAD R77, R144, 0x4, R65.reuse ;  /* 0x00000004904d7824 */ /* 0x100fe400078e0241 */
[----:B------:R-:W-:Y:S01]  /*18f20*/  IMAD.IADD R150, R109, 0x1, R150 ;  /* 0x000000016d967824 */ /* 0x000fe200078e0296 */
[----:B------:R-:W5:Y:S01]  /*18f30*/  LDS.U16 R128, [R128] ;  /* 0x0000000080807984 */ /* 0x000f620000000400 */
[----:B------:R-:W-:-:S03]  /*18f40*/  IMAD R79, R146, 0x4, R65 ;  /* 0x00000004924f7824 */ /* 0x000fc600078e0241 */
[----:B------:R-:W5:Y:S01]  /*18f50*/  LDS.U16 R130, [R130] ;  /* 0x0000000082827984 */ /* 0x000f620000000400 */
[----:B0-----:R-:W-:-:S03]  /*18f60*/  IMAD.IADD R152, R113, 0x1, R152 ;  /* 0x0000000171987824 */ /* 0x001fc600078e0298 */
[----:B------:R-:W0:Y:S01]  /*18f70*/  LDS.U16 R132, [R132] ;  /* 0x0000000084847984 */ /* 0x000e220000000400 */
[----:B-1----:R-:W-:-:S03]  /*18f80*/  IMAD.IADD R114, R115, 0x1, R114 ;  /* 0x0000000173727824 */ /* 0x002fc600078e0272 */
[----:B------:R-:W1:Y:S01]  /*18f90*/  LDS.U16 R134, [R134] ;  /* 0x0000000086867984 */ /* 0x000e620000000400 */
[----:B------:R-:W-:Y:S02]  /*18fa0*/  IMAD.IADD R6, R71, 0x1, R6 ;  /* 0x0000000147067824 */ /* 0x000fe400078e0206 */
[--C-:B------:R-:W-:Y:S01]  /*18fb0*/  IMAD R71, R138, 0x4, R65.reuse ;  /* 0x000000048a477824 */ /* 0x100fe200078e0241 */
[----:B------:R-:W1:Y:S01]  /*18fc0*/  LDS.U16 R136, [R136] ;  /* 0x0000000088887984 */ /* 0x000e620000000400 */
[--C-:B------:R-:W-:Y:S02]  /*18fd0*/  IMAD R7, R6, 0x4, R65.reuse ;  /* 0x0000000406077824 */ /* 0x100fe400078e0241 */
[----:B--2---:R-:W-:Y:S01]  /*18fe0*/  IMAD.IADD R116, R117, 0x1, R116 ;  /* 0x0000000175747824 */ /* 0x004fe200078e0274 */
[----:B------:R-:W-:Y:S01]  /*18ff0*/  BAR.SYNC.DEFER_BLOCKING 0x0 ;  /* 0x0000000000007b1d */ /* 0x000fe20000010000 */
[----:B---3--:R-:W-:Y:S02]  /*19000*/  IMAD.IADD R118, R119, 0x1, R118 ;  /* 0x0000000177767824 */ /* 0x008fe400078e0276 */
[----:B------:R-:W-:-:S02]  /*19010*/  IMAD R81, R114, 0x4, R65 ;  /* 0x0000000472517824 */ /* 0x000fc400078e0241 */
[----:B----4-:R-:W-:Y:S02]  /*19020*/  IMAD.IADD R120, R121, 0x1, R120 ;  /* 0x0000000179787824 */ /* 0x010fe400078e0278 */
[----:B------:R-:W-:Y:S02]  /*19030*/  IMAD R83, R116, 0x4, R65 ;  /* 0x0000000474537824 */ /* 0x000fe400078e0241 */
[----:B-----5:R-:W-:Y:S02]  /*19040*/  IMAD.IADD R122, R123, 0x1, R122 ;  /* 0x000000017b7a7824 */ /* 0x020fe400078e027a */
[----:B------:R-:W-:Y:S02]  /*19050*/  IMAD.IADD R124, R125, 0x1, R124 ;  /* 0x000000017d7c7824 */ /* 0x000fe400078e027c */
[----:B------:R-:W-:Y:S02]  /*19060*/  IMAD.IADD R126, R127, 0x1, R126 ;  /* 0x000000017f7e7824 */ /* 0x000fe400078e027e */
[----:B------:R-:W-:Y:S01]  /*19070*/  IMAD.IADD R128, R129, 0x1, R128 ;  /* 0x0000000181807824 */ /* 0x000fe200078e0280 */
[----:B------:R-:W-:Y:S01]  /*19080*/  @!P5 STS.64 [R67], R16 ;  /* 0x000000104300d388 */ /* 0x000fe20000000a00 */
[----:B------:R-:W-:Y:S01]  /*19090*/  IMAD.IADD R130, R131, 0x1, R130 ;  /* 0x0000000183827824 */ /* 0x000fe200078e0282 */
[----:B------:R-:W-:Y:S01]  /*190a0*/  BAR.SYNC.DEFER_BLOCKING 0x0 ;  /* 0x0000000000007b1d */ /* 0x000fe20000010000 */
[----:B0-----:R-:W-:-:S02]  /*190b0*/  IMAD.IADD R132, R133, 0x1, R132 ;  /* 0x0000000185847824 */ /* 0x001fc400078e0284 */
[----:B-1----:R-:W-:Y:S02]  /*190c0*/  IMAD.IADD R134, R135, 0x1, R134 ;  /* 0x0000000187867824 */ /* 0x002fe400078e0286 */
[----:B------:R-:W-:-:S04]  /*190d0*/  IMAD.IADD R136, R137, 0x1, R136 ;  /* 0x0000000189887824 */ /* 0x000fc800078e0288 */
[--C-:B------:R-:W-:Y:S01]  /*190e0*/  IMAD R85, R136, 0x4, R65.reuse ;  /* 0x0000000488557824 */ /* 0x100fe200078e0241 */
[----:B------:R-:W-:Y:S01]  /*190f0*/  @!P6 LDS R61, [R67+0x8] ;  /* 0x00000800433de984 */ /* 0x000fe20000000800 */
[----:B------:R-:W-:Y:S06]  /*19100*/  BAR.SYNC.DEFER_BLOCKING 0x0 ;  /* 0x0000000000007b1d */ /* 0x000fec0000010000 */
[----:B------:R-:W-:Y:S02]  /*19110*/  @!P5 STS.64 [R67+0x5c00], R4 ;  /* 0x005c00044300d388 */ /* 0x000fe40000000a00 */
[----:B------:R-:W-:Y:S06]  /*19120*/  BAR.SYNC.DEFER_BLOCKING 0x0 ;  /* 0x0000000000007b1d */ /* 0x000fec0000010000 */
        /* <DEDUP_REMOVED lines=14> */
[----:B------:R-:W-:Y:S01]  /*19210*/  STS [R7], R86 ;  /* 0x0000005607007388 */ /* 0x000fe20000000800 */
[----:B0-----:R-:W-:-:S03]  /*19220*/  IMAD R77, R124, 0x4, R65 ;  /* 0x000000047c4d7824 */ /* 0x001fc600078e0241 */
[----:B------:R0:W-:Y:S01]  /*19230*/  STS [R9], R84 ;  /* 0x0000005409007388 */ /* 0x0001e20000000800 */
[----:B-1----:R-:W-:-:S03]  /*19240*/  IMAD R79, R126, 0x4, R65 ;  /* 0x000000047e4f7824 */ /* 0x002fc600078e0241 */
[----:B------:R1:W-:Y:S04]  /*19250*/  STS [R11], R82 ;  /* 0x000000520b007388 */ /* 0x0003e80000000800 */
        /* <DEDUP_REMOVED lines=31> */
[----:B------:R-:W-:Y:S02]  /*19450*/  IMAD R8, R6, 0x8, R65 ;  /* 0x0000000806087824 */ /* 0x000fe400078e0241 */
[----:B------:R-:W-:Y:S04]  /*19460*/  LDS R124, [R27+0x3000] ;  /* 0x003000001b7c7984 */ /* 0x000fe80000000800 */
[----:B------:R-:W0:Y:S04]  /*19470*/  LDS.64 R6, [R8+0x5c00] ;  /* 0x005c000008067984 */ /* 0x000e280000000a00 */
        /* <DEDUP_REMOVED lines=10> */
[----:B------:R-:W-:Y:S02]  /*19520*/  LDS R134, [R27+0x5800] ;  /* 0x005800001b867984 */ /* 0x000fe40000000800 */
[----:B------:R-:W-:Y:S01]  /*19530*/  IMAD.X R11, RZ, RZ, R7, P6 ;  /* 0x000000ffff0b7224 */ /* 0x000fe200030e0607 */
[----:B------:R-:W-:-:S04]  /*19540*/  SHF.R.U32.HI R7, RZ, R23, R98 ;  /* 0x00000017ff077219 */ /* 0x000fc80000011662 */
[----:B------:R-:W-:-:S05]  /*19550*/  LOP3.LUT R6, R58, R7, RZ, 0xc0, !PT ;  /* 0x000000073a067212 */ /* 0x000fca00078ec0ff */
[----:B------:R-:W-:-:S05]  /*19560*/  IMAD R9, R6, 0x8, R65 ;  /* 0x0000000806097824 */ /* 0x000fca00078e0241 */
[----:B------:R0:W1:Y:S02]  /*19570*/  LDS.64 R6, [R9+0x5c00] ;  /* 0x005c000009067984 */ /* 0x0000640000000a00 */
[----:B0-----:R-:W-:Y:S02]  /*19580*/  SHF.R.U32.HI R9, RZ, R23, R109 ;  /* 0x00000017ff097219 */ /* 0x001fe4000001166d */
[----:B-1----:R-:W-:-:S05]  /*19590*/  IADD3 R70, P6, PT, R6, R22, RZ ;  /* 0x0000001606467210 */ /* 0x002fca0007fde0ff */
[----:B------:R-:W-:Y:S01]  /*195a0*/  IMAD.X R73, RZ, RZ, R7, P6 ;  /* 0x000000ffff497224 */ /* 0x000fe200030e0607 */
[----:B------:R-:W-:-:S04]  /*195b0*/  SHF.R.U32.HI R7, RZ, R23, R108 ;  /* 0x00000017ff077219 */ /* 0x000fc8000001166c */
[----:B------:R-:W-:-:S05]  /*195c0*/  LOP3.LUT R6, R58, R7, RZ, 0xc0, !PT ;  /* 0x000000073a067212 */ /* 0x000fca00078ec0ff */
[----:B------:R-:W-:-:S05]  /*195d0*/  IMAD R8, R6, 0x8, R65 ;  /* 0x0000000806087824 */ /* 0x000fca00078e0241 */
[----:B------:R0:W1:Y:S02]  /*195e0*/  LDS.64 R6, [R8+0x5c00] ;  /* 0x005c000008067984 */ /* 0x0000640000000a00 */
[----:B0-----:R-:W-:Y:S02]  /*195f0*/  LOP3.LUT R8, R58, R9, RZ, 0xc0, !PT ;  /* 0x000000093a087212 */ /* 0x001fe400078ec0ff */
[----:B-1----:R-:W-:-:S05]  /*19600*/  IADD3 R71, P6, PT, R6, R22, RZ ;  /* 0x0000001606477210 */ /* 0x002fca0007fde0ff */
[----:B------:R-:W-:Y:S01]  /*19610*/  IMAD.X R72, RZ, RZ, R7, P6 ;  /* 0x000000ffff487224 */ /* 0x000fe200030e0607 */
[----:B------:R-:W-:-:S04]  /*19620*/  LEA R10, P6, R74, R28, 0x2 ;  /* 0x0000001c4a0a7211 */ /* 0x000fc800078c10ff */
[----:B------:R-:W-:Y:S01]  /*19630*/  LEA.HI.X R11, R74, R29, R11, 0x2, P6 ;  /* 0x0000001d4a0b7211 */ /* 0x000fe200030f140b */
[----:B------:R-:W-:Y:S01]  /*19640*/  IMAD R74, R8, 0x8, R65 ;  /* 0x00000008084a7824 */ /* 0x000fe200078e0241 */
[----:B------:R-:W-:-:S03]  /*19650*/  LEA R6, P6, R70, R28, 0x2 ;  /* 0x0000001c46067211 */ /* 0x000fc600078c10ff */
[----:B------:R-:W-:Y:S01]  /*19660*/  STG.E desc[UR8][R10.64], R68 ;  /* 0x000000440a007986 */ /* 0x000fe2000c101908 */
[-C--:B------:R-:W-:Y:S02]  /*19670*/  LEA.HI.X R7, R70, R29.reuse, R73, 0x2, P6 ;  /* 0x0000001d46077211 */ /* 0x080fe400030f1449 */
[C---:B------:R-:W-:Y:S01]  /*19680*/  LEA R70, P6, R71.reuse, R28, 0x2 ;  /* 0x0000001c47467211 */ /* 0x040fe200078c10ff */
[----:B------:R-:W0:Y:S03]  /*19690*/  LDS.64 R8, [R74+0x5c00] ;  /* 0x005c00004a087984 */ /* 0x000e260000000a00 */
[----:B------:R-:W-:Y:S01]  /*196a0*/  LEA.HI.X R71, R71, R29, R72, 0x2, P6 ;  /* 0x0000001d47477211 */ /* 0x000fe200030f1448 */
[----:B------:R-:W-:Y:S04]  /*196b0*/  STG.E desc[UR8][R6.64+0x400], R98 ;  /* 0x0004006206007986 */ /* 0x000fe8000c101908 */
[----:B------:R-:W-:Y:S01]  /*196c0*/  STG.E desc[UR8][R70.64+0x800], R108 ;  /* 0x0008006c46007986 */ /* 0x000fe2000c101908 */
[----:B0-----:R-:W-:-:S05]  /*196d0*/  IADD3 R8, P6, PT, R8, R22, RZ ;  /* 0x0000001608087210 */ /* 0x001fca0007fde0ff */
[----:B------:R-:W-:Y:S01]  /*196e0*/  IMAD.X R9, RZ, RZ, R9, P6 ;  /* 0x000000ffff097224 */ /* 0x000fe200030e0609 */
[----:B------:R-:W-:-:S04]  /*196f0*/  LEA R72, P6, R8, R28, 0x2 ;  /* 0x0000001c08487211 */ /* 0x000fc800078c10ff */
[----:B------:R-:W-:Y:S02]  /*19700*/  LEA.HI.X R73, R8, R29, R9, 0x2, P6 ;  /* 0x0000001d08497211 */ /* 0x000fe400030f1409 */
[----:B------:R-:W-:-:S03]  /*19710*/  SHF.R.U32.HI R9, RZ, R23, R110 ;  /* 0x00000017ff097219 */ /* 0x000fc6000001166e */
[----:B------:R-:W-:Y:S01]  /*19720*/  STG.E desc[UR8][R72.64+0xc00], R109 ;  /* 0x000c006d48007986 */ /* 0x000fe2000c101908 */
[----:B------:R-:W-:-:S05]  /*19730*/  LOP3.LUT R8, R58, R9, RZ, 0xc0, !PT ;  /* 0x000000093a087212 */ /* 0x000fca00078ec0ff */
[----:B------:R-:W-:-:S05]  /*19740*/  IMAD R76, R8, 0x8, R65 ;  /* 0x00000008084c7824 */ /* 0x000fca00078e0241 */
[----:B------:R-:W0:Y:S02]  /*19750*/  LDS.64 R8, [R76+0x5c00] ;  /* 0x005c00004c087984 */ /* 0x000e240000000a00 */
        /* <DEDUP_REMOVED lines=166> */
[----:B------:R-:W-:-:S03]  /*1a1c0*/  @!P5 IADD3 R14, P6, PT, R61, R4, RZ ;  /* 0x000000043d0ed210 */ /* 0x000fc60007fde0ff */
[----:B------:R4:W-:Y:S01]  /*1a1d0*/  STG.E desc[UR8][R118.64+0x5800], R134 ;  /* 0x0058008676007986 */ /* 0x0009e2000c101908 */
[----:B------:R-:W-:Y:S01]  /*1a1e0*/  @!P5 LEA.HI.X.SX32 R15, R61, R5, 0x1, P6 ;  /* 0x000000053d0fd211 */ /* 0x000fe200030f0eff */
[----:B------:R-:W-:Y:S01]  /*1a1f0*/  BAR.SYNC.DEFER_BLOCKING 0x0 ;  /* 0x0000000000007b1d */ /* 0x000fe20000010000 */
[----:B------:R-:W-:-:S05]  /*1a200*/  IADD3 R66, P6, PT, R66, 0x1700, RZ ;  /* 0x0000170042427810 */ /* 0x000fca0007fde0ff */
[----:B------:R-:W-:Y:S01]  /*1a210*/  IMAD.X R69, RZ, RZ, R69, P6 ;  /* 0x000000ffff457224 */ /* 0x000fe200030e0645 */
[----:B------:R-:W-:-:S05]  /*1a220*/  IADD3 R9, P6, PT, -R66, R3, RZ ;  /* 0x0000000342097210 */ /* 0x000fca0007fde1ff */
[----:B------:R-:W-:Y:S01]  /*1a230*/  IMAD.X R8, R0, 0x1, ~R69, P6 ;  /* 0x0000000100087824 */ /* 0x000fe200030e0e45 */
[----:B------:R-:W-:-:S04]  /*1a240*/  ISETP.GT.U32.AND P6, PT, R9, 0x16ff, PT ;  /* 0x000016ff0900780c */ /* 0x000fc80003fc4070 */
[----:B------:R-:W-:-:S13]  /*1a250*/  ISETP.GT.AND.EX P6, PT, R8, RZ, PT, P6 ;  /* 0x000000ff0800720c */ /* 0x000fda0003fc4360 */
[----:B----4-:R-:W-:Y:S05]  /*1a260*/  @P6 BRA `(.L_x_366) ;  /* 0xffffffc400f06947 */ /* 0x010fea000383ffff */
[----:B------:R-:W-:-:S04]  /*1a270*/  ISETP.GT.U32.AND P6, PT, R3, R66, PT ;  /* 0x000000420300720c */ /* 0x000fc80003fc4070 */
[----:B------:R-:W-:-:S13]  /*1a280*/  ISETP.GT.AND.EX P6, PT, R0, R69, PT, P6 ;  /* 0x000000450000720c */ /* 0x000fda0003fc4360 */
[----:B------:R-:W-:Y:S05]  /*1a290*/  @!P6 BRA `(.L_x_365) ;  /* 0x000000400038e947 */ /* 0x000fea0003800000 */
[----:B------:R-:W-:-:S03]  /*1a2a0*/  UMOV UR5, 0xffffffff ;  /* 0xffffffff00057882 */ /* 0x000fc60000000000 */
[----:B------:R-:W-:Y:S05]  /*1a2b0*/  BRA.DIV UR5, `(.L_x_367) ;  /* 0x0000004a05e87947 */ /* 0x000fea000b800000 */
[----:B------:R0:W1:Y:S02]  /*1a2c0*/  SHFL.IDX PT, R5, R9, RZ, 0x1f ;  /* 0x00001fff09057589 */ /* 0x00006400000e0000 */
.L_x_442:
        /* <DEDUP_REMOVED lines=91> */
[----:B------:R-:W-:-:S03]  /*1a880*/  UMOV UR5, 0xffffffff ;  /* 0xffffffff00057882 */ /* 0x000fc60000000000 */
        /* <DEDUP_REMOVED lines=24> */
.L_x_445:
[----:B------:R-:W-:Y:S05]  /*1aa10*/  WARPSYNC.ALL ;  /* 0x0000000000007948 */ /* 0x000fea0003800000 */
[----:B------:R-:W-:Y:S06]  /*1aa20*/  BAR.SYNC.DEFER_BLOCKING 0x0 ;  /* 0x0000000000007b1d */ /* 0x000fec0000010000 */
[----:B------:R-:W-:Y:S01]  /*1aa30*/  BSSY.RECONVERGENT B1, `(.L_x_369) ;  /* 0x000025e000017945 */ /* 0x000fe20003800200 */
[----:B-1----:R-:W1:Y:S04]  /*1aa40*/  LDS R140, [R64] ;  /* 0x00000000408c7984 */ /* 0x002e680000000800 */
[----:B------:R-:W2:Y:S04]  /*1aa50*/  LDS R138, [R64+0x4] ;  /* 0x00000400408a7984 */ /* 0x000ea80000000800 */
[----:B------:R-:W3:Y:S04]  /*1aa60*/  LDS R136, [R64+0x8] ;  /* 0x0000080040887984 */ /* 0x000ee80000000800 */
        /* <DEDUP_REMOVED lines=33> */
[----:B---3--:R-:W-:Y:S01]  /*1ac80*/  SHF.R.U32.HI R5, RZ, R23, R136 ;  /* 0x00000017ff057219 */ /* 0x008fe20000011688 */
[----:B------:R-:W-:Y:S03]  /*1ac90*/  LDS R150, [R64+0x58] ;  /* 0x0000580040967984 */ /* 0x000fe60000000800 */
[----:B------:R-:W-:Y:S01]  /*1aca0*/  LOP3.LUT R5, R58, R5, RZ, 0xc0, !PT ;  /* 0x000000053a057212 */ /* 0x000fe200078ec0ff */
[----:B------:R-:W-:Y:S04]  /*1acb0*/  BAR.SYNC.DEFER_BLOCKING 0x0 ;  /* 0x0000000000007b1d */ /* 0x000fe80000010000 */
[----:B------:R-:W-:Y:S01]  /*1acc0*/  IMAD.SHL.U32 R6, R5, 0x400, RZ ;  /* 0x0000040005067824 */ /* 0x000fe200078e00ff */
[----:B------:R-:W-:-:S04]  /*1acd0*/  SHF.R.U32.HI R5, RZ, 0x4, R5 ;  /* 0x00000004ff057819 */ /* 0x000fc80000011605 */
[----:B------:R-:W-:Y:S02]  /*1ace0*/  LOP3.LUT R152, R6, 0x7c00, RZ, 0xc0, !PT ;  /* 0x00007c0006987812 */ /* 0x000fe400078ec0ff */
[----:B------:R-:W-:-:S04]  /*1acf0*/  LOP3.LUT R5, R5, 0xffffffe, RZ, 0xc0, !PT ;  /* 0x0ffffffe05057812 */ /* 0x000fc800078ec0ff */
[----:B------:R-:W-:Y:S02]  /*1ad00*/  IADD3 R69, PT, PT, R5, R27, R152 ;  /* 0x0000001b05457210 */ /* 0x000fe40007ffe098 */
[----:B----4-:R-:W-:-:S04]  /*1ad10*/  SHF.R.U32.HI R5, RZ, R23, R134 ;  /* 0x00000017ff057219 */ /* 0x010fc80000011686 */
        /* <DEDUP_REMOVED lines=38> */
[----:B-1----:R-:W-:Y:S01]  /*1af80*/  IMAD.SHL.U32 R4, R5, 0x400, RZ ;  /* 0x0000040005047824 */ /* 0x002fe200078e00ff */
[----:B------:R-:W-:-:S04]  /*1af90*/  SHF.R.U32.HI R5, RZ, 0x4, R5 ;  /* 0x00000004ff057819 */ /* 0x000fc80000011605 */
[----:B------:R-:W-:Y:S02]  /*1afa0*/  LOP3.LUT R152, R4, 0x7c00, RZ, 0xc0, !PT ;  /* 0x00007c0004987812 */ /* 0x000fe400078ec0ff */
[----:B------:R-:W-:-:S04]  /*1afb0*/  LOP3.LUT R5, R5, 0xffffffe, RZ, 0xc0, !PT ;  /* 0x0ffffffe05057812 */ /* 0x000fc800078ec0ff */
[----:B------:R-:W-:Y:S02]  /*1afc0*/  IADD3 R73, PT, PT, R5, R27, R152 ;  /* 0x0000001b05497210 */ /* 0x000fe40007ffe098 */
[----:B------:R-:W-:-:S04]  /*1afd0*/  SHF.R.U32.HI R5, RZ, R23, R132 ;  /* 0x00000017ff057219 */ /* 0x000fc80000011684 */
[----:B------:R-:W-:Y:S01]  /*1afe0*/  LOP3.LUT R5, R58, R5, RZ, 0xc0, !PT ;  /* 0x000000053a057212 */ /* 0x000fe200078ec0ff */
        /* <DEDUP_REMOVED lines=272> */
[----:B------:R-:W-:-:S13]  /*1c0f0*/  ISETP.NE.AND P6, PT, R13, 0x1f, PT ;  /* 0x0000001f0d00780c */ /* 0x000fda0003fc5270 */
[----:B------:R-:W-:-:S04]  /*1c100*/  @!P6 SHF.R.U32.HI R6, RZ, 0x3, R22 ;  /* 0x00000003ff06e819 */ /* 0x000fc80000011616 */
[----:B------:R-:W-:-:S05]  /*1c110*/  @!P6 LOP3.LUT R6, R6, 0x7c, RZ, 0xc0, !PT ;  /* 0x0000007c0606e812 */ /* 0x000fca00078ec0ff */
[----:B------:R-:W-:-:S05]  /*1c120*/  @!P6 IMAD.IADD R189, R65, 0x1, R6 ;  /* 0x0000000141bde824 */ /* 0x000fca00078e0206 */
[----:B------:R0:W-:Y:S01]  /*1c130*/  @!P6 STS [R189+0x8400], R188 ;  /* 0x008400bcbd00e388 */ /* 0x0001e20000000800 */
[----:B------:R-:W-:Y:S01]  /*1c140*/  BAR.SYNC.DEFER_BLOCKING 0x0 ;  /* 0x0000000000007b1d */ /* 0x000fe20000010000 */
[----:B------:R-:W-:Y:S01]  /*1c150*/  ISETP.NE.AND P6, PT, R60, 0x6, PT ;  /* 0x000000063c00780c */ /* 0x000fe20003fc5270 */
[----:B0-----:R-:W-:-:S04]  /*1c160*/  IMAD.IADD R188, R188, 0x1, -R185 ;  /* 0x00000001bcbc7824 */ /* 0x001fc800078e0ab9 */
[----:B------:R-:W0:Y:S02]  /*1c170*/  LDS.128 R4, [R65+0x8400] ;  /* 0x0084000041047984 */ /* 0x000e240000000c00 */
[C---:B0-----:R-:W-:Y:S01]  /*1c180*/  IMAD.IADD R5, R4.reuse, 0x1, R5 ;  /* 0x0000000104057824 */ /* 0x041fe200078e0205 */
[----:B------:R-:W-:Y:S02]  /*1c190*/  SEL R63, R4, R63, !P0 ;  /* 0x0000003f043f7207 */ /* 0x000fe40004000000 */
[----:B------:R-:W-:Y:S01]  /*1c1a0*/  ISETP.NE.AND P0, PT, R60, 0x5, PT ;  /* 0x000000053c00780c */ /* 0x000fe20003f05270 */
[----:B------:R-:W-:Y:S01]  /*1c1b0*/  IMAD.IADD R6, R6, 0x1, R5 ;  /* 0x0000000106067824 */ /* 0x000fe200078e0205 */
[----:B------:R-:W-:Y:S02]  /*1c1c0*/  SEL R63, R5, R63, !P1 ;  /* 0x0000003f053f7207 */ /* 0x000fe40004800000 */
[----:B------:R-:W-:Y:S01]  /*1c1d0*/  ISETP.NE.AND P1, PT, R13, RZ, PT ;  /* 0x000000ff0d00720c */ /* 0x000fe20003f25270 */
[----:B------:R-:W-:Y:S01]  /*1c1e0*/  IMAD.IADD R186, R7, 0x1, R6 ;  /* 0x0000000107ba7824 */ /* 0x000fe200078e0206 */
[----:B------:R-:W-:-:S02]  /*1c1f0*/  SEL R63, R6, R63, !P2 ;  /* 0x0000003f063f7207 */ /* 0x000fc40005000000 */
[----:B------:R-:W0:Y:S02]  /*1c200*/  LDS.128 R4, [R65+0x8410] ;  /* 0x0084100041047984 */ /* 0x000e240000000c00 */
[C---:B------:R-:W-:Y:S01]  /*1c210*/  SEL R63, R186.reuse, R63, !P3 ;  /* 0x0000003fba3f7207 */ /* 0x040fe20005800000 */
[----:B0-----:R-:W-:-:S04]  /*1c220*/  IMAD.IADD R4, R186, 0x1, R4 ;  /* 0x00000001ba047824 */ /* 0x001fc800078e0204 */
[----:B------:R-:W-:Y:S01]  /*1c230*/  IMAD.IADD R5, R5, 0x1, R4 ;  /* 0x0000000105057824 */ /* 0x000fe200078e0204 */
[----:B------:R-:W-:Y:S02]  /*1c240*/  SEL R63, R4, R63, !P0 ;  /* 0x0000003f043f7207 */ /* 0x000fe40004000000 */
[----:B------:R-:W-:Y:S01]  /*1c250*/  ISETP.NE.AND P0, PT, R60, 0x7, PT ;  /* 0x000000073c00780c */ /* 0x000fe20003f05270 */
[----:B------:R-:W-:Y:S01]  /*1c260*/  IMAD.IADD R6, R6, 0x1, R5 ;  /* 0x0000000106067824 */ /* 0x000fe200078e0205 */
[----:B------:R-:W-:Y:S02]  /*1c270*/  SEL R63, R5, R63, !P6 ;  /* 0x0000003f053f7207 */ /* 0x000fe40007000000 */
[----:B------:R-:W-:Y:S01]  /*1c280*/  ISETP.GT.U32.AND P6, PT, R22, 0x1f, PT ;  /* 0x0000001f1600780c */ /* 0x000fe20003fc4070 */
[----:B------:R-:W-:Y:S01]  /*1c290*/  IMAD.IADD R7, R7, 0x1, R6 ;  /* 0x0000000107077824 */ /* 0x000fe200078e0206 */
[----:B------:R-:W-:Y:S02]  /*1c2a0*/  SEL R4, R188, RZ, P1 ;  /* 0x000000ffbc047207 */ /* 0x000fe40000800000 */
[----:B------:R-:W-:Y:S01]  /*1c2b0*/  SEL R63, R6, R63, !P0 ;  /* 0x0000003f063f7207 */ /* 0x000fe20004000000 */
[----:B------:R-:W-:Y:S01]  /*1c2c0*/  @!P5 IMAD.SHL.U32 R6, R22, 0x400, RZ ;  /* 0x000004001606d824 */ /* 0x000fe200078e00ff */
[----:B------:R-:W-:-:S04]  /*1c2d0*/  ISETP.GT.U32.AND P1, PT, R9, R102, PT ;  /* 0x000000660900720c */ /* 0x000fc80003f24070 */
[----:B------:R-:W-:Y:S02]  /*1c2e0*/  @!P5 LOP3.LUT R6, R6, 0x7c00, RZ, 0xc0, !PT ;  /* 0x00007c000606d812 */ /* 0x000fe400078ec0ff */
[----:B------:R-:W-:Y:S01]  /*1c2f0*/  ISETP.GT.AND.EX P1, PT, R8, RZ, PT, P1 ;  /* 0x000000ff0800720c */ /* 0x000fe20003f24310 */
[----:B------:R-:W-:Y:S01]  /*1c300*/  @P6 IMAD.IADD R188, R63, 0x1, R4 ;  /* 0x000000013fbc6824 */ /* 0x000fe200078e0204 */
[----:B------:R-:W-:Y:S01]  /*1c310*/  ISETP.NE.AND P6, PT, R22, RZ, PT ;  /* 0x000000ff1600720c */ /* 0x000fe20003fc5270 */
[----:B------:R-:W-:Y:S01]  /*1c320*/  @!P4 IMAD.U32 R188, R7, 0x10000, RZ ;  /* 0x0001000007bcc824 */ /* 0x000fe200078e00ff */
[----:B------:R-:W-:-:S04]  /*1c330*/  @!P5 SHF.R.U32.HI R7, RZ, 0x4, R22 ;  /* 0x00000004ff07d819 */ /* 0x000fc80000011616 */
[----:B------:R-:W-:Y:S01]  /*1c340*/  @!P4 STS [R65+0x8428], R188 ;  /* 0x008428bc4100c388 */ /* 0x000fe20000000800 */
[----:B------:R-:W-:Y:S01]  /*1c350*/  @!P5 LOP3.LUT R7, R7, 0x3e, RZ, 0xc0, !PT ;  /* 0x0000003e0707d812 */ /* 0x000fe200078ec0ff */
[----:B------:R-:W-:Y:S03]  /*1c360*/  BAR.SYNC.DEFER_BLOCKING 0x0 ;  /* 0x0000000000007b1d */ /* 0x000fe60000010000 */
[----:B------:R-:W-:Y:S02]  /*1c370*/  @!P5 IADD3 R190, PT, PT, R7, R65, R6 ;  /* 0x0000004107bed210 */ /* 0x000fe40007ffe006 */
[----:B------:R-:W-:Y:S01]  /*1c380*/  ISETP.GT.U32.AND P4, PT, R9, R100, PT ;  /* 0x000000640900720c */ /* 0x000fe20003f84070 */
[----:B------:R-:W0:Y:S02]  /*1c390*/  LDS R4, [R65+0x8428] ;  /* 0x0084280041047984 */ /* 0x000e240000000800 */
[----:B0-----:R-:W-:-:S02]  /*1c3a0*/  SEL R5, R4, RZ, P6 ;  /* 0x000000ff04057207 */ /* 0x001fc40003000000 */
[----:B------:R-:W-:-:S03]  /*1c3b0*/  ISETP.GT.U32.AND P6, PT, R9, R96, PT ;  /* 0x000000600900720c */ /* 0x000fc60003fc4070 */
        /* <DEDUP_REMOVED lines=79> */
[----:B------:R-:W-:Y:S01]  /*1c8b0*/  @!P5 IADD3 R14, P0, PT, -R18, R14, RZ ;  /* 0x0000000e120ed210 */ /* 0x000fe20007f1e1ff */
[----:B------:R-:W0:Y:S01]  /*1c8c0*/  LDS.U16 R164, [R103] ;  /* 0x0000000067a47984 */ /* 0x000e220000000400 */
[----:B------:R-:W-:Y:S01]  /*1c8d0*/  @!P5 SHF.R.S32.HI R188, RZ, 0x1f, R18 ;  /* 0x0000001fffbcd819 */ /* 0x000fe20000011412 */
[----:B-1----:R-:W-:Y:S02]  /*1c8e0*/  IMAD.IADD R4, R11, 0x1, R4 ;  /* 0x000000010b047824 */ /* 0x002fe400078e0204 */
        /* <DEDUP_REMOVED lines=41> */
[----:B------:R-:W-:Y:S01]  /*1cb80*/  @!P5 STS.64 [R67], R18 ;  /* 0x000000124300d388 */ /* 0x000fe20000000a00 */
[----:B------:R-:W-:Y:S02]  /*1cb90*/  IMAD.IADD R182, R141, 0x1, R182 ;  /* 0x000000018db67824 */ /* 0x000fe400078e02b6 */
[----:B------:R-:W-:Y:S02]  /*1cba0*/  IMAD.IADD R184, R145, 0x1, R184 ;  /* 0x0000000191b87824 */ /* 0x000fe400078e02b8 */
[----:B0-----:R-:W-:Y:S02]  /*1cbb0*/  IMAD.IADD R186, R147, 0x1, R186 ;  /* 0x0000000193ba7824 */ /* 0x001fe400078e02ba */
[----:B-1----:R-:W-:Y:S01]  /*1cbc0*/  IMAD.IADD R152, R151, 0x1, R152 ;  /* 0x0000000197987824 */ /* 0x002fe200078e0298 */
[----:B------:R-:W-:Y:S08]  /*1cbd0*/  BAR.SYNC.DEFER_BLOCKING 0x0 ;  /* 0x0000000000007b1d */ /* 0x000ff00000010000 */
[----:B------:R-:W-:Y:S06]  /*1cbe0*/  BAR.SYNC.DEFER_BLOCKING 0x0 ;  /* 0x0000000000007b1d */ /* 0x000fec0000010000 */
[----:B------:R0:W-:Y:S02]  /*1cbf0*/  @!P5 STS.64 [R67+0x5c00], R14 ;  /* 0x005c000e4300d388 */ /* 0x0001e40000000a00 */
[----:B------:R-:W-:Y:S01]  /*1cc00*/  BAR.SYNC.DEFER_BLOCKING 0x0 ;  /* 0x0000000000007b1d */ /* 0x000fe20000010000 */
[----:B------:R-:W-:-:S04]  /*1cc10*/  ISETP.GT.U32.AND P5, PT, R9, R106, PT ;  /* 0x0000006a0900720c */ /* 0x000fc80003fa4070 */
[----:B------:R-:W-:Y:S01]  /*1cc20*/  ISETP.GT.AND.EX P5, PT, R8, RZ, PT, P5 ;  /* 0x000000ff0800720c */ /* 0x000fe20003fa4350 */
[--C-:B0-----:R-:W-:Y:S02]  /*1cc30*/  IMAD R15, R166, 0x4, R65.reuse ;  /* 0x00000004a60f7824 */ /* 0x101fe400078e0241 */
[--C-:B------:R-:W-:Y:S01]  /*1cc40*/  IMAD R67, R168, 0x4, R65.reuse ;  /* 0x00000004a8437824 */ /* 0x100fe200078e0241 */
        /* <DEDUP_REMOVED lines=37> */
[----:B------:R-:W0:Y:S02]  /*1cea0*/  LDS R6, [R27+0x5800] ;  /* 0x005800001b067984 */ /* 0x000e240000000800 */
[----:B0-----:R-:W-:-:S04]  /*1ceb0*/  SHF.R.U32.HI R21, RZ, R23, R6 ;  /* 0x00000017ff157219 */ /* 0x001fc80000011606 */
[----:B------:R-:W-:-:S05]  /*1cec0*/  LOP3.LUT R14, R58, R21, RZ, 0xc0, !PT ;  /* 0x000000153a0e7212 */ /* 0x000fca00078ec0ff */
[----:B------:R-:W-:-:S05]  /*1ced0*/  @P5 IMAD R14, R14, 0x8, R65 ;  /* 0x000000080e0e5824 */ /* 0x000fca00078e0241 */
[----:B------:R-:W0:Y:S02]  /*1cee0*/  @P5 LDS.64 R4, [R14+0x5c00] ;  /* 0x005c00000e045984 */ /* 0x000e240000000a00 */
[----:B0-----:R-:W-:-:S04]  /*1cef0*/  @P5 IADD3 R7, P2, PT, R4, R22, RZ ;  /* 0x0000001604075210 */ /* 0x001fc80007f5e0ff */
[----:B------:R-:W-:Y:S01]  /*1cf00*/  @P5 LEA R4, P3, R7, R28, 0x2 ;  /* 0x0000001c07045211 */ /* 0x000fe200078610ff */
[----:B------:R-:W-:Y:S01]  /*1cf10*/  @P5 IMAD.X R20, RZ, RZ, R5, P2 ;  /* 0x000000ffff145224 */ /* 0x000fe200010e0605 */
[----:B------:R-:W-:-:S04]  /*1cf20*/  ISETP.GT.U32.AND P2, PT, R9, R22, PT ;  /* 0x000000160900720c */ /* 0x000fc80003f44070 */
[----:B------:R-:W-:Y:S02]  /*1cf30*/  ISETP.GT.AND.EX P2, PT, R8, RZ, PT, P2 ;  /* 0x000000ff0800720c */ /* 0x000fe40003f44320 */
[----:B------:R-:W-:Y:S02]  /*1cf40*/  @P5 LEA.HI.X R5, R7, R29, R20, 0x2, P3 ;  /* 0x0000001d07055211 */ /* 0x000fe400018f1414 */
[----:B------:R-:W-:-:S09]  /*1cf50*/  ISETP.GT.U32.AND P3, PT, R9, R98, PT ;  /* 0x000000620900720c */ /* 0x000fd20003f64070 */
[----:B------:R-:W-:Y:S05]  /*1cf60*/  @!P2 BRA `(.L_x_370) ;  /* 0x000000000028a947 */ /* 0x000fea0003800000 */
[----:B------:R-:W0:Y:S02]  /*1cf70*/  LDS R7, [R27] ;  /* 0x000000001b077984 */ /* 0x000e240000000800 */
        /* <DEDUP_REMOVED lines=9> */
.L_x_370:
[----:B------:R-:W-:Y:S05]  /*1d010*/  BSYNC.RECONVERGENT B1 ;  /* 0x0000000000017941 */ /* 0x000fea0003800200 */
.L_x_369:
[----:B------:R-:W-:Y:S01]  /*1d020*/  BSSY.RECONVERGENT B1, `(.L_x_371) ;  /* 0x000000d000017945 */ /* 0x000fe20003800200 */
[----:B------:R-:W-:-:S03]  /*1d030*/  ISETP.GT.U32.AND P2, PT, R9, R94, PT ;  /* 0x0000005e0900720c */ /* 0x000fc60003f44070 */
[----:B------:R-:W-:Y:S10]  /*1d040*/  @!P1 BRA `(.L_x_372) ;  /* 0x0000000000289947 */ /* 0x000ff40003800000 */
[----:B0-----:R-:W0:Y:S02]  /*1d050*/  LDS R7, [R27+0x400] ;  /* 0x000400001b077984 */ /* 0x001e240000000800 */
        /* <DEDUP_REMOVED lines=9> */
.L_x_372:
[----:B------:R-:W-:Y:S05]  /*1d0f0*/  BSYNC.RECONVERGENT B1 ;  /* 0x0000000000017941 */ /* 0x000fea0003800200 */
.L_x_371:
[C---:B------:R-:W-:Y:S01]  /*1d100*/  ISETP.GT.AND.EX P0, PT, R8.reuse, RZ, PT, P0 ;  /* 0x000000ff0800720c */ /* 0x040fe20003f04300 */
[----:B------:R-:W-:Y:S01]  /*1d110*/  BSSY.RECONVERGENT B1, `(.L_x_373) ;  /* 0x000000e000017945 */ /* 0x000fe20003800200 */
[----:B------:R-:W-:Y:S02]  /*1d120*/  ISETP.GT.U32.AND P1, PT, R9, R92, PT ;  /* 0x0000005c0900720c */ /* 0x000fe40003f24070 */
[----:B------:R-:W-:-:S09]  /*1d130*/  ISETP.GT.AND.EX P6, PT, R8, RZ, PT, P6 ;  /* 0x000000ff0800720c */ /* 0x000fd20003fc4360 */
[----:B------:R-:W-:Y:S05]  /*1d140*/  @!P0 BRA `(.L_x_374) ;  /* 0x0000000000288947 */ /* 0x000fea0003800000 */
[----:B01----:R-:W0:Y:S02]  /*1d150*/  LDS R7, [R27+0x800] ;  /* 0x000800001b077984 */ /* 0x003e240000000800 */
        /* <DEDUP_REMOVED lines=9> */
.L_x_374:
[----:B------:R-:W-:Y:S05]  /*1d1f0*/  BSYNC.RECONVERGENT B1 ;  /* 0x0000000000017941 */ /* 0x000fea0003800200 */
.L_x_373:
[----:B------:R-:W-:Y:S01]  /*1d200*/  BSSY.RECONVERGENT B1, `(.L_x_375) ;  /* 0x000000d000017945 */ /* 0x000fe20003800200 */
[----:B------:R-:W-:-:S03]  /*1d210*/  ISETP.GT.U32.AND P0, PT, R9, R90, PT ;  /* 0x0000005a0900720c */ /* 0x000fc60003f04070 */
[----:B------:R-:W-:Y:S10]  /*1d220*/  @!P6 BRA `(.L_x_376) ;  /* 0x000000000028e947 */ /* 0x000ff40003800000 */
[----:B012---:R-:W0:Y:S02]  /*1d230*/  LDS R7, [R27+0xc00] ;  /* 0x000c00001b077984 */ /* 0x007e240000000800 */
        /* <DEDUP_REMOVED lines=9> */
.L_x_376:
[----:B------:R-:W-:Y:S05]  /*1d2d0*/  BSYNC.RECONVERGENT B1 ;  /* 0x0000000000017941 */ /* 0x000fea0003800200 */
.L_x_375:
[C---:B------:R-:W-:Y:S01]  /*1d2e0*/  ISETP.GT.AND.EX P4, PT, R8.reuse, RZ, PT, P4 ;  /* 0x000000ff0800720c */ /* 0x040fe20003f84340 */
[----:B------:R-:W-:Y:S01]  /*1d2f0*/  BSSY.RECONVERGENT B1, `(.L_x_377) ;  /* 0x000000e000017945 */ /* 0x000fe20003800200 */
[----:B------:R-:W-:Y:S02]  /*1d300*/  ISETP.GT.U32.AND P6, PT, R9, R88, PT ;  /* 0x000000580900720c */ /* 0x000fe40003fc4070 */
[----:B------:R-:W-:-:S09]  /*1d310*/  ISETP.GT.AND.EX P3, PT, R8, RZ, PT, P3 ;  /* 0x000000ff0800720c */ /* 0x000fd20003f64330 */
[----:B------:R-:W-:Y:S05]  /*1d320*/  @!P4 BRA `(.L_x_378) ;  /* 0x000000000028c947 */ /* 0x000fea0003800000 */
[----:B0123--:R-:W0:Y:S02]  /*1d330*/  LDS R7, [R27+0x1000] ;  /* 0x001000001b077984 */ /* 0x00fe240000000800 */
        /* <DEDUP_REMOVED lines=9> */
.L_x_378:
[----:B------:R-:W-:Y:S05]  /*1d3d0*/  BSYNC.RECONVERGENT B1 ;  /* 0x0000000000017941 */ /* 0x000fea0003800200 */
.L_x_377:
[----:B------:R-:W-:Y:S01]  /*1d3e0*/  BSSY.RECONVERGENT B1, `(.L_x_379) ;  /* 0x000000d000017945 */ /* 0x000fe20003800200 */
[----:B------:R-:W-:-:S03]  /*1d3f0*/  ISETP.GT.U32.AND P4, PT, R9, R86, PT ;  /* 0x000000560900720c */ /* 0x000fc60003f84070 */
[----:B------:R-:W-:Y:S10]  /*1d400*/  @!P3 BRA `(.L_x_380) ;  /* 0x000000000028b947 */ /* 0x000ff40003800000 */
        /* <DEDUP_REMOVED lines=10> */
.L_x_380:
[----:B------:R-:W-:Y:S05]  /*1d4b0*/  BSYNC.RECONVERGENT B1 ;  /* 0x0000000000017941 */ /* 0x000fea0003800200 */
.L_x_379:
[C---:B------:R-:W-:Y:S01]  /*1d4c0*/  ISETP.GT.AND.EX P2, PT, R8.reuse, RZ, PT, P2 ;  /* 0x000000ff0800720c */ /* 0x040fe20003f44320 */
[----:B------:R-:W-:Y:S01]  /*1d4d0*/  BSSY.RECONVERGENT B1, `(.L_x_381) ;  /* 0x000000e000017945 */ /* 0x000fe20003800200 */
[----:B------:R-:W-:Y:S02]  /*1d4e0*/  ISETP.GT.U32.AND P3, PT, R9, R84, PT ;  /* 0x000000540900720c */ /* 0x000fe40003f64070 */
[----:B------:R-:W-:-:S09]  /*1d4f0*/  ISETP.GT.AND.EX P1, PT, R8, RZ, PT, P1 ;  /* 0x000000ff0800720c */ /* 0x000fd20003f24310 */
        /* <DEDUP_REMOVED lines=11> */
.L_x_382:
[----:B------:R-:W-:Y:S05]  /*1d5b0*/  BSYNC.RECONVERGENT B1 ;  /* 0x0000000000017941 */ /* 0x000fea0003800200 */
.L_x_381:
        /* <DEDUP_REMOVED lines=13> */
.L_x_384:
[----:B------:R-:W-:Y:S05]  /*1d690*/  BSYNC.RECONVERGENT B1 ;  /* 0x0000000000017941 */ /* 0x000fea0003800200 */
.L_x_383:
        /* <DEDUP_REMOVED lines=15> */
.L_x_386:
[----:B------:R-:W-:Y:S05]  /*1d790*/  BSYNC.RECONVERGENT B1 ;  /* 0x0000000000017941 */ /* 0x000fea0003800200 */
.L_x_385:
        /* <DEDUP_REMOVED lines=13> */
.L_x_388:
[----:B------:R-:W-:Y:S05]  /*1d870*/  BSYNC.RECONVERGENT B1 ;  /* 0x0000000000017941 */ /* 0x000fea0003800200 */
.L_x_387:
        /* <DEDUP_REMOVED lines=15> */
.L_x_390:
[----:B------:R-:W-:Y:S05]  /*1d970*/  BSYNC.RECONVERGENT B1 ;  /* 0x0000000000017941 */ /* 0x000fea0003800200 */
.L_x_389:
        /* <DEDUP_REMOVED lines=13> */
.L_x_392:
[----:B------:R-:W-:Y:S05]  /*1da50*/  BSYNC.RECONVERGENT B1 ;  /* 0x0000000000017941 */ /* 0x000fea0003800200 */
.L_x_391:
        /* <DEDUP_REMOVED lines=15> */
.L_x_394:
[----:B------:R-:W-:Y:S05]  /*1db50*/  BSYNC.RECONVERGENT B1 ;  /* 0x0000000000017941 */ /* 0x000fea0003800200 */
.L_x_393:
        /* <DEDUP_REMOVED lines=13> */
.L_x_396:
[----:B------:R-:W-:Y:S05]  /*1dc30*/  BSYNC.RECONVERGENT B1 ;  /* 0x0000000000017941 */ /* 0x000fea0003800200 */
.L_x_395:
        /* <DEDUP_REMOVED lines=15> */
.L_x_398:
[----:B------:R-:W-:Y:S05]  /*1dd30*/  BSYNC.RECONVERGENT B1 ;  /* 0x0000000000017941 */ /* 0x000fea0003800200 */
.L_x_397:
        /* <DEDUP_REMOVED lines=13> */
.L_x_400:
[----:B------:R-:W-:Y:S05]  /*1de10*/  BSYNC.RECONVERGENT B1 ;  /* 0x0000000000017941 */ /* 0x000fea0003800200 */
.L_x_399:
[C---:B------:R-:W-:Y:S01]  /*1de20*/  ISETP.GT.AND.EX P4, PT, R8.reuse, RZ, PT, P4 ;  /* 0x000000ff0800720c */ /* 0x040fe20003f84340 */
[----:B------:R-:W-:Y:S01]  /*1de30*/  BSSY.RECONVERGENT B1, `(.L_x_401) ;  /* 0x0000012000017945 */ /* 0x000fe20003800200 */
[----:B------:R-:W-:Y:S02]  /*1de40*/  ISETP.GT.U32.AND P6, PT, R9, R10, PT ;  /* 0x0000000a0900720c */ /* 0x000fe40003fc4070 */
[C---:B------:R-:W-:Y:S02]  /*1de50*/  ISETP.GT.AND.EX P3, PT, R8.reuse, RZ, PT, P3 ;  /* 0x000000ff0800720c */ /* 0x040fe40003f64330 */
[C---:B------:R-:W-:Y:S02]  /*1de60*/  ISETP.GT.AND.EX P2, PT, R8.reuse, RZ, PT, P2 ;  /* 0x000000ff0800720c */ /* 0x040fe40003f44320 */
[C---:B------:R-:W-:Y:S02]  /*1de70*/  ISETP.GT.AND.EX P1, PT, R8.reuse, RZ, PT, P1 ;  /* 0x000000ff0800720c */ /* 0x040fe40003f24310 */
[----:B------:R-:W-:-:S02]  /*1de80*/  ISETP.GT.AND.EX P0, PT, R8, RZ, PT, P0 ;  /* 0x000000ff0800720c */ /* 0x000fc40003f04300 */
[----:B------:R-:W-:Y:S01]  /*1de90*/  ISETP.GT.AND.EX P6, PT, R8, RZ, PT, P6 ;  /* 0x000000ff0800720c */ /* 0x000fe20003fc4360 */
[----:B------:R-:W-:-:S12]  /*1dea0*/  @!P4 BRA `(.L_x_402) ;  /* 0x000000000028c947 */ /* 0x000fd80003800000 */
        /* <DEDUP_REMOVED lines=10> */
.L_x_402:
[----:B------:R-:W-:Y:S05]  /*1df50*/  BSYNC.RECONVERGENT B1 ;  /* 0x0000000000017941 */ /* 0x000fea0003800200 */
.L_x_401:
        /* <DEDUP_REMOVED lines=12> */
.L_x_404:
[----:B------:R-:W-:Y:S05]  /*1e020*/  BSYNC.RECONVERGENT B1 ;  /* 0x0000000000017941 */ /* 0x000fea0003800200 */
.L_x_403:
        /* <DEDUP_REMOVED lines=12> */
.L_x_406:
[----:B------:R-:W-:Y:S05]  /*1e0f0*/  BSYNC.RECONVERGENT B1 ;  /* 0x0000000000017941 */ /* 0x000fea0003800200 */
.L_x_405:
        /* <DEDUP_REMOVED lines=12> */
.L_x_408:
[----:B------:R-:W-:Y:S05]  /*1e1c0*/  BSYNC.RECONVERGENT B1 ;  /* 0x0000000000017941 */ /* 0x000fea0003800200 */
.L_x_407:
        /* <DEDUP_REMOVED lines=12> */
.L_x_410:
[----:B------:R-:W-:Y:S05]  /*1e290*/  BSYNC.RECONVERGENT B1 ;  /* 0x0000000000017941 */ /* 0x000fea0003800200 */
.L_x_409:
        /* <DEDUP_REMOVED lines=12> */
.L_x_412:
[----:B------:R-:W-:Y:S05]  /*1e360*/  BSYNC.RECONVERGENT B1 ;  /* 0x0000000000017941 */ /* 0x000fea0003800200 */
.L_x_411:
[----:B------:R0:W-:Y:S02]  /*1e370*/  @P5 STG.E desc[UR8][R4.64+0x5800], R6 ;  /* 0x0058000604005986 */ /* 0x0001e4000c101908 */
.L_x_365:
[----:B------:R-:W-:Y:S05]  /*1e380*/  BSYNC B0 ;  /* 0x0000000000007941 */ /* 0x000fea0003800000 */
.L_x_362:
[----:B------:R-:W-:Y:S02]  /*1e390*/  IMAD.IADD R23, R30, 0x1, R23 ;  /* 0x000000011e177824 */ /* 0x000fe400078e0217 */
[----:B01234-:R-:W-:Y:S02]  /*1e3a0*/  IMAD.MOV.U32 R14, RZ, RZ, R28 ;  /* 0x000000ffff0e7224 */ /* 0x01ffe400078e001c */
[----:B------:R-:W-:Y:S01]  /*1e3b0*/  IMAD.MOV.U32 R15, RZ, RZ, R29 ;  /* 0x000000ffff0f7224 */ /* 0x000fe200078e001d */
[----:B------:R-:W-:Y:S01]  /*1e3c0*/  ISETP.GE.U32.AND P0, PT, R23, 0x20, PT ;  /* 0x000000201700780c */ /* 0x000fe20003f06070 */
[----:B------:R-:W-:Y:S02]  /*1e3d0*/  IMAD.MOV.U32 R4, RZ, RZ, R31 ;  /* 0x000000ffff047224 */ /* 0x000fe400078e001f */
[----:B------:R-:W-:-:S10]  /*1e3e0*/  IMAD.MOV.U32 R5, RZ, RZ, R32 ;  /* 0x000000ffff057224 */ /* 0x000fd400078e0020 */
[----:B------:R-:W-:Y:S05]  /*1e3f0*/  @!P0 BRA `(.L_x_413) ;  /* 0xffffff24005c8947 */ /* 0x000fea000383ffff */
[----:B------:R-:W-:Y:S05]  /*1e400*/  EXIT ;  /* 0x000000000000794d */ /* 0x000fea0003800000 */
.L_x_287:
        /* <DEDUP_REMOVED lines=8> */
.L_x_414:
[----:B------:R-:W-:Y:S02]  /*1e490*/  IMAD.MOV.U32 R62, RZ, RZ, R41 ;  /* 0x000000ffff3e7224 */ /* 0x000fe400078e0029 */
[----:B------:R-:W-:-:S07]  /*1e4a0*/  IMAD.MOV.U32 R10, RZ, RZ, R60 ;  /* 0x000000ffff0a7224 */ /* 0x000fce00078e003c */
[----:B------:R-:W-:Y:S05]  /*1e4b0*/  WARPSYNC.COLLECTIVE R85, `(.L_x_415) ;  /* 0x0000000055087348 */ /* 0x000fea0003c00000 */
[----:B------:R0:W1:Y:S02]  /*1e4c0*/  SHFL.UP P5, R60, R62, R66, R87 ;  /* 0x040000423e3c7389 */ /* 0x00006400000a0057 */
[----:B01----:R-:W-:Y:S05]  /*1e4d0*/  ENDCOLLECTIVE ;  /* 0x000000000000791b */ /* 0x003fea0003800000 */
.L_x_415:
        /* <DEDUP_REMOVED lines=11> */
.L_x_416:
[----:B------:R-:W-:Y:S02]  /*1e590*/  IMAD.MOV.U32 R62, RZ, RZ, R35 ;  /* 0x000000ffff3e7224 */ /* 0x000fe400078e0023 */
[----:B------:R-:W-:-:S07]  /*1e5a0*/  IMAD.MOV.U32 R10, RZ, RZ, R60 ;  /* 0x000000ffff0a7224 */ /* 0x000fce00078e003c */
[----:B------:R-:W-:Y:S05]  /*1e5b0*/  WARPSYNC.COLLECTIVE R85, `(.L_x_417) ;  /* 0x0000000055087348 */ /* 0x000fea0003c00000 */
[----:B------:R0:W1:Y:S02]  /*1e5c0*/  SHFL.UP P5, R60, R62, R66, R87 ;  /* 0x040000423e3c7389 */ /* 0x00006400000a0057 */
[----:B01----:R-:W-:Y:S05]  /*1e5d0*/  ENDCOLLECTIVE ;  /* 0x000000000000791b */ /* 0x003fea0003800000 */
.L_x_417:
[----:B------:R-:W-:-:S04]  /*1e5e0*/  SEL R10, R10, RZ, P0 ;  /* 0x000000ff0a0a7207 */ /* 0x000fc80000000000 */
[----:B------:R-:W-:-:S05]  /*1e5f0*/  IADD3 R33, P1, PT, R10, R31, RZ ;  /* 0x0000001f0a217210 */ /* 0x000fca0007f3e0ff */
[----:B------:R-:W-:Y:S02]  /*1e600*/  IMAD.MOV.U32 R62, RZ, RZ, R33 ;  /* 0x000000ffff3e7224 */ /* 0x000fe400078e0021 */
[----:B------:R-:W-:Y:S02]  /*1e610*/  IMAD.MOV.U32 R66, RZ, RZ, 0x4 ;  /* 0x00000004ff427424 */ /* 0x000fe400078e00ff */
[----:B------:R-:W-:-:S07]  /*1e620*/  IMAD.MOV.U32 R30, RZ, RZ, R60 ;  /* 0x000000ffff1e7224 */ /* 0x000fce00078e003c */
[----:B------:R-:W-:Y:S05]  /*1e630*/  WARPSYNC.COLLECTIVE R85, `(.L_x_418) ;  /* 0x0000000055087348 */ /* 0x000fea0003c00000 */
[----:B------:R0:W1:Y:S02]  /*1e640*/  SHFL.UP P5, R60, R62, R66, R87 ;  /* 0x040000423e3c7389 */ /* 0x00006400000a0057 */
[----:B01----:R-:W-:Y:S05]  /*1e650*/  ENDCOLLECTIVE ;  /* 0x000000000000791b */ /* 0x003fea0003800000 */
.L_x_418:
[----:B------:R-:W-:Y:S02]  /*1e660*/  SEL R30, R30, RZ, P0 ;  /* 0x000000ff1e1e7207 */ /* 0x000fe40000000000 */
[----:B------:R-:W-:-:S03]  /*1e670*/  ISETP.GE.AND P0, PT, R13, 0x4, PT ;  /* 0x000000040d00780c */ /* 0x000fc60003f06270 */
[----:B------:R-:W-:-:S04]  /*1e680*/  IMAD.X R37, R30, 0x1, R35, P1 ;  /* 0x000000011e257824 */ /* 0x000fc800008e0623 */
[----:B------:R-:W-:Y:S02]  /*1e690*/  IMAD.MOV.U32 R62, RZ, RZ, R37 ;  /* 0x000000ffff3e7224 */ /* 0x000fe400078e0025 */
[----:B------:R-:W-:-:S07]  /*1e6a0*/  IMAD.MOV.U32 R10, RZ, RZ, R60 ;  /* 0x000000ffff0a7224 */ /* 0x000fce00078e003c */
[----:B------:R-:W-:Y:S05]  /*1e6b0*/  WARPSYNC.COLLECTIVE R85, `(.L_x_419) ;  /* 0x0000000055087348 */ /* 0x000fea0003c00000 */
[----:B------:R0:W1:Y:S02]  /*1e6c0*/  SHFL.UP P5, R60, R62, R66, R87 ;  /* 0x040000423e3c7389 */ /* 0x00006400000a0057 */
[----:B01----:R-:W-:Y:S05]  /*1e6d0*/  ENDCOLLECTIVE ;  /* 0x000000000000791b */ /* 0x003fea0003800000 */
.L_x_419:
        /* <DEDUP_REMOVED lines=8> */
.L_x_420:
        /* <DEDUP_REMOVED lines=8> */
.L_x_421:
        /* <DEDUP_REMOVED lines=8> */
.L_x_422:
[----:B------:R-:W-:-:S05]  /*1e860*/  SEL R30, R30, RZ, P0 ;  /* 0x000000ff1e1e7207 */ /* 0x000fca0000000000 */
[----:B------:R-:W-:-:S04]  /*1e870*/  IMAD.X R32, R30, 0x1, R35, P1 ;  /* 0x000000011e207824 */ /* 0x000fc800008e0623 */
[----:B------:R-:W-:Y:S02]  /*1e880*/  IMAD.MOV.U32 R62, RZ, RZ, R32 ;  /* 0x000000ffff3e7224 */ /* 0x000fe400078e0020 */
[----:B------:R-:W-:-:S07]  /*1e890*/  IMAD.MOV.U32 R10, RZ, RZ, R60 ;  /* 0x000000ffff0a7224 */ /* 0x000fce00078e003c */
[----:B------:R-:W-:Y:S05]  /*1e8a0*/  WARPSYNC.COLLECTIVE R85, `(.L_x_423) ;  /* 0x0000000055087348 */ /* 0x000fea0003c00000 */
[----:B------:R0:W1:Y:S02]  /*1e8b0*/  SHFL.UP P5, R60, R62, R66, R87 ;  /* 0x040000423e3c7389 */ /* 0x00006400000a0057 */
[----:B01----:R-:W-:Y:S05]  /*1e8c0*/  ENDCOLLECTIVE ;  /* 0x000000000000791b */ /* 0x003fea0003800000 */
.L_x_423:
[----:B------:R-:W-:Y:S01]  /*1e8d0*/  IMAD.MOV.U32 R30, RZ, RZ, R60 ;  /* 0x000000ffff1e7224 */ /* 0x000fe200078e003c */
[----:B------:R-:W-:Y:S06]  /*1e8e0*/  BRA `(.L_x_424) ;  /* 0xfffffe9800d87947 */ /* 0x000fec000383ffff */
.L_x_292:
[----:B------:R-:W-:Y:S02]  /*1e8f0*/  IMAD.MOV.U32 R4, RZ, RZ, R33 ;  /* 0x000000ffff047224 */ /* 0x000fe400078e0021 */
[----:B------:R-:W-:Y:S02]  /*1e900*/  IMAD.MOV.U32 R6, RZ, RZ, RZ ;  /* 0x000000ffff067224 */ /* 0x000fe400078e00ff */
[----:B------:R-:W-:Y:S02]  /*1e910*/  IMAD.MOV.U32 R69, RZ, RZ, 0x1f ;  /* 0x0000001fff457424 */ /* 0x000fe400078e00ff */
[----:B------:R-:W-:-:S07]  /*1e920*/  IMAD.MOV.U32 R85, RZ, RZ, -0x1 ;  /* 0xffffffffff557424 */ /* 0x000fce00078e00ff */
[----:B------:R-:W-:Y:S05]  /*1e930*/  WARPSYNC.COLLECTIVE R85, `(.L_x_425) ;  /* 0x0000000055087348 */ /* 0x000fea0003c00000 */
[----:B------:R0:W1:Y:S02]  /*1e940*/  SHFL.IDX P6, R5, R4, R6, R69 ;  /* 0x0000000604057389 */ /* 0x00006400000c0045 */
[----:B01----:R-:W-:Y:S05]  /*1e950*/  ENDCOLLECTIVE ;  /* 0x000000000000791b */ /* 0x003fea0003800000 */
.L_x_425:
[----:B------:R-:W-:Y:S05]  /*1e960*/  BRA `(.L_x_426) ;  /* 0xfffffed000c87947 */ /* 0x000fea000383ffff */
.L_x_293:
[----:B------:R-:W-:Y:S01]  /*1e970*/  BSSY B1, `(.L_x_427) ;  /* 0x0000008000017945 */ /* 0x000fe20003800000 */
[----:B-1----:R-:W-:Y:S02]  /*1e980*/  IMAD.MOV.U32 R4, RZ, RZ, R8 ;  /* 0x000000ffff047224 */ /* 0x002fe400078e0008 */
[----:B------:R-:W-:Y:S02]  /*1e990*/  IMAD.MOV.U32 R6, RZ, RZ, RZ ;  /* 0x000000ffff067224 */ /* 0x000fe400078e00ff */
[----:B------:R-:W-:Y:S02]  /*1e9a0*/  IMAD.MOV.U32 R69, RZ, RZ, 0x1f ;  /* 0x0000001fff457424 */ /* 0x000fe400078e00ff */
[----:B------:R-:W-:-:S07]  /*1e9b0*/  IMAD.MOV.U32 R85, RZ, RZ, -0x1 ;  /* 0xffffffffff557424 */ /* 0x000fce00078e00ff */
[----:B0-----:R-:W-:Y:S05]  /*1e9c0*/  WARPSYNC.COLLECTIVE R85, `(.L_x_428) ;  /* 0x0000000055087348 */ /* 0x001fea0003c00000 */
[----:B------:R1:W2:Y:S02]  /*1e9d0*/  SHFL.IDX P6, R5, R4, R6, R69 ;  /* 0x0000000604057389 */ /* 0x0002a400000c0045 */
[----:B012---:R-:W-:Y:S05]  /*1e9e0*/  ENDCOLLECTIVE ;  /* 0x000000000000791b */ /* 0x007fea0003800000 */
.L_x_428:
[----:B------:R-:W-:Y:S05]  /*1e9f0*/  BSYNC B1 ;  /* 0x0000000000017941 */ /* 0x000fea0003800000 */
.L_x_427:
[----:B------:R-:W-:Y:S05]  /*1ea00*/  BRA `(.L_x_429) ;  /* 0xfffffed800747947 */ /* 0x000fea000383ffff */
.L_x_361:
[----:B------:R-:W-:Y:S02]  /*1ea10*/  IMAD.MOV.U32 R62, RZ, RZ, R81 ;  /* 0x000000ffff3e7224 */ /* 0x000fe400078e0051 */
[----:B------:R-:W-:Y:S02]  /*1ea20*/  IMAD.MOV.U32 R66, RZ, RZ, 0x1 ;  /* 0x00000001ff427424 */ /* 0x000fe400078e00ff */
[----:B------:R-:W-:Y:S02]  /*1ea30*/  IMAD.MOV.U32 R87, RZ, RZ, RZ ;  /* 0x000000ffff577224 */ /* 0x000fe400078e00ff */
[----:B------:R-:W-:-:S07]  /*1ea40*/  IMAD.MOV.U32 R85, RZ, RZ, -0x1 ;  /* 0xffffffffff557424 */ /* 0x000fce00078e00ff */
[----:B--23--:R-:W-:Y:S05]  /*1ea50*/  WARPSYNC.COLLECTIVE R85, `(.L_x_430) ;  /* 0x0000000055087348 */ /* 0x00cfea0003c00000 */
[----:B------:R0:W1:Y:S02]  /*1ea60*/  SHFL.UP P5, R60, R62, R66, R87 ;  /* 0x040000423e3c7389 */ /* 0x00006400000a0057 */
[----:B0123--:R-:W-:Y:S05]  /*1ea70*/  ENDCOLLECTIVE ;  /* 0x000000000000791b */ /* 0x00ffea0003800000 */
.L_x_430:
[----:B------:R-:W-:Y:S02]  /*1ea80*/  IMAD.MOV.U32 R62, RZ, RZ, R83 ;  /* 0x000000ffff3e7224 */ /* 0x000fe400078e0053 */
[----:B------:R-:W-:-:S07]  /*1ea90*/  IMAD.MOV.U32 R58, RZ, RZ, R60 ;  /* 0x000000ffff3a7224 */ /* 0x000fce00078e003c */
[----:B------:R-:W-:Y:S05]  /*1eaa0*/  WARPSYNC.COLLECTIVE R85, `(.L_x_431) ;  /* 0x0000000055087348 */ /* 0x000fea0003c00000 */
[----:B------:R0:W1:Y:S02]  /*1eab0*/  SHFL.UP P5, R60, R62, R66, R87 ;  /* 0x040000423e3c7389 */ /* 0x00006400000a0057 */
[----:B01----:R-:W-:Y:S05]  /*1eac0*/  ENDCOLLECTIVE ;  /* 0x000000000000791b */ /* 0x003fea0003800000 */
.L_x_431:
        /* <DEDUP_REMOVED lines=9> */
.L_x_432:
[----:B------:R-:W-:Y:S02]  /*1eb60*/  IMAD.MOV.U32 R62, RZ, RZ, R79 ;  /* 0x000000ffff3e7224 */ /* 0x000fe400078e004f */
[----:B------:R-:W-:-:S07]  /*1eb70*/  IMAD.MOV.U32 R58, RZ, RZ, R60 ;  /* 0x000000ffff3a7224 */ /* 0x000fce00078e003c */
[----:B------:R-:W-:Y:S05]  /*1eb80*/  WARPSYNC.COLLECTIVE R85, `(.L_x_433) ;  /* 0x0000000055087348 */ /* 0x000fea0003c00000 */
[----:B------:R0:W1:Y:S02]  /*1eb90*/  SHFL.UP P5, R60, R62, R66, R87 ;  /* 0x040000423e3c7389 */ /* 0x00006400000a0057 */
[----:B01----:R-:W-:Y:S05]  /*1eba0*/  ENDCOLLECTIVE ;  /* 0x000000000000791b */ /* 0x003fea0003800000 */
.L_x_433:
[----:B------:R-:W-:-:S04]  /*1ebb0*/  SEL R58, R58, RZ, P3 ;  /* 0x000000ff3a3a7207 */ /* 0x000fc80001800000 */
[----:B------:R-:W-:-:S05]  /*1ebc0*/  IADD3 R71, P4, PT, R58, R67, RZ ;  /* 0x000000433a477210 */ /* 0x000fca0007f9e0ff */
[----:B------:R-:W-:Y:S02]  /*1ebd0*/  IMAD.MOV.U32 R62, RZ, RZ, R71 ;  /* 0x000000ffff3e7224 */ /* 0x000fe400078e0047 */
[----:B------:R-:W-:Y:S01]  /*1ebe0*/  IMAD.MOV.U32 R66, RZ, RZ, 0x4 ;  /* 0x00000004ff427424 */ /* 0x000fe200078e00ff */
[----:B------:R-:W-:-:S05]  /*1ebf0*/  SEL R60, R60, RZ, P3 ;  /* 0x000000ff3c3c7207 */ /* 0x000fca0001800000 */
[----:B------:R-:W-:-:S07]  /*1ec00*/  IMAD.X R77, R60, 0x1, R79, P4 ;  /* 0x000000013c4d7824 */ /* 0x000fce00020e064f */
[----:B------:R-:W-:Y:S05]  /*1ec10*/  WARPSYNC.COLLECTIVE R85, `(.L_x_434) ;  /* 0x0000000055087348 */ /* 0x000fea0003c00000 */
[----:B------:R0:W1:Y:S02]  /*1ec20*/  SHFL.UP P5, R60, R62, R66, R87 ;  /* 0x040000423e3c7389 */ /* 0x00006400000a0057 */
[----:B01----:R-:W-:Y:S05]  /*1ec30*/  ENDCOLLECTIVE ;  /* 0x000000000000791b */ /* 0x003fea0003800000 */
.L_x_434:
[----:B------:R-:W-:Y:S02]  /*1ec40*/  IMAD.MOV.U32 R62, RZ, RZ, R77 ;  /* 0x000000ffff3e7224 */ /* 0x000fe400078e004d */
[----:B------:R-:W-:-:S07]  /*1ec50*/  IMAD.MOV.U32 R58, RZ, RZ, R60 ;  /* 0x000000ffff3a7224 */ /* 0x000fce00078e003c */
[----:B------:R-:W-:Y:S05]  /*1ec60*/  WARPSYNC.COLLECTIVE R85, `(.L_x_435) ;  /* 0x0000000055087348 */ /* 0x000fea0003c00000 */
[----:B------:R0:W1:Y:S02]  /*1ec70*/  SHFL.UP P5, R60, R62, R66, R87 ;  /* 0x040000423e3c7389 */ /* 0x00006400000a0057 */
[----:B01----:R-:W-:Y:S05]  /*1ec80*/  ENDCOLLECTIVE ;  /* 0x000000000000791b */ /* 0x003fea0003800000 */
.L_x_435:
        /* <DEDUP_REMOVED lines=9> */
.L_x_436:
[----:B------:R-:W-:Y:S02]  /*1ed20*/  IMAD.MOV.U32 R62, RZ, RZ, R75 ;  /* 0x000000ffff3e7224 */ /* 0x000fe400078e004b */
[----:B------:R-:W-:-:S07]  /*1ed30*/  IMAD.MOV.U32 R58, RZ, RZ, R60 ;  /* 0x000000ffff3a7224 */ /* 0x000fce00078e003c */
[----:B------:R-:W-:Y:S05]  /*1ed40*/  WARPSYNC.COLLECTIVE R85, `(.L_x_437) ;  /* 0x0000000055087348 */ /* 0x000fea0003c00000 */
[----:B------:R0:W1:Y:S02]  /*1ed50*/  SHFL.UP P5, R60, R62, R66, R87 ;  /* 0x040000423e3c7389 */ /* 0x00006400000a0057 */
[----:B01----:R-:W-:Y:S05]  /*1ed60*/  ENDCOLLECTIVE ;  /* 0x000000000000791b */ /* 0x003fea0003800000 */
.L_x_437:
        /* <DEDUP_REMOVED lines=9> */
.L_x_438:
[----:B------:R-:W-:Y:S02]  /*1ee00*/  IMAD.MOV.U32 R62, RZ, RZ, R71 ;  /* 0x000000ffff3e7224 */ /* 0x000fe400078e0047 */
[----:B------:R-:W-:-:S07]  /*1ee10*/  IMAD.MOV.U32 R58, RZ, RZ, R60 ;  /* 0x000000ffff3a7224 */ /* 0x000fce00078e003c */
[----:B------:R-:W-:Y:S05]  /*1ee20*/  WARPSYNC.COLLECTIVE R85, `(.L_x_439) ;  /* 0x0000000055087348 */ /* 0x000fea0003c00000 */
[----:B------:R0:W1:Y:S02]  /*1ee30*/  SHFL.UP P5, R60, R62, R66, R87 ;  /* 0x040000423e3c7389 */ /* 0x00006400000a0057 */
[----:B01----:R-:W-:Y:S05]  /*1ee40*/  ENDCOLLECTIVE ;  /* 0x000000000000791b */ /* 0x003fea0003800000 */
.L_x_439:
[----:B------:R-:W-:Y:S05]  /*1ee50*/  BRA `(.L_x_440) ;  /* 0xffffff6800c47947 */ /* 0x000fea000383ffff */
.L_x_367:
[----:B------:R-:W-:Y:S02]  /*1ee60*/  IMAD.MOV.U32 R4, RZ, RZ, R9 ;  /* 0x000000ffff047224 */ /* 0x000fe400078e0009 */
[----:B------:R-:W-:Y:S02]  /*1ee70*/  IMAD.MOV.U32 R6, RZ, RZ, RZ ;  /* 0x000000ffff067224 */ /* 0x000fe400078e00ff */
[----:B------:R-:W-:Y:S02]  /*1ee80*/  IMAD.MOV.U32 R69, RZ, RZ, 0x1f ;  /* 0x0000001fff457424 */ /* 0x000fe400078e00ff */
[----:B------:R-:W-:-:S07]  /*1ee90*/  IMAD.MOV.U32 R85, RZ, RZ, -0x1 ;  /* 0xffffffffff557424 */ /* 0x000fce00078e00ff */
[----:B------:R-:W-:Y:S05]  /*1eea0*/  WARPSYNC.COLLECTIVE R85, `(.L_x_441) ;  /* 0x0000000055087348 */ /* 0x000fea0003c00000 */
[----:B------:R0:W1:Y:S02]  /*1eeb0*/  SHFL.IDX P6, R5, R4, R6, R69 ;  /* 0x0000000604057389 */ /* 0x00006400000c0045 */
[----:B01----:R-:W-:Y:S05]  /*1eec0*/  ENDCOLLECTIVE ;  /* 0x000000000000791b */ /* 0x003fea0003800000 */
.L_x_441:
[----:B------:R-:W-:Y:S05]  /*1eed0*/  BRA `(.L_x_442) ;  /* 0xffffffb000fc7947 */ /* 0x000fea000383ffff */
.L_x_368:
        /* <DEDUP_REMOVED lines=8> */
.L_x_444:
[----:B------:R-:W-:Y:S05]  /*1ef60*/  BSYNC B1 ;  /* 0x0000000000017941 */ /* 0x000fea0003800000 */
.L_x_443:
[----:B------:R-:W-:Y:S05]  /*1ef70*/  BRA `(.L_x_445) ;  /* 0xffffffb800a47947 */ /* 0x000fea000383ffff */
.L_x_446:
        /* <DEDUP_REMOVED lines=16> */
.L_x_1404:


//--------------------- .text._ZN3cub18CUB_300001_SM_10006detail19three_way_partition29DeviceThreeWayPartitionKernelINS2_10policy_hubIjiE10Policy1000EN6thrust24THRUST_300001_SM_1000_NS17counting_iteratorIjNS8_11use_defaultESA_SA_EEPjSC_NS8_16reverse_iteratorISC_EESC_NS0_13ScanTileStateImLb1EEENS0_21DispatchSegmentedSortILNS0_9SortOrderE0EjNS0_8NullTypeElPmSK_NS1_14segmented_sort10policy_hubIjSJ_EEE22LargeSegmentsSelectorTENSO_22SmallSegmentsSelectorTEiNS2_19streaming_context_tIlEEEEvT0_T1_T2_T3_T4_T5_T6_T7_T8_iT9_ --------------------------
	.section	.text._ZN3cub18CUB_300001_SM_10006detail19three_way_partition29DeviceThreeWayPartitionKernelINS2_10policy_hubIjiE10Policy1000EN6thrust24THRUST_300001_SM_1000_NS17counting_iteratorIjNS8_11use_defaultESA_SA_EEPjSC_NS8_16reverse_iteratorISC_EESC_NS0_13ScanTileStateImLb1EEENS0_21DispatchSegmentedSortILNS0_9SortOrderE0EjNS0_8NullTypeElPmSK_NS1_14segmented_sort10policy_hubIjSJ_EEE22LargeSegmentsSelectorTENSO_22SmallSegmentsSelectorTEiNS2_19streaming_context_tIlEEEEvT0_T1_T2_T3_T4_T5_T6_T7_T8_iT9_,"ax",@progbits
	.align	128
        .global         _ZN3cub18CUB_300001_SM_10006detail19three_way_partition29DeviceThreeWayPartitionKernelINS2_10policy_hubIjiE10Policy1000EN6thrust24THRUST_300001_SM_1000_NS17counting_iteratorIjNS8_11use_defaultESA_SA_EEPjSC_NS8_16reverse_iteratorISC_EESC_NS0_13ScanTileStateImLb1EEENS0_21DispatchSegmentedSortILNS0_9SortOrderE0EjNS0_8NullTypeElPmSK_NS1_14segmented_sort10policy_hubIjSJ_EEE22LargeSegmentsSelectorTENSO_22SmallSegmentsSelectorTEiNS2_19streaming_context_tIlEEEEvT0_T1_T2_T3_T4_T5_T6_T7_T8_iT9_
        .type           _ZN3cub18CUB_300001_SM_10006detail19three_way_partition29DeviceThreeWayPartitionKernelINS2_10policy_hubIjiE10Policy1000EN6thrust24THRUST_300001_SM_1000_NS17counting_iteratorIjNS8_11use_defaultESA_SA_EEPjSC_NS8_16reverse_iteratorISC_EESC_NS0_13ScanTileStateImLb1EEENS0_21DispatchSegmentedSortILNS0_9SortOrderE0EjNS0_8NullTypeElPmSK_NS1_14segmented_sort10policy_hubIjSJ_EEE22LargeSegmentsSelectorTENSO_22SmallSegmentsSelectorTEiNS2_19streaming_context_tIlEEEEvT0_T1_T2_T3_T4_T5_T6_T7_T8_iT9_,@function
        .size           _ZN3cub18CUB_300001_SM_10006detail19three_way_partition29DeviceThreeWayPartitionKernelINS2_10policy_hubIjiE10Policy1000EN6thrust24THRUST_300001_SM_1000_NS17counting_iteratorIjNS8_11use_defaultESA_SA_EEPjSC_NS8_16reverse_iteratorISC_EESC_NS0_13ScanTileStateImLb1EEENS0_21DispatchSegmentedSortILNS0_9SortOrderE0EjNS0_8NullTypeElPmSK_NS1_14segmented_sort10policy_hubIjSJ_EEE22LargeSegmentsSelectorTENSO_22SmallSegmentsSelectorTEiNS2_19streaming_context_tIlEEEEvT0_T1_T2_T3_T4_T5_T6_T7_T8_iT9_,(.L_x_1405 - _ZN3cub18CUB_300001_SM_10006detail19three_way_partition29DeviceThreeWayPartitionKernelINS2_10policy_hubIjiE10Policy1000EN6thrust24THRUST_300001_SM_1000_NS17counting_iteratorIjNS8_11use_defaultESA_SA_EEPjSC_NS8_16reverse_iteratorISC_EESC_NS0_13ScanTileStateImLb1EEENS0_21DispatchSegmentedSortILNS0_9SortOrderE0EjNS0_8NullTypeElPmSK_NS1_14segmented_sort10policy_hubIjSJ_EEE22LargeSegmentsSelectorTENSO_22SmallSegmentsSelectorTEiNS2_19streaming_context_tIlEEEEvT0_T1_T2_T3_T4_T5_T6_T7_T8_iT9_)
        .other          _ZN3cub18CUB_300001_SM_10006detail19three_way_partition29DeviceThreeWayPartitionKernelINS2_10policy_hubIjiE10Policy1000EN6thrust24THRUST_300001_SM_1000_NS17counting_iteratorIjNS8_11use_defaultESA_SA_EEPjSC_NS8_16reverse_iteratorISC_EESC_NS0_13ScanTileStateImLb1EEENS0_21DispatchSegmentedSortILNS0_9SortOrderE0EjNS0_8NullTypeElPmSK_NS1_14segmented_sort10policy_hubIjSJ_EEE22LargeSegmentsSelectorTENSO_22SmallSegmentsSelectorTEiNS2_19streaming_context_tIlEEEEvT0_T1_T2_T3_T4_T5_T6_T7_T8_iT9_,@"STO_CUDA_ENTRY STV_DEFAULT"
_ZN3cub18CUB_300001_SM_10006detail19three_way_partition29DeviceThreeWayPartitionKernelINS2_10policy_hubIjiE10Policy1000EN6thrust24THRUST_300001_SM_1000_NS17counting_iteratorIjNS8_11use_defaultESA_SA_EEPjSC_NS8_16reverse_iteratorISC_EESC_NS0_13ScanTileStateImLb1EEENS0_21DispatchSegmentedSortILNS0_9SortOrderE0EjNS0_8NullTypeElPmSK_NS1_14segmented_sort10policy_hubIjSJ_EEE22LargeSegmentsSelectorTENSO_22SmallSegmentsSelectorTEiNS2_19streaming_context_tIlEEEEvT0_T1_T2_T3_T4_T5_T6_T7_T8_iT9_:
.text._ZN3cub18CUB_300001_SM_10006detail19three_way_partition29DeviceThreeWayPartitionKernelINS2_10policy_hubIjiE10Policy1000EN6thrust24THRUST_300001_SM_1000_NS17counting_iteratorIjNS8_11use_defaultESA_SA_EEPjSC_NS8_16reverse_iteratorISC_EESC_NS0_13ScanTileStateImLb1EEENS0_21DispatchSegmentedSortILNS0_9SortOrderE0EjNS0_8NullTypeElPmSK_NS1_14segmented_sort10policy_hubIjSJ_EEE22LargeSegmentsSelectorTENSO_22SmallSegmentsSelectorTEiNS2_19streaming_context_tIlEEEEvT0_T1_T2_T3_T4_T5_T6_T7_T8_iT9_:
[----:B------:R-:W-:Y:S01]  /*0000*/  LDC R1, c[0x0][0x37c] ;  /* 0x0000df00ff017b82 */ /* 0x000fe20000000800 */
[----:B------:R-:W0:Y:S01]  /*0010*/  S2R R0, SR_CTAID.X ;  /* 0x0000000000007919 */ /* 0x000e220000002500 */
[----:B------:R-:W1:Y:S01]  /*0020*/  LDCU UR4, c[0x0][0x3f4] ;  /* 0x00007e80ff0477ac */ /* 0x000e620008000800 */
[----:B------:R-:W2:Y:S01]  /*0030*/  LDCU.64 UR8, c[0x0][0x358] ;  /* 0x00006b00ff0877ac */ /* 0x000ea20008000a00 */
[----:B-1----:R-:W-:-:S06]  /*0040*/  UIADD3 UR4, UPT, UPT, UR4, -0x1, URZ ;  /* 0xffffffff04047890 */ /* 0x002fcc000fffe0ff */
[C---:B0-----:R-:W-:Y:S01]  /*0050*/  ISETP.GE.AND P0, PT, R0.reuse, UR4, PT ;  /* 0x0000000400007c0c */ /* 0x041fe2000bf06270 */
[----:B------:R-:W-:-:S12]  /*0060*/  IMAD R7, R0, 0x1600, RZ ;  /* 0x0000160000077824 */ /* 0x000fd800078e02ff */
[----:B--2---:R-:W-:Y:S05]  /*0070*/  @P0 BRA `(.L_x_447) ;  /* 0x0000008000700947 */ /* 0x004fea0003800000 */
[----:B------:R-:W-:-:S13]  /*0080*/  ISETP.NE.AND P0, PT, R0, RZ, PT ;  /* 0x000000ff0000720c */ /* 0x000fda0003f05270 */
[----:B------:R-:W-:Y:S05]  /*0090*/  @P0 BRA `(.L_x_448) ;  /* 0x0000003800140947 */ /* 0x000fea0003800000 */
[----:B------:R-:W0:Y:S01]  /*00a0*/  S2R R0, SR_TID.X ;  /* 0x0000000000007919 */ /* 0x000e220000002100 */
[----:B------:R-:W1:Y:S01]  /*00b0*/  LDCU.U8 UR6, c[0x0][0x3f8] ;  /* 0x00007f00ff0677ac */ /* 0x000e620008000000 */
[----:B------:R-:W2:Y:S01]  /*00c0*/  LDC R2, c[0x0][0x380] ;  /* 0x0000e000ff027b82 */ /* 0x000ea20000000800 */
[----:B------:R-:W3:Y:S01]  /*00d0*/  LDCU UR4, c[0x0][0x400] ;  /* 0x00008000ff0477ac */ /* 0x000ee20008000800 */
[----:B------:R-:W4:Y:S06]  /*00e0*/  LDCU.128 UR12, c[0x0][0x3c0] ;  /* 0x00007800ff0c77ac */ /* 0x000f2c0008000c00 */
[----:B------:R-:W5:Y:S01]  /*00f0*/  LDC.64 R38, c[0x0][0x3e8] ;  /* 0x0000fa00ff267b82 */ /* 0x000f620000000a00 */
[----:B------:R-:W4:Y:S07]  /*0100*/  LDCU.128 UR16, c[0x0][0x3b0] ;  /* 0x00007600ff1077ac */ /* 0x000f2e0008000c00 */
[----:B------:R-:W5:Y:S01]  /*0110*/  LDC.64 R40, c[0x0][0x3e0] ;  /* 0x0000f800ff287b82 */ /* 0x000f620000000a00 */
[----:B-1----:R-:W-:-:S04]  /*0120*/  UISETP.NE.AND UP0, UPT, UR6, URZ, UPT ;  /* 0x000000ff0600728c */ /* 0x002fc8000bf05270 */
[----:B---3--:R-:W-:-:S03]  /*0130*/  USEL UR4, UR4, URZ, !UP0 ;  /* 0x000000ff04047287 */ /* 0x008fc6000c000000 */
[----:B------:R-:W1:Y:S01]  /*0140*/  LDC.64 R42, c[0x0][0x3d8] ;  /* 0x0000f600ff2a7b82 */ /* 0x000e620000000a00 */
[----:B0-----:R-:W-:-:S07]  /*0150*/  IMAD R21, R0, 0xb, R7 ;  /* 0x0000000b00157824 */ /* 0x001fce00078e0207 */
[----:B------:R-:W0:Y:S01]  /*0160*/  LDC.64 R46, c[0x0][0x3e8] ;  /* 0x0000fa00ff2e7b82 */ /* 0x000e220000000a00 */
[----:B--2---:R-:W-:-:S04]  /*0170*/  IADD3 R21, PT, PT, R2, UR4, R21 ;  /* 0x0000000402157c10 */ /* 0x004fc8000fffe015 */
[C---:B----4-:R-:W-:Y:S01]  /*0180*/  IADD3 R5, P0, PT, R21.reuse, UR14, RZ ;  /* 0x0000000e15057c10 */ /* 0x050fe2000ff1e0ff */
[C---:B------:R-:W-:Y:S02]  /*0190*/  VIADD R23, R21.reuse, 0x1 ;  /* 0x0000000115177836 */ /* 0x040fe40000000000 */
[----:B------:R-:W2:Y:S01]  /*01a0*/  LDC.64 R48, c[0x0][0x3e8] ;  /* 0x0000fa00ff307b82 */ /* 0x000ea20000000a00 */
[----:B------:R-:W-:Y:S02]  /*01b0*/  VIADD R25, R21, 0x2 ;  /* 0x0000000215197836 */ /* 0x000fe40000000000 */
[----:B------:R-:W-:Y:S01]  /*01c0*/  IMAD.X R2, RZ, RZ, UR15, P0 ;  /* 0x0000000fff027e24 */ /* 0x000fe200080e06ff */
[----:B------:R-:W-:Y:S01]  /*01d0*/  IADD3 R14, P2, PT, R23, UR14, RZ ;  /* 0x0000000e170e7c10 */ /* 0x000fe2000ff5e0ff */
[----:B------:R-:W-:-:S03]  /*01e0*/  IMAD.SHL.U32 R4, R5, 0x8, RZ ;  /* 0x0000000805047824 */ /* 0x000fc600078e00ff */
[----:B------:R-:W-:Y:S01]  /*01f0*/  SHF.L.U64.HI R5, R5, 0x3, R2 ;  /* 0x0000000305057819 */ /* 0x000fe20000010202 */
[----:B------:R-:W-:Y:S01]  /*0200*/  IMAD.X R7, RZ, RZ, UR15, P2 ;  /* 0x0000000fff077e24 */ /* 0x000fe200090e06ff */
[C---:B------:R-:W-:Y:S01]  /*0210*/  IADD3 R2, P0, PT, R4.reuse, UR12, RZ ;  /* 0x0000000c04027c10 */ /* 0x040fe2000ff1e0ff */
[----:B------:R-:W3:Y:S01]  /*0220*/  LDC.64 R50, c[0x0][0x3e0] ;  /* 0x0000f800ff327b82 */ /* 0x000ee20000000a00 */
[----:B------:R-:W-:Y:S02]  /*0230*/  IADD3 R4, P1, PT, R4, UR18, RZ ;  /* 0x0000001204047c10 */ /* 0x000fe4000ff3e0ff */
[C---:B------:R-:W-:Y:S02]  /*0240*/  IADD3.X R3, PT, PT, R5.reuse, UR13, RZ, P0, !PT ;  /* 0x0000000d05037c10 */ /* 0x040fe400087fe4ff */
[----:B------:R-:W-:Y:S02]  /*0250*/  IADD3.X R5, PT, PT, R5, UR19, RZ, P1, !PT ;  /* 0x0000001305057c10 */ /* 0x000fe40008ffe4ff */
[----:B------:R-:W-:Y:S01]  /*0260*/  IADD3 R6, P2, PT, R25, UR14, RZ ;  /* 0x0000000e19067c10 */ /* 0x000fe2000ff5e0ff */
[----:B------:R-:W4:Y:S01]  /*0270*/  LDC.64 R54, c[0x0][0x3e8] ;  /* 0x0000fa00ff367b82 */ /* 0x000f220000000a00 */
[C---:B------:R-:W-:Y:S01]  /*0280*/  SHF.L.U64.HI R8, R14.reuse, 0x3, R7 ;  /* 0x000000030e087819 */ /* 0x040fe20000010207 */
[----:B------:R-:W-:Y:S01]  /*0290*/  IMAD.SHL.U32 R14, R14, 0x8, RZ ;  /* 0x000000080e0e7824 */ /* 0x000fe200078e00ff */
[----:B------:R-:W5:Y:S01]  /*02a0*/  LDG.E.64 R2, desc[UR8][R2.64] ;  /* 0x0000000802027981 */ /* 0x000f62000c1e1b00 */
[----:B------:R-:W-:-:S02]  /*02b0*/  IMAD.SHL.U32 R32, R6, 0x8, RZ ;  /* 0x0000000806207824 */ /* 0x000fc400078e00ff */
[----:B------:R-:W-:Y:S01]  /*02c0*/  IMAD.X R7, RZ, RZ, UR15, P2 ;  /* 0x0000000fff077e24 */ /* 0x000fe200090e06ff */
[----:B------:R-:W5:Y:S01]  /*02d0*/  LDG.E.64 R4, desc[UR8][R4.64] ;  /* 0x0000000804047981 */ /* 0x000f62000c1e1b00 */
[----:B------:R-:W-:Y:S02]  /*02e0*/  IADD3 R12, P0, PT, R14, UR12, RZ ;  /* 0x0000000c0e0c7c10 */ /* 0x000fe4000ff1e0ff */
[----:B------:R-:W-:Y:S02]  /*02f0*/  IADD3 R18, P2, PT, R32, UR12, RZ ;  /* 0x0000000c20127c10 */ /* 0x000fe4000ff5e0ff */
[----:B------:R-:W-:Y:S02]  /*0300*/  SHF.L.U64.HI R6, R6, 0x3, R7 ;  /* 0x0000000306067819 */ /* 0x000fe40000010207 */
[----:B------:R-:W-:Y:S02]  /*0310*/  IADD3 R14, P1, PT, R14, UR18, RZ ;  /* 0x000000120e0e7c10 */ /* 0x000fe4000ff3e0ff */
[----:B------:R-:W-:-:S02]  /*0320*/  IADD3 R32, P3, PT, R32, UR18, RZ ;  /* 0x0000001220207c10 */ /* 0x000fc4000ff7e0ff */
[C---:B------:R-:W-:Y:S02]  /*0330*/  IADD3.X R13, PT, PT, R8.reuse, UR13, RZ, P0, !PT ;  /* 0x0000000d080d7c10 */ /* 0x040fe400087fe4ff */
[----:B------:R-:W-:Y:S02]  /*0340*/  IADD3.X R15, PT, PT, R8, UR19, RZ, P1, !PT ;  /* 0x00000013080f7c10 */ /* 0x000fe40008ffe4ff */
[C---:B------:R-:W-:Y:S02]  /*0350*/  IADD3.X R19, PT, PT, R6.reuse, UR13, RZ, P2, !PT ;  /* 0x0000000d06137c10 */ /* 0x040fe400097fe4ff */
[----:B------:R-:W-:Y:S01]  /*0360*/  IADD3.X R33, PT, PT, R6, UR19, RZ, P3, !PT ;  /* 0x0000001306217c10 */ /* 0x000fe20009ffe4ff */
[----:B------:R-:W2:Y:S01]  /*0370*/  LDG.E.64 R12, desc[UR8][R12.64] ;  /* 0x000000080c0c7981 */ /* 0x000ea2000c1e1b00 */
[----:B------:R-:W-:-:S03]  /*0380*/  VIADD R27, R21, 0x3 ;  /* 0x00000003151b7836 */ /* 0x000fc60000000000 */
[----:B------:R-:W2:Y:S04]  /*0390*/  LDG.E.64 R14, desc[UR8][R14.64] ;  /* 0x000000080e0e7981 */ /* 0x000ea8000c1e1b00 */
[----:B------:R-:W3:Y:S04]  /*03a0*/  LDG.E.64 R18, desc[UR8][R18.64] ;  /* 0x0000000812127981 */ /* 0x000ee8000c1e1b00 */
[----:B------:R-:W3:Y:S01]  /*03b0*/  LDG.E.64 R32, desc[UR8][R32.64] ;  /* 0x0000000820207981 */ /* 0x000ee2000c1e1b00 */
[----:B------:R-:W-:-:S05]  /*03c0*/  IADD3 R7, P0, PT, R27, UR14, RZ ;  /* 0x0000000e1b077c10 */ /* 0x000fca000ff1e0ff */
[----:B------:R-:W-:Y:S02]  /*03d0*/  IMAD.SHL.U32 R36, R7, 0x8, RZ ;  /* 0x0000000807247824 */ /* 0x000fe400078e00ff */
[----:B------:R-:W-:Y:S02]  /*03e0*/  IMAD.X R6, RZ, RZ, UR15, P0 ;  /* 0x0000000fff067e24 */ /* 0x000fe400080e06ff */
[----:B------:R-:W-:Y:S01]  /*03f0*/  VIADD R29, R21, 0x4 ;  /* 0x00000004151d7836 */ /* 0x000fe20000000000 */
[C---:B------:R-:W-:Y:S02]  /*0400*/  IADD3 R34, P0, PT, R36.reuse, UR12, RZ ;  /* 0x0000000c24227c10 */ /* 0x040fe4000ff1e0ff */
[----:B------:R-:W-:Y:S02]  /*0410*/  SHF.L.U64.HI R7, R7, 0x3, R6 ;  /* 0x0000000307077819 */ /* 0x000fe40000010206 */
[----:B------:R-:W-:Y:S02]  /*0420*/  IADD3 R36, P1, PT, R36, UR18, RZ ;  /* 0x0000001224247c10 */ /* 0x000fe4000ff3e0ff */
[----:B------:R-:W-:-:S02]  /*0430*/  IADD3.X R35, PT, PT, R7, UR13, RZ, P0, !PT ;  /* 0x0000000d07237c10 */ /* 0x000fc400087fe4ff */
[----:B------:R-:W-:Y:S02]  /*0440*/  IADD3.X R37, PT, PT, R7, UR19, RZ, P1, !PT ;  /* 0x0000001307257c10 */ /* 0x000fe40008ffe4ff */
[----:B------:R-:W-:Y:S02]  /*0450*/  IADD3 R6, P2, PT, R29, UR14, RZ ;  /* 0x0000000e1d067c10 */ /* 0x000fe4000ff5e0ff */
[----:B------:R-:W4:Y:S03]  /*0460*/  LDG.E.64 R34, desc[UR8][R34.64] ;  /* 0x0000000822227981 */ /* 0x000f26000c1e1b00 */
[----:B------:R-:W-:Y:S01]  /*0470*/  IMAD.SHL.U32 R16, R6, 0x8, RZ ;  /* 0x0000000806107824 */ /* 0x000fe200078e00ff */
[----:B------:R-:W4:Y:S01]  /*0480*/  LDG.E.64 R36, desc[UR8][R36.64] ;  /* 0x0000000824247981 */ /* 0x000f22000c1e1b00 */
[----:B------:R-:W-:-:S03]  /*0490*/  IMAD.X R7, RZ, RZ, UR15, P2 ;  /* 0x0000000fff077e24 */ /* 0x000fc600090e06ff */
[----:B------:R-:W-:Y:S02]  /*04a0*/  IADD3 R10, P0, PT, R16, UR12, RZ ;  /* 0x0000000c100a7c10 */ /* 0x000fe4000ff1e0ff */
[----:B------:R-:W-:Y:S02]  /*04b0*/  SHF.L.U64.HI R6, R6, 0x3, R7 ;  /* 0x0000000306067819 */ /* 0x000fe40000010207 */
[----:B------:R-:W-:Y:S02]  /*04c0*/  IADD3 R16, P1, PT, R16, UR18, RZ ;  /* 0x0000001210107c10 */ /* 0x000fe4000ff3e0ff */
[C---:B------:R-:W-:Y:S02]  /*04d0*/  IADD3.X R11, PT, PT, R6.reuse, UR13, RZ, P0, !PT ;  /* 0x0000000d060b7c10 */ /* 0x040fe400087fe4ff */
[----:B------:R-:W-:Y:S01]  /*04e0*/  IADD3.X R17, PT, PT, R6, UR19, RZ, P1, !PT ;  /* 0x0000001306117c10 */ /* 0x000fe20008ffe4ff */
[----:B------:R-:W-:-:S03]  /*04f0*/  VIADD R31, R21, 0x5 ;  /* 0x00000005151f7836 */ /* 0x000fc60000000000 */
[----:B------:R-:W4:Y:S02]  /*0500*/  LDG.E.64 R10, desc[UR8][R10.64] ;  /* 0x000000080a0a7981 */ /* 0x000f24000c1e1b00 */
[----:B------:R-:W-:Y:S02]  /*0510*/  IADD3 R9, P0, PT, R31, UR14, RZ ;  /* 0x0000000e1f097c10 */ /* 0x000fe4000ff1e0ff */
[----:B------:R-:W4:Y:S03]  /*0520*/  LDG.E.64 R16, desc[UR8][R16.64] ;  /* 0x0000000810107981 */ /* 0x000f26000c1e1b00 */
[----:B------:R-:W-:Y:S02]  /*0530*/  IMAD.X R6, RZ, RZ, UR15, P0 ;  /* 0x0000000fff067e24 */ /* 0x000fe400080e06ff */
[----:B------:R-:W-:-:S03]  /*0540*/  IMAD.SHL.U32 R8, R9, 0x8, RZ ;  /* 0x0000000809087824 */ /* 0x000fc600078e00ff */
[----:B------:R-:W-:Y:S02]  /*0550*/  SHF.L.U64.HI R9, R9, 0x3, R6 ;  /* 0x0000000309097819 */ /* 0x000fe40000010206 */
[C---:B------:R-:W-:Y:S02]  /*0560*/  IADD3 R6, P0, PT, R8.reuse, UR12, RZ ;  /* 0x0000000c08067c10 */ /* 0x040fe4000ff1e0ff */
[----:B------:R-:W-:Y:S02]  /*0570*/  IADD3 R8, P1, PT, R8, UR18, RZ ;  /* 0x0000001208087c10 */ /* 0x000fe4000ff3e0ff */
[C---:B------:R-:W-:Y:S02]  /*0580*/  IADD3.X R7, PT, PT, R9.reuse, UR13, RZ, P0, !PT ;  /* 0x0000000d09077c10 */ /* 0x040fe400087fe4ff */
[----:B------:R-:W-:-:S04]  /*0590*/  IADD3.X R9, PT, PT, R9, UR19, RZ, P1, !PT ;  /* 0x0000001309097c10 */ /* 0x000fc80008ffe4ff */
[----:B------:R-:W4:Y:S04]  /*05a0*/  LDG.E.64 R6, desc[UR8][R6.64] ;  /* 0x0000000806067981 */ /* 0x000f28000c1e1b00 */
[----:B------:R-:W4:Y:S01]  /*05b0*/  LDG.E.64 R8, desc[UR8][R8.64] ;  /* 0x0000000808087981 */ /* 0x000f22000c1e1b00 */
[----:B-----5:R-:W-:-:S05]  /*05c0*/  IADD3 R2, P0, PT, R2, -R4, RZ ;  /* 0x8000000402027210 */ /* 0x020fca0007f1e0ff */
[----:B------:R-:W-:Y:S01]  /*05d0*/  IMAD.X R3, R3, 0x1, ~R5, P0 ;  /* 0x0000000103037824 */ /* 0x000fe200000e0e05 */
[----:B------:R-:W-:-:S04]  /*05e0*/  ISETP.GT.U32.AND P0, PT, R2, UR16, PT ;  /* 0x0000001002007c0c */ /* 0x000fc8000bf04070 */
[----:B------:R-:W-:Y:S02]  /*05f0*/  ISETP.GT.AND.EX P3, PT, R3, UR17, PT, P0 ;  /* 0x0000001103007c0c */ /* 0x000fe4000bf64300 */
[----:B--2---:R-:W-:Y:S02]  /*0600*/  IADD3 R3, P0, PT, R12, -R14, RZ ;  /* 0x8000000e0c037210 */ /* 0x004fe40007f1e0ff */
[----:B---3--:R-:W-:-:S03]  /*0610*/  IADD3 R2, P1, PT, R18, -R32, RZ ;  /* 0x8000002012027210 */ /* 0x008fc60007f3e0ff */
[----:B------:R-:W-:Y:S01]  /*0620*/  IMAD.X R12, R13, 0x1, ~R15, P0 ;  /* 0x000000010d0c7824 */ /* 0x000fe200000e0e0f */
[----:B------:R-:W-:Y:S01]  /*0630*/  ISETP.GT.U32.AND P0, PT, R3, UR16, PT ;  /* 0x0000001003007c0c */ /* 0x000fe2000bf04070 */
[----:B------:R-:W2:Y:S01]  /*0640*/  LDC.64 R14, c[0x0][0x3e0] ;  /* 0x0000f800ff0e7b82 */ /* 0x000ea20000000a00 */
[----:B------:R-:W-:Y:S01]  /*0650*/  IMAD.X R18, R19, 0x1, ~R33, P1 ;  /* 0x0000000113127824 */ /* 0x000fe200008e0e21 */
[----:B------:R-:W-:Y:S02]  /*0660*/  ISETP.GT.U32.AND P1, PT, R2, UR16, PT ;  /* 0x0000001002007c0c */ /* 0x000fe4000bf24070 */
[----:B------:R-:W-:Y:S02]  /*0670*/  @!P3 IADD3 R2, P2, PT, R21, R38, RZ ;  /* 0x000000261502b210 */ /* 0x000fe40007f5e0ff */
[----:B------:R-:W-:Y:S02]  /*0680*/  ISETP.GT.AND.EX P6, PT, R12, UR17, PT, P0 ;  /* 0x000000110c007c0c */ /* 0x000fe4000bfc4300 */
[----:B------:R-:W3:Y:S01]  /*0690*/  LDC.64 R32, c[0x0][0x3d8] ;  /* 0x0000f600ff207b82 */ /* 0x000ee20000000a00 */
[----:B------:R-:W-:-:S02]  /*06a0*/  @!P3 IMAD.X R5, RZ, RZ, R39, P2 ;  /* 0x000000ffff05b224 */ /* 0x000fc400010e0627 */
[----:B------:R-:W-:Y:S01]  /*06b0*/  @!P3 IMAD.SHL.U32 R3, R2, 0x8, RZ ;  /* 0x000000080203b824 */ /* 0x000fe200078e00ff */
[----:B------:R-:W-:Y:S02]  /*06c0*/  ISETP.GT.AND.EX P5, PT, R18, UR17, PT, P1 ;  /* 0x0000001112007c0c */ /* 0x000fe4000bfa4310 */
[----:B------:R-:W-:Y:S02]  /*06d0*/  @!P3 SHF.L.U64.HI R12, R2, 0x3, R5 ;  /* 0x00000003020cb819 */ /* 0x000fe40000010205 */
[----:B------:R-:W5:Y:S01]  /*06e0*/  LDC.64 R38, c[0x0][0x3e0] ;  /* 0x0000f800ff267b82 */ /* 0x000f620000000a00 */
[C---:B------:R-:W-:Y:S02]  /*06f0*/  @!P3 IADD3 R4, P0, PT, R3.reuse, R40, RZ ;  /* 0x000000280304b210 */ /* 0x040fe40007f1e0ff */
[----:B-1----:R-:W-:-:S03]  /*0700*/  @!P3 IADD3 R2, P1, PT, R3, R42, RZ ;  /* 0x0000002a0302b210 */ /* 0x002fc60007f3e0ff */
[C---:B------:R-:W-:Y:S01]  /*0710*/  @!P3 IMAD.X R5, R12.reuse, 0x1, R41, P0 ;  /* 0x000000010c05b824 */ /* 0x040fe200000e0629 */
[----:B0-----:R-:W-:Y:S01]  /*0720*/  @!P6 IADD3 R13, P0, PT, R23, R46, RZ ;  /* 0x0000002e170de210 */ /* 0x001fe20007f1e0ff */
[----:B------:R-:W-:Y:S01]  /*0730*/  @!P3 IMAD.X R3, R12, 0x1, R43, P1 ;  /* 0x000000010c03b824 */ /* 0x000fe200008e062b */
[----:B----4-:R-:W-:Y:S01]  /*0740*/  IADD3 R12, P2, PT, R34, -R36, RZ ;  /* 0x80000024220c7210 */ /* 0x010fe20007f5e0ff */
[----:B------:R-:W0:Y:S01]  /*0750*/  LDC.64 R42, c[0x0][0x3e8] ;  /* 0x0000fa00ff2a7b82 */ /* 0x000e220000000a00 */
[----:B------:R-:W-:Y:S01]  /*0760*/  @!P5 IADD3 R45, P1, PT, R25, R48, RZ ;  /* 0x00000030192dd210 */ /* 0x000fe20007f3e0ff */
[----:B------:R-:W-:Y:S01]  /*0770*/  @!P6 IMAD.X R20, RZ, RZ, R47, P0 ;  /* 0x000000ffff14e224 */ /* 0x000fe200000e062f */
[----:B------:R-:W-:Y:S01]  /*0780*/  ISETP.GT.U32.AND P0, PT, R12, UR16, PT ;  /* 0x000000100c007c0c */ /* 0x000fe2000bf04070 */
[----:B------:R-:W-:Y:S01]  /*0790*/  IMAD.X R34, R35, 0x1, ~R37, P2 ;  /* 0x0000000123227824 */ /* 0x000fe200010e0e25 */
[----:B------:R-:W4:Y:S03]  /*07a0*/  @!P3 LDG.E.64 R4, desc[UR8][R4.64] ;  /* 0x000000080404b981 */ /* 0x000f26000c1e1b00 */
[----:B------:R-:W1:Y:S01]  /*07b0*/  LDC.64 R40, c[0x0][0x3d8] ;  /* 0x0000f600ff287b82 */ /* 0x000e620000000a00 */
[----:B------:R-:W-:Y:S01]  /*07c0*/  @!P6 SHF.L.U64.HI R20, R13, 0x3, R20 ;  /* 0x000000030d14e819 */ /* 0x000fe20000010214 */
[----:B------:R-:W-:-:S02]  /*07d0*/  @!P5 IMAD.X R18, RZ, RZ, R49, P1 ;  /* 0x000000ffff12d224 */ /* 0x000fc400008e0631 */
[----:B------:R-:W-:Y:S01]  /*07e0*/  @!P6 IMAD.SHL.U32 R13, R13, 0x8, RZ ;  /* 0x000000080d0de824 */ /* 0x000fe200078e00ff */
[----:B------:R-:W-:-:S03]  /*07f0*/  ISETP.GT.AND.EX P4, PT, R34, UR17, PT, P0 ;  /* 0x0000001122007c0c */ /* 0x000fc6000bf84300 */
[----:B------:R-:W1:Y:S01]  /*0800*/  LDC.64 R36, c[0x0][0x3e0] ;  /* 0x0000f800ff247b82 */ /* 0x000e620000000a00 */
[----:B--2---:R-:W-:Y:S02]  /*0810*/  @!P6 IADD3 R14, P1, PT, R13, R14, RZ ;  /* 0x0000000e0d0ee210 */ /* 0x004fe40007f3e0ff */
[C---:B------:R-:W-:Y:S01]  /*0820*/  @!P5 SHF.L.U64.HI R18, R45.reuse, 0x3, R18 ;  /* 0x000000032d12d819 */ /* 0x040fe20000010212 */
[----:B------:R-:W-:-:S04]  /*0830*/  @!P5 IMAD.SHL.U32 R45, R45, 0x8, RZ ;  /* 0x000000082d2dd824 */ /* 0x000fc800078e00ff */
[----:B------:R-:W2:Y:S01]  /*0840*/  LDC.64 R46, c[0x0][0x3d8] ;  /* 0x0000f600ff2e7b82 */ /* 0x000ea20000000a00 */
[----:B------:R-:W-:Y:S01]  /*0850*/  @!P6 IMAD.X R15, R20, 0x1, R15, P1 ;  /* 0x00000001140fe824 */ /* 0x000fe200008e060f */
[----:B------:R-:W-:Y:S02]  /*0860*/  IADD3 R19, P2, PT, R10, -R16, RZ ;  /* 0x800000100a137210 */ /* 0x000fe40007f5e0ff */
[----:B---3--:R-:W-:Y:S02]  /*0870*/  @!P6 IADD3 R12, P0, PT, R13, R32, RZ ;  /* 0x000000200d0ce210 */ /* 0x008fe40007f1e0ff */
[----:B-----5:R-:W-:Y:S02]  /*0880*/  @!P5 IADD3 R10, P1, PT, R45, R38, RZ ;  /* 0x000000262d0ad210 */ /* 0x020fe40007f3e0ff */
[----:B------:R-:W3:Y:S01]  /*0890*/  LDC.64 R34, c[0x0][0x3e8] ;  /* 0x0000fa00ff227b82 */ /* 0x000ee20000000a00 */
[----:B------:R-:W-:Y:S01]  /*08a0*/  IMAD.X R16, R11, 0x1, ~R17, P2 ;  /* 0x000000010b107824 */ /* 0x000fe200010e0e11 */
[----:B------:R-:W5:Y:S01]  /*08b0*/  @!P6 LDG.E.64 R14, desc[UR8][R14.64] ;  /* 0x000000080e0ee981 */ /* 0x000f62000c1e1b00 */
[----:B------:R-:W-:Y:S01]  /*08c0*/  @!P6 IMAD.X R13, R20, 0x1, R33, P0 ;  /* 0x00000001140de824 */ /* 0x000fe200000e0621 */
[----:B------:R-:W-:Y:S01]  /*08d0*/  ISETP.GT.U32.AND P0, PT, R19, UR16, PT ;  /* 0x0000001013007c0c */ /* 0x000fe2000bf04070 */
[----:B------:R-:W-:Y:S01]  /*08e0*/  @!P5 IMAD.X R11, R18, 0x1, R39, P1 ;  /* 0x00000001120bd824 */ /* 0x000fe200008e0627 */
[----:B0-----:R-:W-:-:S02]  /*08f0*/  @!P4 IADD3 R20, P1, PT, R27, R42, RZ ;  /* 0x0000002a1b14c210 */ /* 0x001fc40007f3e0ff */
[----:B-1----:R-:W-:Y:S01]  /*0900*/  @!P5 IADD3 R44, P2, PT, R45, R40, RZ ;  /* 0x000000282d2cd210 */ /* 0x002fe20007f5e0ff */
[----:B------:R-:W0:Y:S01]  /*0910*/  LDC.64 R32, c[0x0][0x3e0] ;  /* 0x0000f800ff207b82 */ /* 0x000e220000000a00 */
[----:B------:R-:W-:Y:S01]  /*0920*/  ISETP.GT.AND.EX P0, PT, R16, UR17, PT, P0 ;  /* 0x0000001110007c0c */ /* 0x000fe2000bf04300 */
[----:B------:R-:W-:Y:S01]  /*0930*/  @!P4 IMAD.X R17, RZ, RZ, R43, P1 ;  /* 0x000000ffff11c224 */ /* 0x000fe200008e062b */
[----:B------:R-:W5:Y:S01]  /*0940*/  @!P6 LDG.E.64 R12, desc[UR8][R12.64] ;  /* 0x000000080c0ce981 */ /* 0x000f62000c1e1b00 */
[----:B------:R-:W-:Y:S02]  /*0950*/  @!P4 IMAD.SHL.U32 R19, R20, 0x8, RZ ;  /* 0x000000081413c824 */ /* 0x000fe400078e00ff */
[----:B------:R-:W-:Y:S01]  /*0960*/  @!P5 IMAD.X R45, R18, 0x1, R41, P2 ;  /* 0x00000001122dd824 */ /* 0x000fe200010e0629 */
[----:B------:R-:W-:Y:S01]  /*0970*/  @!P4 SHF.L.U64.HI R20, R20, 0x3, R17 ;  /* 0x000000031414c819 */ /* 0x000fe20000010211 */
[----:B------:R-:W1:Y:S01]  /*0980*/  LDC.64 R38, c[0x0][0x3d8] ;  /* 0x0000f600ff267b82 */ /* 0x000e620000000a00 */
[C---:B------:R-:W-:Y:S01]  /*0990*/  @!P4 IADD3 R16, P1, PT, R19.reuse, R36, RZ ;  /* 0x000000241310c210 */ /* 0x040fe20007f3e0ff */
[----:B------:R-:W5:Y:S01]  /*09a0*/  @!P5 LDG.E.64 R10, desc[UR8][R10.64] ;  /* 0x000000080a0ad981 */ /* 0x000f62000c1e1b00 */
[----:B--2---:R-:W-:-:S03]  /*09b0*/  @!P4 IADD3 R18, P2, PT, R19, R46, RZ ;  /* 0x0000002e1312c210 */ /* 0x004fc60007f5e0ff */
[C---:B------:R-:W-:Y:S02]  /*09c0*/  @!P4 IMAD.X R17, R20.reuse, 0x1, R37, P1 ;  /* 0x000000011411c824 */ /* 0x040fe400008e0625 */
[----:B------:R-:W-:Y:S01]  /*09d0*/  @!P4 IMAD.X R19, R20, 0x1, R47, P2 ;  /* 0x000000011413c824 */ /* 0x000fe200010e062f */
[----:B------:R-:W2:Y:S01]  /*09e0*/  LDC.64 R40, c[0x0][0x3e8] ;  /* 0x0000fa00ff287b82 */ /* 0x000ea20000000a00 */
[----:B------:R-:W-:Y:S02]  /*09f0*/  IADD3 R20, P2, PT, R6, -R8, RZ ;  /* 0x8000000806147210 */ /* 0x000fe40007f5e0ff */
[----:B---3--:R-:W-:Y:S01]  /*0a00*/  @!P0 IADD3 R8, P1, PT, R29, R34, RZ ;  /* 0x000000221d088210 */ /* 0x008fe20007f3e0ff */
[----:B------:R-:W3:Y:S02]  /*0a10*/  @!P4 LDG.E.64 R16, desc[UR8][R16.64] ;  /* 0x000000081010c981 */ /* 0x000ee4000c1e1b00 */
[----:B------:R-:W-:Y:S02]  /*0a20*/  IMAD.X R6, R7, 0x1, ~R9, P2 ;  /* 0x0000000107067824 */ /* 0x000fe400010e0e09 */
[----:B------:R-:W-:Y:S01]  /*0a30*/  @!P0 IMAD.X R7, RZ, RZ, R35, P1 ;  /* 0x000000ffff078224 */ /* 0x000fe200008e0623 */
[----:B------:R-:W-:Y:S01]  /*0a40*/  ISETP.GT.U32.AND P1, PT, R20, UR16, PT ;  /* 0x0000001014007c0c */ /* 0x000fe2000bf24070 */
[----:B------:R-:W-:Y:S01]  /*0a50*/  @!P0 IMAD.SHL.U32 R37, R8, 0x8, RZ ;  /* 0x0000000808258824 */ /* 0x000fe200078e00ff */
[----:B------:R-:W2:Y:S01]  /*0a60*/  LDC.64 R42, c[0x0][0x3e0] ;  /* 0x0000f800ff2a7b82 */ /* 0x000ea20000000a00 */
[----:B------:R-:W3:Y:S01]  /*0a70*/  @!P4 LDG.E.64 R18, desc[UR8][R18.64] ;  /* 0x000000081212c981 */ /* 0x000ee2000c1e1b00 */
[----:B------:R-:W-:-:S02]  /*0a80*/  ISETP.GT.AND.EX P1, PT, R6, UR17, PT, P1 ;  /* 0x0000001106007c0c */ /* 0x000fc4000bf24310 */
[----:B------:R-:W-:Y:S02]  /*0a90*/  @!P0 SHF.L.U64.HI R6, R8, 0x3, R7 ;  /* 0x0000000308068819 */ /* 0x000fe40000010207 */
[C---:B0-----:R-:W-:Y:S02]  /*0aa0*/  @!P0 IADD3 R34, P2, PT, R37.reuse, R32, RZ ;  /* 0x0000002025228210 */ /* 0x041fe40007f5e0ff */
[----:B------:R-:W0:Y:S03]  /*0ab0*/  LDC.64 R8, c[0x0][0x3d8] ;  /* 0x0000f600ff087b82 */ /* 0x000e260000000a00 */
[----:B------:R-:W-:Y:S01]  /*0ac0*/  @!P0 IMAD.X R35, R6, 0x1, R33, P2 ;  /* 0x0000000106238824 */ /* 0x000fe200010e0621 */
[----:B-1----:R-:W-:-:S05]  /*0ad0*/  @!P0 IADD3 R36, P2, PT, R37, R38, RZ ;  /* 0x0000002625248210 */ /* 0x002fca0007f5e0ff */
[----:B------:R-:W-:Y:S01]  /*0ae0*/  @!P0 IMAD.X R37, R6, 0x1, R39, P2 ;  /* 0x0000000106258824 */ /* 0x000fe200010e0627 */
[----:B--2---:R-:W-:Y:S01]  /*0af0*/  @!P1 IADD3 R6, P2, PT, R31, R40, RZ ;  /* 0x000000281f069210 */ /* 0x004fe20007f5e0ff */
[----:B------:R-:W-:Y:S01]  /*0b00*/  VIADD R33, R21, 0x6 ;  /* 0x0000000615217836 */ /* 0x000fe20000000000 */
[----:B------:R-:W2:Y:S03]  /*0b10*/  @!P0 LDG.E.64 R34, desc[UR8][R34.64] ;  /* 0x0000000822228981 */ /* 0x000ea6000c1e1b00 */
[----:B------:R-:W-:Y:S01]  /*0b20*/  @!P1 IMAD.X R7, RZ, RZ, R41, P2 ;  /* 0x000000ffff079224 */ /* 0x000fe200010e0629 */
[----:B------:R-:W2:Y:S01]  /*0b30*/  @!P0 LDG.E.64 R36, desc[UR8][R36.64] ;  /* 0x0000000824248981 */ /* 0x000ea2000c1e1b00 */
[----:B------:R-:W-:-:S03]  /*0b40*/  @!P1 IMAD.SHL.U32 R41, R6, 0x8, RZ ;  /* 0x0000000806299824 */ /* 0x000fc600078e00ff */
[----:B------:R-:W-:Y:S02]  /*0b50*/  @!P1 SHF.L.U64.HI R6, R6, 0x3, R7 ;  /* 0x0000000306069819 */ /* 0x000fe40000010207 */
[----:B------:R-:W-:-:S05]  /*0b60*/  @!P1 IADD3 R38, P2, PT, R41, R42, RZ ;  /* 0x0000002a29269210 */ /* 0x000fca0007f5e0ff */
[----:B------:R-:W-:Y:S01]  /*0b70*/  @!P1 IMAD.X R39, R6, 0x1, R43, P2 ;  /* 0x0000000106279824 */ /* 0x000fe200010e062b */
[----:B0-----:R-:W-:-:S05]  /*0b80*/  @!P1 IADD3 R40, P2, PT, R41, R8, RZ ;  /* 0x0000000829289210 */ /* 0x001fca0007f5e0ff */
[----:B------:R-:W-:Y:S01]  /*0b90*/  @!P1 IMAD.X R41, R6, 0x1, R9, P2 ;  /* 0x0000000106299824 */ /* 0x000fe200010e0609 */
[----:B------:R-:W-:Y:S01]  /*0ba0*/  IADD3 R46, P2, PT, R33, UR14, RZ ;  /* 0x0000000e212e7c10 */ /* 0x000fe2000ff5e0ff */
[----:B------:R-:W3:Y:S04]  /*0bb0*/  @!P5 LDG.E.64 R8, desc[UR8][R44.64] ;  /* 0x000000082c08d981 */ /* 0x000ee8000c1e1b00 */
[----:B------:R-:W-:Y:S01]  /*0bc0*/  IMAD.X R7, RZ, RZ, UR15, P2 ;  /* 0x0000000fff077e24 */ /* 0x000fe200090e06ff */
[----:B------:R-:W2:Y:S04]  /*0bd0*/  @!P1 LDG.E.64 R38, desc[UR8][R38.64] ;  /* 0x0000000826269981 */ /* 0x000ea8000c1e1b00 */
[C---:B------:R-:W-:Y:S01]  /*0be0*/  SHF.L.U64.HI R20, R46.reuse, 0x3, R7 ;  /* 0x000000032e147819 */ /* 0x040fe20000010207 */
[----:B------:R-:W2:Y:S04]  /*0bf0*/  @!P1 LDG.E.64 R40, desc[UR8][R40.64] ;  /* 0x0000000828289981 */ /* 0x000ea8000c1e1b00 */
[----:B------:R-:W4:Y:S01]  /*0c00*/  @!P3 LDG.E.64 R6, desc[UR8][R2.64] ;  /* 0x000000080206b981 */ /* 0x000f22000c1e1b00 */
[----:B------:R-:W-:-:S05]  /*0c10*/  IMAD.SHL.U32 R46, R46, 0x8, RZ ;  /* 0x000000082e2e7824 */ /* 0x000fca00078e00ff */
[----:B------:R-:W-:-:S04]  /*0c20*/  IADD3 R42, P2, PT, R46, UR12, RZ ;  /* 0x0000000c2e2a7c10 */ /* 0x000fc8000ff5e0ff */
[----:B------:R-:W-:Y:S02]  /*0c30*/  IADD3.X R43, PT, PT, R20, UR13, RZ, P2, !PT ;  /* 0x0000000d142b7c10 */ /* 0x000fe400097fe4ff */
[----:B------:R-:W-:-:S04]  /*0c40*/  IADD3 R46, P2, PT, R46, UR18, RZ ;  /* 0x000000122e2e7c10 */ /* 0x000fc8000ff5e0ff */
[----:B------:R-:W-:Y:S01]  /*0c50*/  IADD3.X R47, PT, PT, R20, UR19, RZ, P2, !PT ;  /* 0x00000013142f7c10 */ /* 0x000fe200097fe4ff */
[----:B------:R-:W2:Y:S04]  /*0c60*/  LDG.E.64 R42, desc[UR8][R42.64] ;  /* 0x000000082a2a7981 */ /* 0x000ea8000c1e1b00 */
[----:B------:R0:W2:Y:S02]  /*0c70*/  LDG.E.64 R44, desc[UR8][R46.64] ;  /* 0x000000082e2c7981 */ /* 0x0000a4000c1e1b00 */
[----:B0-----:R-:W0:Y:S01]  /*0c80*/  LDC.64 R46, c[0x0][0x3e8] ;  /* 0x0000fa00ff2e7b82 */ /* 0x001e220000000a00 */
[----:B------:R-:W-:-:S04]  /*0c90*/  LOP3.LUT R24, R24, 0xfffffff7, RZ, 0xc0, !PT ;  /* 0xfffffff718187812 */ /* 0x000fc800078ec0ff */
[----:B------:R-:W-:Y:S02]  /*0ca0*/  @P3 LOP3.LUT R24, R24, 0x8, RZ, 0xfc, !PT ;  /* 0x0000000818183812 */ /* 0x000fe400078efcff */
[----:B----4-:R-:W-:-:S05]  /*0cb0*/  @!P3 IADD3 R3, P2, PT, R4, -R6, RZ ;  /* 0x800000060403b210 */ /* 0x010fca0007f5e0ff */
[----:B------:R-:W-:Y:S01]  /*0cc0*/  @!P3 IMAD.X R2, R5, 0x1, ~R7, P2 ;  /* 0x000000010502b824 */ /* 0x000fe200010e0e07 */
[----:B-----5:R-:W-:-:S05]  /*0cd0*/  @!P6 IADD3 R5, P2, PT, R14, -R12, RZ ;  /* 0x8000000c0e05e210 */ /* 0x020fca0007f5e0ff */
[----:B------:R-:W-:Y:S01]  /*0ce0*/  @!P6 IMAD.X R4, R15, 0x1, ~R13, P2 ;  /* 0x000000010f04e824 */ /* 0x000fe200010e0e0d */
[----:B---3--:R-:W-:-:S05]  /*0cf0*/  @!P5 IADD3 R7, P2, PT, R10, -R8, RZ ;  /* 0x800000080a07d210 */ /* 0x008fca0007f5e0ff */
[----:B------:R-:W-:Y:S01]  /*0d00*/  @!P5 IMAD.X R6, R11, 0x1, ~R9, P2 ;  /* 0x000000010b06d824 */ /* 0x000fe200010e0e09 */
[----:B------:R-:W-:-:S05]  /*0d10*/  @!P4 IADD3 R9, P2, PT, R16, -R18, RZ ;  /* 0x800000121009c210 */ /* 0x000fca0007f5e0ff */
[----:B------:R-:W-:Y:S01]  /*0d20*/  @!P4 IMAD.X R8, R17, 0x1, ~R19, P2 ;  /* 0x000000011108c824 */ /* 0x000fe200010e0e13 */
[----:B--2---:R-:W-:-:S05]  /*0d30*/  @!P0 IADD3 R11, P2, PT, R34, -R36, RZ ;  /* 0x80000024220b8210 */ /* 0x004fca0007f5e0ff */
[----:B------:R-:W-:Y:S01]  /*0d40*/  @!P0 IMAD.X R10, R35, 0x1, ~R37, P2 ;  /* 0x00000001230a8824 */ /* 0x000fe200010e0e25 */
[----:B------:R-:W-:Y:S01]  /*0d50*/  @!P1 IADD3 R13, P2, PT, R38, -R40, RZ ;  /* 0x80000028260d9210 */ /* 0x000fe20007f5e0ff */
[----:B------:R-:W-:-:S04]  /*0d60*/  VIADD R35, R21, 0x7 ;  /* 0x0000000715237836 */ /* 0x000fc80000000000 */
[----:B------:R-:W-:Y:S01]  /*0d70*/  @!P1 IMAD.X R12, R39, 0x1, ~R41, P2 ;  /* 0x00000001270c9824 */ /* 0x000fe200010e0e29 */
[----:B------:R-:W-:Y:S01]  /*0d80*/  IADD3 R40, P2, PT, R42, -R44, RZ ;  /* 0x8000002c2a287210 */ /* 0x000fe20007f5e0ff */
[----:B------:R-:W-:-:S04]  /*0d90*/  VIADD R37, R21, 0x8 ;  /* 0x0000000815257836 */ /* 0x000fc80000000000 */
[----:B------:R-:W-:Y:S01]  /*0da0*/  IMAD.X R38, R43, 0x1, ~R45, P2 ;  /* 0x000000012b267824 */ /* 0x000fe200010e0e2d */
[----:B------:R-:W-:-:S05]  /*0db0*/  IADD3 R16, P2, PT, R35, UR14, RZ ;  /* 0x0000000e23107c10 */ /* 0x000fca000ff5e0ff */
[----:B------:R-:W-:Y:S01]  /*0dc0*/  IMAD.X R15, RZ, RZ, UR15, P2 ;  /* 0x0000000fff0f7e24 */ /* 0x000fe200090e06ff */
[----:B------:R-:W-:Y:S01]  /*0dd0*/  IADD3 R36, P2, PT, R37, UR14, RZ ;  /* 0x0000000e25247c10 */ /* 0x000fe2000ff5e0ff */
[----:B------:R-:W-:-:S03]  /*0de0*/  IMAD.SHL.U32 R52, R16, 0x8, RZ ;  /* 0x0000000810347824 */ /* 0x000fc600078e00ff */
[----:B------:R-:W-:Y:S01]  /*0df0*/  SHF.L.U64.HI R16, R16, 0x3, R15 ;  /* 0x0000000310107819 */ /* 0x000fe2000001020f */
[----:B------:R-:W-:Y:S01]  /*0e00*/  IMAD.X R15, RZ, RZ, UR15, P2 ;  /* 0x0000000fff0f7e24 */ /* 0x000fe200090e06ff */
[----:B------:R-:W-:Y:S01]  /*0e10*/  IADD3 R42, P2, PT, R52, UR12, RZ ;  /* 0x0000000c342a7c10 */ /* 0x000fe2000ff5e0ff */
[----:B------:R-:W-:Y:S02]  /*0e20*/  IMAD.SHL.U32 R32, R36, 0x8, RZ ;  /* 0x0000000824207824 */ /* 0x000fe400078e00ff */
[C---:B------:R-:W-:Y:S01]  /*0e30*/  VIADD R39, R21.reuse, 0x9 ;  /* 0x0000000915277836 */ /* 0x040fe20000000000 */
[----:B------:R-:W-:Y:S02]  /*0e40*/  IADD3.X R43, PT, PT, R16, UR13, RZ, P2, !PT ;  /* 0x0000000d102b7c10 */ /* 0x000fe400097fe4ff */
[----:B------:R-:W-:Y:S02]  /*0e50*/  SHF.L.U64.HI R36, R36, 0x3, R15 ;  /* 0x0000000324247819 */ /* 0x000fe4000001020f */
[----:B------:R-:W-:Y:S01]  /*0e60*/  IADD3 R44, P2, PT, R32, UR12, RZ ;  /* 0x0000000c202c7c10 */ /* 0x000fe2000ff5e0ff */
[----:B------:R-:W-:Y:S01]  /*0e70*/  VIADD R41, R21, 0xa ;  /* 0x0000000a15297836 */ /* 0x000fe20000000000 */
[----:B------:R-:W2:Y:S02]  /*0e80*/  LDG.E.64 R42, desc[UR8][R42.64] ;  /* 0x000000082a2a7981 */ /* 0x000ea4000c1e1b00 */
[----:B------:R-:W-:-:S02]  /*0e90*/  IADD3.X R45, PT, PT, R36, UR13, RZ, P2, !PT ;  /* 0x0000000d242d7c10 */ /* 0x000fc400097fe4ff */
[----:B------:R-:W-:Y:S02]  /*0ea0*/  IADD3 R34, P2, PT, R39, UR14, RZ ;  /* 0x0000000e27227c10 */ /* 0x000fe4000ff5e0ff */
[----:B------:R-:W-:Y:S02]  /*0eb0*/  LOP3.LUT R24, R24, 0xfffffffb, RZ, 0xc0, !PT ;  /* 0xfffffffb18187812 */ /* 0x000fe400078ec0ff */
[----:B------:R-:W3:Y:S01]  /*0ec0*/  LDG.E.64 R44, desc[UR8][R44.64] ;  /* 0x000000082c2c7981 */ /* 0x000ee2000c1e1b00 */
[----:B------:R-:W-:Y:S01]  /*0ed0*/  IMAD.X R17, RZ, RZ, UR15, P2 ;  /* 0x0000000fff117e24 */ /* 0x000fe200090e06ff */
[----:B------:R-:W-:Y:S01]  /*0ee0*/  IADD3 R20, P2, PT, R41, UR14, RZ ;  /* 0x0000000e29147c10 */ /* 0x000fe2000ff5e0ff */
[----:B------:R-:W-:-:S03]  /*0ef0*/  IMAD.SHL.U32 R26, R34, 0x8, RZ ;  /* 0x00000008221a7824 */ /* 0x000fc600078e00ff */
[----:B------:R-:W-:Y:S01]  /*0f00*/  SHF.L.U64.HI R34, R34, 0x3, R17 ;  /* 0x0000000322227819 */ /* 0x000fe20000010211 */
[----:B------:R-:W-:Y:S01]  /*0f10*/  IMAD.X R15, RZ, RZ, UR15, P2 ;  /* 0x0000000fff0f7e24 */ /* 0x000fe200090e06ff */
[----:B------:R-:W-:Y:S01]  /*0f20*/  IADD3 R18, P2, PT, R26, UR12, RZ ;  /* 0x0000000c1a127c10 */ /* 0x000fe2000ff5e0ff */
[----:B------:R-:W-:-:S03]  /*0f30*/  IMAD.SHL.U32 R22, R20, 0x8, RZ ;  /* 0x0000000814167824 */ /* 0x000fc600078e00ff */
[----:B------:R-:W-:Y:S02]  /*0f40*/  IADD3.X R19, PT, PT, R34, UR13, RZ, P2, !PT ;  /* 0x0000000d22137c10 */ /* 0x000fe400097fe4ff */
[----:B------:R-:W-:Y:S02]  /*0f50*/  SHF.L.U64.HI R20, R20, 0x3, R15 ;  /* 0x0000000314147819 */ /* 0x000fe4000001020f */
[----:B------:R-:W-:Y:S02]  /*0f60*/  IADD3 R14, P2, PT, R22, UR12, RZ ;  /* 0x0000000c160e7c10 */ /* 0x000fe4000ff5e0ff */
[----:B------:R-:W-:Y:S01]  /*0f70*/  @P6 LOP3.LUT R24, R24, 0x4, RZ, 0xfc, !PT ;  /* 0x0000000418186812 */ /* 0x000fe200078efcff */
[----:B------:R-:W4:Y:S01]  /*0f80*/  LDG.E.64 R18, desc[UR8][R18.64] ;  /* 0x0000000812127981 */ /* 0x000f22000c1e1b00 */
[----:B------:R-:W-:Y:S02]  /*0f90*/  IADD3.X R15, PT, PT, R20, UR13, RZ, P2, !PT ;  /* 0x0000000d140f7c10 */ /* 0x000fe400097fe4ff */
[----:B------:R-:W-:-:S04]  /*0fa0*/  ISETP.GT.U32.AND P2, PT, R40, UR16, PT ;  /* 0x0000001028007c0c */ /* 0x000fc8000bf44070 */
[----:B------:R-:W-:Y:S01]  /*0fb0*/  ISETP.GT.AND.EX P2, PT, R38, UR17, PT, P2 ;  /* 0x0000001126007c0c */ /* 0x000fe2000bf44320 */
[----:B------:R-:W5:-:S12]  /*0fc0*/  LDG.E.64 R14, desc[UR8][R14.64] ;  /* 0x000000080e0e7981 */ /* 0x000f58000c1e1b00 */
[----:B0-----:R-:W-:-:S05]  /*0fd0*/  @!P2 IADD3 R38, P3, PT, R33, R46, RZ ;  /* 0x0000002e2126a210 */ /* 0x001fca0007f7e0ff */
[----:B------:R-:W-:Y:S02]  /*0fe0*/  @!P2 IMAD.X R17, RZ, RZ, R47, P3 ;  /* 0x000000ffff11a224 */ /* 0x000fe400018e062f */
[----:B------:R-:W0:Y:S01]  /*0ff0*/  LDC.64 R46, c[0x0][0x3d8] ;  /* 0x0000f600ff2e7b82 */ /* 0x000e220000000a00 */
[C---:B------:R-:W-:Y:S02]  /*1000*/  @!P2 IMAD.SHL.U32 R49, R38.reuse, 0x8, RZ ;  /* 0x000000082631a824 */ /* 0x040fe400078e00ff */
[----:B------:R-:W-:-:S03]  /*1010*/  @!P2 SHF.L.U64.HI R38, R38, 0x3, R17 ;  /* 0x000000032626a819 */ /* 0x000fc60000010211 */
[----:B------:R-:W-:-:S05]  /*1020*/  @!P2 IADD3 R50, P3, PT, R49, R50, RZ ;  /* 0x000000323132a210 */ /* 0x000fca0007f7e0ff */
[----:B------:R-:W-:Y:S01]  /*1030*/  @!P2 IMAD.X R51, R38, 0x1, R51, P3 ;  /* 0x000000012633a824 */ /* 0x000fe200018e0633 */
[----:B0-----:R-:W-:-:S05]  /*1040*/  @!P2 IADD3 R48, P3, PT, R49, R46, RZ ;  /* 0x0000002e3130a210 */ /* 0x001fca0007f7e0ff */
[----:B------:R-:W-:Y:S02]  /*1050*/  @!P2 IMAD.X R49, R38, 0x1, R47, P3 ;  /* 0x000000012631a824 */ /* 0x000fe400018e062f */
[----:B------:R0:W2:Y:S04]  /*1060*/  @!P2 LDG.E.64 R46, desc[UR8][R50.64] ;  /* 0x00000008322ea981 */ /* 0x0000a8000c1e1b00 */
[----:B------:R-:W2:Y:S01]  /*1070*/  @!P2 LDG.E.64 R48, desc[UR8][R48.64] ;  /* 0x000000083030a981 */ /* 0x000ea2000c1e1b00 */
[----:B------:R-:W-:-:S04]  /*1080*/  IADD3 R52, P3, PT, R52, UR18, RZ ;  /* 0x0000001234347c10 */ /* 0x000fc8000ff7e0ff */
[----:B------:R-:W-:Y:S01]  /*1090*/  IADD3.X R53, PT, PT, R16, UR19, RZ, P3, !PT ;  /* 0x0000001310357c10 */ /* 0x000fe20009ffe4ff */
[----:B0-----:R-:W0:Y:S01]  /*10a0*/  LDC.64 R50, c[0x0][0x3e0] ;  /* 0x0000f800ff327b82 */ /* 0x001e220000000a00 */
[----:B--2---:R-:W-:-:S05]  /*10b0*/  @!P2 IADD3 R17, P3, PT, R46, -R48, RZ ;  /* 0x800000302e11a210 */ /* 0x004fca0007f7e0ff */
[----:B------:R-:W-:Y:S02]  /*10c0*/  @!P2 IMAD.X R16, R47, 0x1, ~R49, P3 ;  /* 0x000000012f10a824 */ /* 0x000fe400018e0e31 */
[----:B------:R-:W2:Y:S01]  /*10d0*/  LDG.E.64 R46, desc[UR8][R52.64] ;  /* 0x00000008342e7981 */ /* 0x000ea2000c1e1b00 */
[----:B------:R-:W-:-:S04]  /*10e0*/  LOP3.LUT R24, R24, 0xfffffffd, RZ, 0xc0, !PT ;  /* 0xfffffffd18187812 */ /* 0x000fc800078ec0ff */
[----:B------:R-:W-:-:S04]  /*10f0*/  @P5 LOP3.LUT R24, R24, 0x2, RZ, 0xfc, !PT ;  /* 0x0000000218185812 */ /* 0x000fc800078efcff */
[----:B------:R-:W-:-:S04]  /*1100*/  LOP3.LUT R24, R24, 0xfffffffe, RZ, 0xc0, !PT ;  /* 0xfffffffe18187812 */ /* 0x000fc800078ec0ff */
[----:B------:R-:W-:Y:S02]  /*1110*/  @P4 LOP3.LUT R24, R24, 0x1, RZ, 0xfc, !PT ;  /* 0x0000000118184812 */ /* 0x000fe400078efcff */
[----:B--2---:R-:W-:-:S05]  /*1120*/  IADD3 R46, P3, PT, R42, -R46, RZ ;  /* 0x8000002e2a2e7210 */ /* 0x004fca0007f7e0ff */
[----:B------:R-:W-:Y:S01]  /*1130*/  IMAD.X R47, R43, 0x1, ~R47, P3 ;  /* 0x000000012b2f7824 */ /* 0x000fe200018e0e2f */
[----:B------:R-:W-:-:S04]  /*1140*/  ISETP.GT.U32.AND P3, PT, R46, UR16, PT ;  /* 0x000000102e007c0c */ /* 0x000fc8000bf64070 */
[----:B------:R-:W-:-:S13]  /*1150*/  ISETP.GT.AND.EX P3, PT, R47, UR17, PT, P3 ;  /* 0x000000112f007c0c */ /* 0x000fda000bf64330 */
[----:B------:R-:W-:-:S05]  /*1160*/  @!P3 IADD3 R46, P4, PT, R35, R54, RZ ;  /* 0x00000036232eb210 */ /* 0x000fca0007f9e0ff */
[----:B------:R-:W-:Y:S02]  /*1170*/  @!P3 IMAD.X R47, RZ, RZ, R55, P4 ;  /* 0x000000ffff2fb224 */ /* 0x000fe400020e0637 */
[C---:B------:R-:W-:Y:S01]  /*1180*/  @!P3 IMAD.SHL.U32 R49, R46.reuse, 0x8, RZ ;  /* 0x000000082e31b824 */ /* 0x040fe200078e00ff */
[----:B------:R-:W1:Y:S02]  /*1190*/  LDC.64 R54, c[0x0][0x3e8] ;  /* 0x0000fa00ff367b82 */ /* 0x000e640000000a00 */
[----:B------:R-:W-:-:S06]  /*11a0*/  @!P3 SHF.L.U64.HI R42, R46, 0x3, R47 ;  /* 0x000000032e2ab819 */ /* 0x000fcc000001022f */
[----:B------:R-:W2:Y:S01]  /*11b0*/  LDC.64 R46, c[0x0][0x3d8] ;  /* 0x0000f600ff2e7b82 */ /* 0x000ea20000000a00 */
[----:B0-----:R-:W-:-:S05]  /*11c0*/  @!P3 IADD3 R50, P4, PT, R49, R50, RZ ;  /* 0x000000323132b210 */ /* 0x001fca0007f9e0ff */
[----:B------:R-:W-:Y:S01]  /*11d0*/  @!P3 IMAD.X R51, R42, 0x1, R51, P4 ;  /* 0x000000012a33b824 */ /* 0x000fe200020e0633 */
[----:B--2---:R-:W-:-:S05]  /*11e0*/  @!P3 IADD3 R48, P4, PT, R49, R46, RZ ;  /* 0x0000002e3130b210 */ /* 0x004fca0007f9e0ff */
        /* <DEDUP_REMOVED lines=8> */
[----:B------:R-:W3:Y:S02]  /*1270*/  LDG.E.64 R46, desc[UR8][R52.64] ;  /* 0x00000008342e7981 */ /* 0x000ee4000c1e1b00 */
[----:B---3--:R-:W-:-:S05]  /*1280*/  IADD3 R36, P4, PT, R44, -R46, RZ ;  /* 0x8000002e2c247210 */ /* 0x008fca0007f9e0ff */
[----:B------:R-:W-:Y:S01]  /*1290*/  IMAD.X R46, R45, 0x1, ~R47, P4 ;  /* 0x000000012d2e7824 */ /* 0x000fe200020e0e2f */
[----:B------:R-:W-:Y:S01]  /*12a0*/  ISETP.GT.U32.AND P4, PT, R36, UR16, PT ;  /* 0x0000001024007c0c */ /* 0x000fe2000bf84070 */
[----:B------:R-:W2:Y:S03]  /*12b0*/  LDC.64 R44, c[0x0][0x3d8] ;  /* 0x0000f600ff2c7b82 */ /* 0x000ea60000000a00 */
[----:B------:R-:W-:-:S13]  /*12c0*/  ISETP.GT.AND.EX P4, PT, R46, UR17, PT, P4 ;  /* 0x000000112e007c0c */ /* 0x000fda000bf84340 */
[----:B-1----:R-:W-:-:S05]  /*12d0*/  @!P4 IADD3 R36, P5, PT, R37, R54, RZ ;  /* 0x000000362524c210 */ /* 0x002fca0007fbe0ff */
[----:B------:R-:W-:Y:S02]  /*12e0*/  @!P4 IMAD.X R47, RZ, RZ, R55, P5 ;  /* 0x000000ffff2fc224 */ /* 0x000fe400028e0637 */
[C---:B------:R-:W-:Y:S01]  /*12f0*/  @!P4 IMAD.SHL.U32 R49, R36.reuse, 0x8, RZ ;  /* 0x000000082431c824 */ /* 0x040fe200078e00ff */
[----:B------:R-:W1:Y:S02]  /*1300*/  LDC.64 R54, c[0x0][0x3e8] ;  /* 0x0000fa00ff367b82 */ /* 0x000e640000000a00 */
[----:B------:R-:W-:Y:S02]  /*1310*/  @!P4 SHF.L.U64.HI R36, R36, 0x3, R47 ;  /* 0x000000032424c819 */ /* 0x000fe4000001022f */
[----:B0-----:R-:W-:-:S05]  /*1320*/  @!P4 IADD3 R50, P5, PT, R49, R50, RZ ;  /* 0x000000323132c210 */ /* 0x001fca0007fbe0ff */
[----:B------:R-:W-:Y:S01]  /*1330*/  @!P4 IMAD.X R51, R36, 0x1, R51, P5 ;  /* 0x000000012433c824 */ /* 0x000fe200028e0633 */
[----:B--2---:R-:W-:-:S04]  /*1340*/  @!P4 IADD3 R48, P5, PT, R49, R44, RZ ;  /* 0x0000002c3130c210 */ /* 0x004fc80007fbe0ff */
[----:B------:R0:W2:Y:S01]  /*1350*/  @!P4 LDG.E.64 R46, desc[UR8][R50.64] ;  /* 0x00000008322ec981 */ /* 0x0000a2000c1e1b00 */
[----:B------:R-:W-:-:S06]  /*1360*/  @!P4 IMAD.X R49, R36, 0x1, R45, P5 ;  /* 0x000000012431c824 */ /* 0x000fcc00028e062d */
[----:B------:R-:W2:Y:S01]  /*1370*/  @!P4 LDG.E.64 R48, desc[UR8][R48.64] ;  /* 0x000000083030c981 */ /* 0x000ea2000c1e1b00 */
[----:B------:R-:W-:Y:S01]  /*1380*/  IADD3 R52, P5, PT, R26, UR18, RZ ;  /* 0x000000121a347c10 */ /* 0x000fe2000ffbe0ff */
[----:B0-----:R-:W0:Y:S03]  /*1390*/  LDC.64 R50, c[0x0][0x3e0] ;  /* 0x0000f800ff327b82 */ /* 0x001e260000000a00 */
[----:B------:R-:W-:Y:S02]  /*13a0*/  IADD3.X R53, PT, PT, R34, UR19, RZ, P5, !PT ;  /* 0x0000001322357c10 */ /* 0x000fe4000affe4ff */
[----:B--2---:R-:W-:-:S05]  /*13b0*/  @!P4 IADD3 R45, P5, PT, R46, -R48, RZ ;  /* 0x800000302e2dc210 */ /* 0x004fca0007fbe0ff */
[----:B------:R-:W-:Y:S02]  /*13c0*/  @!P4 IMAD.X R34, R47, 0x1, ~R49, P5 ;  /* 0x000000012f22c824 */ /* 0x000fe400028e0e31 */
[----:B------:R-:W4:Y:S02]  /*13d0*/  LDG.E.64 R46, desc[UR8][R52.64] ;  /* 0x00000008342e7981 */ /* 0x000f24000c1e1b00 */
[----:B----4-:R-:W-:-:S05]  /*13e0*/  IADD3 R26, P5, PT, R18, -R46, RZ ;  /* 0x8000002e121a7210 */ /* 0x010fca0007fbe0ff */
[----:B------:R-:W-:Y:S01]  /*13f0*/  IMAD.X R46, R19, 0x1, ~R47, P5 ;  /* 0x00000001132e7824 */ /* 0x000fe200028e0e2f */
[----:B------:R-:W-:-:S04]  /*1400*/  ISETP.GT.U32.AND P5, PT, R26, UR16, PT ;  /* 0x000000101a007c0c */ /* 0x000fc8000bfa4070 */
        /* <DEDUP_REMOVED lines=8> */
[----:B------:R-:W-:Y:S01]  /*1490*/  IADD3 R18, P6, PT, R22, UR18, RZ ;  /* 0x0000001216127c10 */ /* 0x000fe2000ffde0ff */
[----:B------:R-:W0:Y:S03]  /*14a0*/  LDC.64 R50, c[0x0][0x3d8] ;  /* 0x0000f600ff327b82 */ /* 0x000e260000000a00 */
[----:B------:R-:W-:-:S06]  /*14b0*/  IADD3.X R19, PT, PT, R20, UR19, RZ, P6, !PT ;  /* 0x0000001314137c10 */ /* 0x000fcc000b7fe4ff */
[----:B------:R-:W5:Y:S01]  /*14c0*/  LDG.E.64 R18, desc[UR8][R18.64] ;  /* 0x0000000812127981 */ /* 0x000f62000c1e1b00 */
[----:B0-----:R-:W-:-:S05]  /*14d0*/  @!P5 IADD3 R48, P6, PT, R49, R50, RZ ;  /* 0x000000323130d210 */ /* 0x001fca0007fde0ff */
[----:B------:R-:W-:Y:S02]  /*14e0*/  @!P5 IMAD.X R49, R26, 0x1, R51, P6 ;  /* 0x000000011a31d824 */ /* 0x000fe400030e0633 */
[----:B------:R-:W0:Y:S01]  /*14f0*/  LDC.64 R50, c[0x0][0x3e8] ;  /* 0x0000fa00ff327b82 */ /* 0x000e220000000a00 */
[----:B------:R-:W-:Y:S02]  /*1500*/  P2R R28, PR, RZ, 0x1 ;  /* 0x00000001ff1c7803 */ /* 0x000fe40000000000 */
[----:B------:R-:W-:Y:S02]  /*1510*/  P2R R30, PR, RZ, 0x2 ;  /* 0x00000002ff1e7803 */ /* 0x000fe40000000000 */
[----:B-----5:R-:W-:-:S05]  /*1520*/  IADD3 R20, P6, PT, R14, -R18, RZ ;  /* 0x800000120e147210 */ /* 0x020fca0007fde0ff */
[----:B------:R-:W-:Y:S01]  /*1530*/  IMAD.X R22, R15, 0x1, ~R19, P6 ;  /* 0x000000010f167824 */ /* 0x000fe200030e0e13 */
[----:B------:R-:W-:Y:S01]  /*1540*/  ISETP.GT.U32.AND P6, PT, R20, UR16, PT ;  /* 0x0000001014007c0c */ /* 0x000fe2000bfc4070 */
[----:B------:R-:W2:Y:S03]  /*1550*/  LDC.64 R18, c[0x0][0x3d8] ;  /* 0x0000f600ff127b82 */ /* 0x000ea60000000a00 */
[----:B------:R-:W-:-:S13]  /*1560*/  ISETP.GT.AND.EX P6, PT, R22, UR17, PT, P6 ;  /* 0x0000001116007c0c */ /* 0x000fda000bfc4360 */
[----:B0-----:R-:W-:-:S05]  /*1570*/  @!P6 IADD3 R20, P0, PT, R41, R50, RZ ;  /* 0x000000322914e210 */ /* 0x001fca0007f1e0ff */
[----:B------:R-:W-:Y:S02]  /*1580*/  @!P6 IMAD.X R51, RZ, RZ, R51, P0 ;  /* 0x000000ffff33e224 */ /* 0x000fe400000e0633 */
[----:B------:R-:W-:-:S03]  /*1590*/  @!P6 IMAD.SHL.U32 R53, R20, 0x8, RZ ;  /* 0x000000081435e824 */ /* 0x000fc600078e00ff */
[----:B------:R-:W-:Y:S02]  /*15a0*/  @!P6 SHF.L.U64.HI R14, R20, 0x3, R51 ;  /* 0x00000003140ee819 */ /* 0x000fe40000010233 */
[----:B-1----:R-:W-:-:S05]  /*15b0*/  @!P6 IADD3 R50, P1, PT, R53, R54, RZ ;  /* 0x000000363532e210 */ /* 0x002fca0007f3e0ff */
[----:B------:R-:W-:Y:S01]  /*15c0*/  @!P6 IMAD.X R51, R14, 0x1, R55, P1 ;  /* 0x000000010e33e824 */ /* 0x000fe200008e0637 */
[----:B--2---:R-:W-:-:S05]  /*15d0*/  @!P6 IADD3 R52, P1, PT, R53, R18, RZ ;  /* 0x000000123534e210 */ /* 0x004fca0007f3e0ff */
[----:B------:R-:W-:Y:S02]  /*15e0*/  @!P6 IMAD.X R53, R14, 0x1, R19, P1 ;  /* 0x000000010e35e824 */ /* 0x000fe400008e0613 */
[----:B------:R-:W2:Y:S04]  /*15f0*/  @!P5 LDG.E.64 R14, desc[UR8][R46.64] ;  /* 0x000000082e0ed981 */ /* 0x000ea8000c1e1b00 */
[----:B------:R-:W2:Y:S01]  /*1600*/  @!P5 LDG.E.64 R18, desc[UR8][R48.64] ;  /* 0x000000083012d981 */ /* 0x000ea2000c1e1b00 */
[----:B------:R-:W-:Y:S02]  /*1610*/  P2R R38, PR, RZ, 0x4 ;  /* 0x00000004ff267803 */ /* 0x000fe40000000000 */
[----:B------:R-:W-:-:S04]  /*1620*/  LOP3.LUT P2, RZ, R24, 0x4, RZ, 0xc0, !PT ;  /* 0x0000000418ff7812 */ /* 0x000fc8000784c0ff */
[----:B------:R-:W-:Y:S02]  /*1630*/  P2R R40, PR, RZ, 0x4 ;  /* 0x00000004ff287803 */ /* 0x000fe40000000000 */
[----:B--2---:R-:W-:-:S05]  /*1640*/  @!P5 IADD3 R65, P2, PT, R14, -R18, RZ ;  /* 0x800000120e41d210 */ /* 0x004fca0007f5e0ff */
[----:B------:R-:W-:Y:S02]  /*1650*/  @!P5 IMAD.X R36, R15, 0x1, ~R19, P2 ;  /* 0x000000010f24d824 */ /* 0x000fe400010e0e13 */
[----:B------:R0:W2:Y:S04]  /*1660*/  @!P6 LDG.E.64 R14, desc[UR8][R50.64] ;  /* 0x00000008320ee981 */ /* 0x0000a8000c1e1b00 */
[----:B------:R1:W2:Y:S01]  /*1670*/  @!P6 LDG.E.64 R18, desc[UR8][R52.64] ;  /* 0x000000083412e981 */ /* 0x0002a2000c1e1b00 */
[----:B------:R-:W-:Y:S02]  /*1680*/  P2R R42, PR, RZ, 0x8 ;  /* 0x00000008ff2a7803 */ /* 0x000fe40000000000 */
[----:B------:R-:W-:Y:S02]  /*1690*/  LOP3.LUT P3, RZ, R24, 0x8, RZ, 0xc0, !PT ;  /* 0x0000000818ff7812 */ /* 0x000fe4000786c0ff */
[----:B------:R-:W-:Y:S01]  /*16a0*/  CS2R R58, SRZ ;  /* 0x00000000003a7805 */ /* 0x000fe2000001ff00 */
[----:B------:R-:W-:-:S10]  /*16b0*/  IMAD.MOV.U32 R56, RZ, RZ, 0x1 ;  /* 0x00000001ff387424 */ /* 0x000fd400078e00ff */
[----:B------:R-:W-:Y:S01]  /*16c0*/  @!P3 IMAD.MOV.U32 R56, RZ, RZ, RZ ;  /* 0x000000ffff38b224 */ /* 0x000fe200078e00ff */
[C---:B------:R-:W-:Y:S01]  /*16d0*/  LOP3.LUT P0, RZ, R24.reuse, 0x2, RZ, 0xc0, !PT ;  /* 0x0000000218ff7812 */ /* 0x040fe2000780c0ff */
[----:B------:R-:W-:Y:S01]  /*16e0*/  IMAD.MOV.U32 R61, RZ, RZ, 0x1 ;  /* 0x00000001ff3d7424 */ /* 0x000fe200078e00ff */
[----:B------:R-:W-:Y:S01]  /*16f0*/  LOP3.LUT P1, RZ, R24, 0x1, RZ, 0xc0, !PT ;  /* 0x0000000118ff7812 */ /* 0x000fe2000782c0ff */
[----:B------:R-:W-:Y:S02]  /*1700*/  IMAD.MOV.U32 R26, RZ, RZ, RZ ;  /* 0x000000ffff1a7224 */ /* 0x000fe400078e00ff */
[----:B------:R-:W-:-:S08]  /*1710*/  IMAD.MOV.U32 R24, RZ, RZ, 0x1 ;  /* 0x00000001ff187424 */ /* 0x000fd000078e00ff */
[----:B------:R-:W-:Y:S02]  /*1720*/  @!P0 IMAD.MOV.U32 R24, RZ, RZ, RZ ;  /* 0x000000ffff188224 */ /* 0x000fe400078e00ff */
[----:B------:R-:W-:Y:S02]  /*1730*/  IMAD.MOV.U32 R22, RZ, RZ, RZ ;  /* 0x000000ffff167224 */ /* 0x000fe400078e00ff */
[----:B------:R-:W-:Y:S02]  /*1740*/  IMAD.MOV.U32 R20, RZ, RZ, 0x1 ;  /* 0x00000001ff147424 */ /* 0x000fe400078e00ff */
[----:B------:R-:W-:Y:S01]  /*1750*/  @!P1 IMAD.MOV.U32 R20, RZ, RZ, RZ ;  /* 0x000000ffff149224 */ /* 0x000fe200078e00ff */
[----:B------:R-:W-:Y:S01]  /*1760*/  CS2R R48, SRZ ;  /* 0x0000000000307805 */ /* 0x000fe2000001ff00 */
[----:B0-----:R-:W-:Y:S01]  /*1770*/  IMAD.MOV.U32 R50, RZ, RZ, 0x1 ;  /* 0x00000001ff327424 */ /* 0x001fe200078e00ff */
[----:B-1----:R-:W-:Y:S01]  /*1780*/  CS2R R52, SRZ ;  /* 0x0000000000347805 */ /* 0x002fe2000001ff00 */
[----:B------:R-:W-:-:S02]  /*1790*/  IMAD.MOV.U32 R54, RZ, RZ, 0x1 ;  /* 0x00000001ff367424 */ /* 0x000fc400078e00ff */
[----:B------:R-:W-:Y:S02]  /*17a0*/  IMAD.MOV.U32 R57, RZ, RZ, RZ ;  /* 0x000000ffff397224 */ /* 0x000fe400078e00ff */
[----:B------:R-:W-:Y:S02]  /*17b0*/  IMAD.MOV.U32 R55, RZ, RZ, 0x1 ;  /* 0x00000001ff377424 */ /* 0x000fe400078e00ff */
[----:B------:R-:W-:Y:S01]  /*17c0*/  IMAD.MOV.U32 R51, RZ, RZ, 0x1 ;  /* 0x00000001ff337424 */ /* 0x000fe200078e00ff */
[----:B------:R-:W0:Y:S01]  /*17d0*/  S2R R62, SR_LANEID ;  /* 0x00000000003e7919 */ /* 0x000e220000000000 */
[----:B------:R-:W-:Y:S02]  /*17e0*/  @!P4 IMAD.MOV.U32 R51, RZ, RZ, RZ ;  /* 0x000000ffff33c224 */ /* 0x000fe400078e00ff */
[----:B------:R-:W-:Y:S02]  /*17f0*/  IMAD.MOV.U32 R44, RZ, RZ, RZ ;  /* 0x000000ffff2c7224 */ /* 0x000fe400078e00ff */
[----:B------:R-:W-:-:S02]  /*1800*/  IMAD.MOV.U32 R47, RZ, RZ, 0x1 ;  /* 0x00000001ff2f7424 */ /* 0x000fc400078e00ff */
[----:B------:R-:W-:Y:S01]  /*1810*/  @!P5 IMAD.MOV.U32 R47, RZ, RZ, RZ ;  /* 0x000000ffff2fd224 */ /* 0x000fe200078e00ff */
[----:B------:R-:W1:Y:S01]  /*1820*/  S2UR UR5, SR_CgaCtaId ;  /* 0x00000000000579c3 */ /* 0x000e620000008800 */
[----:B------:R-:W-:Y:S01]  /*1830*/  UMOV UR4, 0x400 ;  /* 0x0000040000047882 */ /* 0x000fe20000000000 */
[----:B------:R-:W-:-:S06]  /*1840*/  SHF.R.U32.HI R60, RZ, 0x5, R0 ;  /* 0x00000005ff3c7819 */ /* 0x000fcc0000011600 */
[----:B------:R-:W-:Y:S01]  /*1850*/  BAR.SYNC.DEFER_BLOCKING 0x0 ;  /* 0x0000000000007b1d */ /* 0x000fe20000010000 */
[----:B--2---:R-:W-:-:S05]  /*1860*/  @!P6 IADD3 R63, P2, PT, R14, -R18, RZ ;  /* 0x800000120e3fe210 */ /* 0x004fca0007f5e0ff */
[----:B------:R-:W-:Y:S02]  /*1870*/  @!P6 IMAD.X R14, R15, 0x1, ~R19, P2 ;  /* 0x000000010f0ee824 */ /* 0x000fe400010e0e13 */
[----:B------:R-:W2:Y:S02]  /*1880*/  LDC.64 R18, c[0x0][0x3d0] ;  /* 0x0000f400ff127b82 */ /* 0x000ea40000000a00 */
[----:B--2---:R-:W-:-:S04]  /*1890*/  @!P3 ISETP.GE.U32.AND P2, PT, R3, R18, PT ;  /* 0x000000120300b20c */ /* 0x004fc80003f46070 */
[----:B------:R-:W-:Y:S02]  /*18a0*/  @!P3 ISETP.GE.AND.EX P2, PT, R2, R19, PT, P2 ;  /* 0x000000130200b20c */ /* 0x000fe40003f46320 */
[----:B------:R-:W2:Y:S02]  /*18b0*/  LDC.64 R2, c[0x0][0x3d0] ;  /* 0x0000f400ff027b82 */ /* 0x000ea40000000a00 */
[----:B------:R-:W-:Y:S02]  /*18c0*/  @!P3 SEL R58, RZ, 0x1, P2 ;  /* 0x00000001ff3ab807 */ /* 0x000fe40001000000 */
[----:B------:R-:W-:-:S13]  /*18d0*/  ISETP.NE.AND P2, PT, R40, RZ, PT ;  /* 0x000000ff2800720c */ /* 0x000fda0003f45270 */
[----:B--2---:R-:W-:-:S04]  /*18e0*/  @!P2 ISETP.GE.U32.AND P3, PT, R5, R2, PT ;  /* 0x000000020500a20c */ /* 0x004fc80003f66070 */
[----:B------:R-:W-:Y:S02]  /*18f0*/  @!P2 ISETP.GE.AND.EX P3, PT, R4, R3, PT, P3 ;  /* 0x000000030400a20c */ /* 0x000fe40003f66330 */
[----:B------:R-:W2:Y:S01]  /*1900*/  LDC.64 R2, c[0x0][0x3d0] ;  /* 0x0000f400ff027b82 */ /* 0x000ea20000000a00 */
[----:B------:R-:W-:Y:S01]  /*1910*/  @!P2 IMAD.MOV.U32 R61, RZ, RZ, RZ ;  /* 0x000000ffff3da224 */ /* 0x000fe200078e00ff */
[----:B------:R-:W-:-:S06]  /*1920*/  @!P2 SEL R59, RZ, 0x1, P3 ;  /* 0x00000001ff3ba807 */ /* 0x000fcc0001800000 */
[----:B------:R-:W3:Y:S01]  /*1930*/  LDC.64 R4, c[0x0][0x3d0] ;  /* 0x0000f400ff047b82 */ /* 0x000ee20000000a00 */
[----:B--2---:R-:W-:-:S04]  /*1940*/  @!P0 ISETP.GE.U32.AND P2, PT, R7, R2, PT ;  /* 0x000000020700820c */ /* 0x004fc80003f46070 */
[----:B------:R-:W-:-:S03]  /*1950*/  @!P0 ISETP.GE.AND.EX P2, PT, R6, R3, PT, P2 ;  /* 0x000000030600820c */ /* 0x000fc60003f46320 */
[----:B------:R-:W2:Y:S01]  /*1960*/  LDC.64 R2, c[0x0][0x3d0] ;  /* 0x0000f400ff027b82 */ /* 0x000ea20000000a00 */
[----:B------:R-:W-:-:S07]  /*1970*/  @!P0 SEL R26, RZ, 0x1, P2 ;  /* 0x00000001ff1a8807 */ /* 0x000fce0001000000 */
[----:B------:R-:W4:Y:S01]  /*1980*/  LDC.64 R6, c[0x0][0x3d0] ;  /* 0x0000f400ff067b82 */ /* 0x000f220000000a00 */
[----:B--2---:R-:W-:-:S04]  /*1990*/  @!P1 ISETP.GE.U32.AND P0, PT, R9, R2, PT ;  /* 0x000000020900920c */ /* 0x004fc80003f06070 */
[----:B------:R-:W-:-:S03]  /*19a0*/  @!P1 ISETP.GE.AND.EX P0, PT, R8, R3, PT, P0 ;  /* 0x000000030800920c */ /* 0x000fc60003f06300 */
[----:B------:R-:W2:Y:S01]  /*19b0*/  LDC.64 R2, c[0x0][0x3d0] ;  /* 0x0000f400ff027b82 */ /* 0x000ea20000000a00 */
[----:B------:R-:W-:Y:S02]  /*19c0*/  @!P1 SEL R22, RZ, 0x1, P0 ;  /* 0x00000001ff169807 */ /* 0x000fe40000000000 */
[----:B------:R-:W-:Y:S01]  /*19d0*/  ISETP.NE.AND P0, PT, R28, RZ, PT ;  /* 0x000000ff1c00720c */ /* 0x000fe20003f05270 */
[----:B------:R-:W-:Y:S01]  /*19e0*/  IMAD.MOV.U32 R28, RZ, RZ, RZ ;  /* 0x000000ffff1c7224 */ /* 0x000fe200078e00ff */
[----:B------:R-:W-:Y:S02]  /*19f0*/  ISETP.NE.AND P2, PT, R38, RZ, PT ;  /* 0x000000ff2600720c */ /* 0x000fe40003f45270 */
[----:B------:R-:W-:Y:S01]  /*1a00*/  ISETP.NE.AND P3, PT, R42, RZ, PT ;  /* 0x000000ff2a00720c */ /* 0x000fe20003f65270 */
[----:B------:R-:W5:Y:S08]  /*1a10*/  LDC.64 R8, c[0x0][0x3d0] ;  /* 0x0000f400ff087b82 */ /* 0x000f700000000a00 */
[----:B--2---:R-:W-:-:S04]  /*1a20*/  @!P0 ISETP.GE.U32.AND P1, PT, R11, R2, PT ;  /* 0x000000020b00820c */ /* 0x004fc80003f26070 */
[----:B------:R-:W-:Y:S02]  /*1a30*/  @!P0 ISETP.GE.AND.EX P1, PT, R10, R3, PT, P1 ;  /* 0x000000030a00820c */ /* 0x000fe40003f26310 */
[----:B------:R-:W2:Y:S02]  /*1a40*/  LDC.64 R2, c[0x0][0x3d0] ;  /* 0x0000f400ff027b82 */ /* 0x000ea40000000a00 */
[----:B------:R-:W-:Y:S02]  /*1a50*/  @!P0 SEL R28, RZ, 0x1, P1 ;  /* 0x00000001ff1c8807 */ /* 0x000fe40000800000 */
[----:B------:R-:W-:Y:S01]  /*1a60*/  ISETP.NE.AND P1, PT, R30, RZ, PT ;  /* 0x000000ff1e00720c */ /* 0x000fe20003f25270 */
[----:B------:R-:W-:Y:S02]  /*1a70*/  IMAD.MOV.U32 R30, RZ, RZ, 0x1 ;  /* 0x00000001ff1e7424 */ /* 0x000fe400078e00ff */
[----:B------:R-:W-:Y:S01]  /*1a80*/  @!P0 IMAD.MOV.U32 R30, RZ, RZ, RZ ;  /* 0x000000ffff1e8224 */ /* 0x000fe200078e00ff */
[----:B------:R-:W0:Y:S09]  /*1a90*/  LDC.64 R10, c[0x0][0x3d0] ;  /* 0x0000f400ff0a7b82 */ /* 0x000e320000000a00 */
[----:B--2---:R-:W-:-:S04]  /*1aa0*/  @!P1 ISETP.GE.U32.AND P0, PT, R13, R2, PT ;  /* 0x000000020d00920c */ /* 0x004fc80003f06070 */
[----:B------:R-:W-:Y:S02]  /*1ab0*/  @!P1 ISETP.GE.AND.EX P0, PT, R12, R3, PT, P0 ;  /* 0x000000030c00920c */ /* 0x000fe40003f06300 */
[----:B------:R-:W2:Y:S02]  /*1ac0*/  LDC.64 R2, c[0x0][0x3d0] ;  /* 0x0000f400ff027b82 */ /* 0x000ea40000000a00 */
[----:B------:R-:W-:Y:S02]  /*1ad0*/  @!P1 SEL R48, RZ, 0x1, P0 ;  /* 0x00000001ff309807 */ /* 0x000fe40000000000 */
[----:B---3--:R-:W-:Y:S01]  /*1ae0*/  @!P2 ISETP.GE.U32.AND P0, PT, R17, R4, PT ;  /* 0x000000041100a20c */ /* 0x008fe20003f06070 */
[----:B------:R-:W-:Y:S01]  /*1af0*/  @!P1 IMAD.MOV.U32 R50, RZ, RZ, RZ ;  /* 0x000000ffff329224 */ /* 0x000fe200078e00ff */
[----:B----4-:R-:W-:Y:S02]  /*1b00*/  @!P3 ISETP.GE.U32.AND P1, PT, R43, R6, PT ;  /* 0x000000062b00b20c */ /* 0x010fe40003f26070 */
[----:B------:R-:W-:Y:S01]  /*1b10*/  @!P2 ISETP.GE.AND.EX P0, PT, R16, R5, PT, P0 ;  /* 0x000000051000a20c */ /* 0x000fe20003f06300 */
[----:B------:R-:W-:Y:S01]  /*1b20*/  @!P2 IMAD.MOV.U32 R54, RZ, RZ, RZ ;  /* 0x000000ffff36a224 */ /* 0x000fe200078e00ff */
[----:B------:R-:W-:-:S02]  /*1b30*/  @!P3 ISETP.GE.AND.EX P1, PT, R32, R7, PT, P1 ;  /* 0x000000072000b20c */ /* 0x000fc40003f26310 */
[----:B------:R-:W-:Y:S02]  /*1b40*/  @!P2 SEL R52, RZ, 0x1, P0 ;  /* 0x00000001ff34a807 */ /* 0x000fe40000000000 */
[----:B------:R-:W-:Y:S01]  /*1b50*/  IADD3 R81, P2, PT, R58, R59, RZ ;  /* 0x0000003b3a517210 */ /* 0x000fe20007f5e0ff */
[----:B------:R-:W-:Y:S01]  /*1b60*/  @!P3 IMAD.MOV.U32 R55, RZ, RZ, RZ ;  /* 0x000000ffff37b224 */ /* 0x000fe200078e00ff */
[----:B------:R-:W-:Y:S02]  /*1b70*/  @!P3 SEL R57, RZ, 0x1, P1 ;  /* 0x00000001ff39b807 */ /* 0x000fe40000800000 */
[----:B------:R-:W-:Y:S01]  /*1b80*/  IADD3 R79, P3, PT, R26, R81, RZ ;  /* 0x000000511a4f7210 */ /* 0x000fe20007f7e0ff */
[----:B------:R-:W-:-:S03]  /*1b90*/  IMAD.X R77, R56, 0x1, R61, P2 ;  /* 0x00000001384d7824 */ /* 0x000fc600010e063d */
[----:B------:R-:W-:Y:S01]  /*1ba0*/  IADD3 R67, P2, PT, R22, R79, RZ ;  /* 0x0000004f16437210 */ /* 0x000fe20007f5e0ff */
[----:B------:R-:W-:Y:S01]  /*1bb0*/  IMAD.X R75, R24, 0x1, R77, P3 ;  /* 0x00000001184b7824 */ /* 0x000fe200018e064d */
[----:B-----5:R-:W-:Y:S02]  /*1bc0*/  @!P4 ISETP.GE.U32.AND P0, PT, R45, R8, PT ;  /* 0x000000082d00c20c */ /* 0x020fe40003f06070 */
[----:B------:R-:W-:Y:S01]  /*1bd0*/  IADD3 R69, P3, PT, R28, R67, RZ ;  /* 0x000000431c457210 */ /* 0x000fe20007f7e0ff */
[----:B------:R-:W-:Y:S01]  /*1be0*/  IMAD.X R71, R20, 0x1, R75, P2 ;  /* 0x0000000114477824 */ /* 0x000fe200010e064b */
[----:B------:R-:W-:Y:S02]  /*1bf0*/  @!P4 ISETP.GE.AND.EX P0, PT, R34, R9, PT, P0 ;  /* 0x000000092200c20c */ /* 0x000fe40003f06300 */
[----:B--2---:R-:W-:Y:S01]  /*1c00*/  @!P5 ISETP.GE.U32.AND P1, PT, R65, R2, PT ;  /* 0x000000024100d20c */ /* 0x004fe20003f26070 */
[----:B------:R-:W-:Y:S01]  /*1c10*/  IMAD.X R65, R30, 0x1, R71, P3 ;  /* 0x000000011e417824 */ /* 0x000fe200018e0647 */
[----:B------:R-:W-:-:S02]  /*1c20*/  IADD3 R73, P2, PT, R48, R69, RZ ;  /* 0x0000004530497210 */ /* 0x000fc40007f5e0ff */
[----:B------:R-:W-:Y:S02]  /*1c30*/  @!P4 SEL R53, RZ, 0x1, P0 ;  /* 0x00000001ff35c807 */ /* 0x000fe40000000000 */
[----:B0-----:R-:W-:Y:S01]  /*1c40*/  @!P6 ISETP.GE.U32.AND P0, PT, R63, R10, PT ;  /* 0x0000000a3f00e20c */ /* 0x001fe20003f06070 */
[----:B------:R-:W-:Y:S01]  /*1c50*/  IMAD.X R63, R50, 0x1, R65, P2 ;  /* 0x00000001323f7824 */ /* 0x000fe200010e0641 */
[----:B------:R-:W-:Y:S02]  /*1c60*/  IADD3 R46, P3, PT, R52, R73, RZ ;  /* 0x00000049342e7210 */ /* 0x000fe40007f7e0ff */
[----:B------:R-:W-:Y:S02]  /*1c70*/  @!P5 ISETP.GE.AND.EX P1, PT, R36, R3, PT, P1 ;  /* 0x000000032400d20c */ /* 0x000fe40003f26310 */
[----:B------:R-:W-:Y:S01]  /*1c80*/  IADD3 R40, P2, PT, R57, R46, RZ ;  /* 0x0000002e39287210 */ /* 0x000fe20007f5e0ff */
[----:B------:R-:W-:Y:S01]  /*1c90*/  IMAD.X R38, R54, 0x1, R63, P3 ;  /* 0x0000000136267824 */ /* 0x000fe200018e063f */
[----:B------:R-:W-:-:S02]  /*1ca0*/  @!P6 ISETP.GE.AND.EX P0, PT, R14, R11, PT, P0 ;  /* 0x0000000b0e00e20c */ /* 0x000fc40003f06300 */
[----:B------:R-:W-:Y:S01]  /*1cb0*/  @!P5 SEL R49, RZ, 0x1, P1 ;  /* 0x00000001ff31d807 */ /* 0x000fe20000800000 */
[----:B------:R-:W-:Y:S01]  /*1cc0*/  IMAD.X R34, R55, 0x1, R38, P2 ;  /* 0x0000000137227824 */ /* 0x000fe200010e0626 */
[----:B------:R-:W-:Y:S02]  /*1cd0*/  IADD3 R36, P1, PT, R53, R40, RZ ;  /* 0x0000002835247210 */ /* 0x000fe40007f3e0ff */
[----:B------:R-:W-:Y:S02]  /*1ce0*/  @!P6 SEL R44, RZ, 0x1, P0 ;  /* 0x00000001ff2ce807 */ /* 0x000fe40000000000 */
[----:B------:R-:W-:Y:S01]  /*1cf0*/  IADD3 R45, P0, PT, R49, R36, RZ ;  /* 0x00000024312d7210 */ /* 0x000fe20007f1e0ff */
[----:B------:R-:W-:Y:S02]  /*1d00*/  IMAD.X R32, R51, 0x1, R34, P1 ;  /* 0x0000000133207824 */ /* 0x000fe400008e0622 */
[----:B------:R-:W-:Y:S01]  /*1d10*/  IMAD.MOV.U32 R42, RZ, RZ, 0x1 ;  /* 0x00000001ff2a7424 */ /* 0x000fe200078e00ff */
[----:B------:R-:W-:Y:S01]  /*1d20*/  IADD3 R5, P1, PT, R44, R45, RZ ;  /* 0x0000002d2c057210 */ /* 0x000fe20007f3e0ff */
[----:B------:R-:W-:-:S02]  /*1d30*/  @!P6 IMAD.MOV.U32 R42, RZ, RZ, RZ ;  /* 0x000000ffff2ae224 */ /* 0x000fc400078e00ff */
[----:B------:R-:W-:Y:S02]  /*1d40*/  IMAD.X R43, R47, 0x1, R32, P0 ;  /* 0x000000012f2b7824 */ /* 0x000fe400000e0620 */
[----:B------:R-:W0:Y:S02]  /*1d50*/  SHFL.UP PT, R2, R5, 0x1, RZ ;  /* 0x0420000005027989 */ /* 0x000e2400000e00ff */
[----:B------:R-:W-:-:S05]  /*1d60*/  IMAD.X R6, R42, 0x1, R43, P1 ;  /* 0x000000012a067824 */ /* 0x000fca00008e062b */
[----:B------:R-:W2:Y:S01]  /*1d70*/  SHFL.UP PT, R3, R6, 0x1, RZ ;  /* 0x0420000006037989 */ /* 0x000ea200000e00ff */
[----:B------:R-:W-:-:S04]  /*1d80*/  ISETP.GE.AND P0, PT, R62, 0x1, PT ;  /* 0x000000013e00780c */ /* 0x000fc80003f06270 */
[----:B0-----:R-:W-:-:S04]  /*1d90*/  SEL R2, R2, RZ, P0 ;  /* 0x000000ff02027207 */ /* 0x001fc80000000000 */
[----:B------:R-:W-:Y:S02]  /*1da0*/  IADD3 R7, P1, PT, R2, R5, RZ ;  /* 0x0000000502077210 */ /* 0x000fe40007f3e0ff */
[----:B--2---:R-:W-:-:S03]  /*1db0*/  SEL R3, R3, RZ, P0 ;  /* 0x000000ff03037207 */ /* 0x004fc60000000000 */
        /* <DEDUP_REMOVED lines=24> */
[C---:B------:R-:W-:Y:S02]  /*1f40*/  ISETP.NE.AND P1, PT, R62.reuse, 0x1f, PT ;  /* 0x0000001f3e00780c */ /* 0x040fe40003f25270 */
[----:B------:R-:W-:Y:S01]  /*1f50*/  ISETP.GE.AND P0, PT, R62, 0x10, PT ;  /* 0x000000103e00780c */ /* 0x000fe20003f06270 */
[----:B-1----:R-:W-:-:S03]  /*1f60*/  ULEA UR4, UR5, UR4, 0x18 ;  /* 0x0000000405047291 */ /* 0x002fc6000f8ec0ff */
[----:B0-----:R-:W-:-:S07]  /*1f70*/  SEL R2, R2, RZ, P0 ;  /* 0x000000ff02027207 */ /* 0x001fce0000000000 */
[----:B------:R-:W-:Y:S02]  /*1f80*/  @!P1 SHF.R.U32.HI R4, RZ, 0x2, R0 ;  /* 0x00000002ff049819 */ /* 0x000fe40000011600 */
[----:B------:R-:W-:Y:S02]  /*1f90*/  IADD3 R2, P2, PT, R2, R5, RZ ;  /* 0x0000000502027210 */ /* 0x000fe40007f5e0ff */
[----:B--2---:R-:W-:Y:S02]  /*1fa0*/  SEL R3, R3, RZ, P0 ;  /* 0x000000ff03037207 */ /* 0x004fe40000000000 */
[----:B------:R-:W-:-:S03]  /*1fb0*/  @!P1 LOP3.LUT R83, R4, 0xf8, RZ, 0xc0, !PT ;  /* 0x000000f804539812 */ /* 0x000fc600078ec0ff */
[----:B------:R-:W-:-:S05]  /*1fc0*/  IMAD.X R3, R3, 0x1, R6, P2 ;  /* 0x0000000103037824 */ /* 0x000fca00010e0606 */
[----:B------:R-:W-:Y:S01]  /*1fd0*/  @!P1 STS.64 [R83+UR4], R2 ;  /* 0x0000000253009988 */ /* 0x000fe20008000a04 */
[----:B------:R-:W-:Y:S06]  /*1fe0*/  BAR.SYNC.DEFER_BLOCKING 0x0 ;  /* 0x0000000000007b1d */ /* 0x000fec0000010000 */
[----:B------:R-:W0:Y:S04]  /*1ff0*/  LDS.128 R12, [UR4] ;  /* 0x00000004ff0c7984 */ /* 0x000e280008000c00 */
[----:B------:R-:W1:Y:S04]  /*2000*/  LDS.128 R16, [UR4+0x10] ;  /* 0x00001004ff107984 */ /* 0x000e680008000c00 */
[----:B------:R-:W2:Y:S04]  /*2010*/  LDS.128 R8, [UR4+0x20] ;  /* 0x00002004ff087984 */ /* 0x000ea80008000c00 */
[----:B------:R-:W3:Y:S01]  /*2020*/  LDS.128 R4, [UR4+0x30] ;  /* 0x00003004ff047984 */ /* 0x000ee20008000c00 */
[----:B0-----:R-:W-:-:S05]  /*2030*/  IADD3 R85, P0, PT, R12, R14, RZ ;  /* 0x0000000e0c557210 */ /* 0x001fca0007f1e0ff */
[----:B------:R-:W-:Y:S01]  /*2040*/  IMAD.X R87, R13, 0x1, R15, P0 ;  /* 0x000000010d577824 */ /* 0x000fe200000e060f */
[----:B------:R-:W-:Y:S02]  /*2050*/  ISETP.NE.AND P0, PT, R60, 0x2, PT ;  /* 0x000000023c00780c */ /* 0x000fe40003f05270 */
[----:B-1----:R-:W-:Y:S02]  /*2060*/  IADD3 R15, P1, PT, R16, R85, RZ ;  /* 0x00000055100f7210 */ /* 0x002fe40007f3e0ff */
[----:B------:R-:W-:Y:S02]  /*2070*/  SEL R16, R85, R12, !P0 ;  /* 0x0000000c55107207 */ /* 0x000fe40004000000 */
[----:B------:R-:W-:Y:S01]  /*2080*/  SEL R12, R87, R13, !P0 ;  /* 0x0000000d570c7207 */ /* 0x000fe20004000000 */
[----:B------:R-:W-:Y:S01]  /*2090*/  IMAD.X R17, R17, 0x1, R87, P1 ;  /* 0x0000000111117824 */ /* 0x000fe200008e0657 */
[----:B------:R-:W-:Y:S02]  /*20a0*/  ISETP.NE.AND P1, PT, R60, 0x3, PT ;  /* 0x000000033c00780c */ /* 0x000fe40003f25270 */
[----:B------:R-:W-:-:S02]  /*20b0*/  IADD3 R83, P2, PT, R18, R15, RZ ;  /* 0x0000000f12537210 */ /* 0x000fc40007f5e0ff */
[----:B------:R-:W-:Y:S02]  /*20c0*/  SEL R16, R15, R16, !P1 ;  /* 0x000000100f107207 */ /* 0x000fe40004800000 */
[----:B------:R-:W-:Y:S02]  /*20d0*/  SEL R18, R17, R12, !P1 ;  /* 0x0000000c11127207 */ /* 0x000fe40004800000 */
[----:B------:R-:W0:Y:S01]  /*20e0*/  LDS.128 R12, [UR4+0x40] ;  /* 0x00004004ff0c7984 */ /* 0x000e220008000c00 */
[----:B------:R-:W-:Y:S01]  /*20f0*/  IMAD.X R19, R19, 0x1, R17, P2 ;  /* 0x0000000113137824 */ /* 0x000fe200010e0611 */
[----:B------:R-:W-:Y:S02]  /*2100*/  ISETP.NE.AND P1, PT, R60, 0x4, PT ;  /* 0x000000043c00780c */ /* 0x000fe40003f25270 */
[----:B--2---:R-:W-:Y:S02]  /*2110*/  IADD3 R17, P2, PT, R8, R83, RZ ;  /* 0x0000005308117210 */ /* 0x004fe40007f5e0ff */
[----:B------:R-:W-:-:S02]  /*2120*/  SEL R16, R83, R16, !P1 ;  /* 0x0000001053107207 */ /* 0x000fc40004800000 */
[----:B------:R-:W-:Y:S01]  /*2130*/  SEL R18, R19, R18, !P1 ;  /* 0x0000001213127207 */ /* 0x000fe20004800000 */
[----:B------:R-:W-:Y:S01]  /*2140*/  IMAD.X R83, R9, 0x1, R19, P2 ;  /* 0x0000000109537824 */ /* 0x000fe200010e0613 */
[----:B------:R-:W-:Y:S02]  /*2150*/  ISETP.NE.AND P1, PT, R60, 0x5, PT ;  /* 0x000000053c00780c */ /* 0x000fe40003f25270 */
[----:B------:R-:W-:Y:S02]  /*2160*/  IADD3 R9, P2, PT, R10, R17, RZ ;  /* 0x000000110a097210 */ /* 0x000fe40007f5e0ff */
[----:B------:R-:W-:-:S03]  /*2170*/  SEL R16, R17, R16, !P1 ;  /* 0x0000001011107207 */ /* 0x000fc60004800000 */
[----:B------:R-:W-:Y:S01]  /*2180*/  IMAD.X R17, R11, 0x1, R83, P2 ;  /* 0x000000010b117824 */ /* 0x000fe200010e0653 */
[----:B------:R-:W-:Y:S02]  /*2190*/  ISETP.NE.AND P2, PT, R60, 0x6, PT ;  /* 0x000000063c00780c */ /* 0x000fe40003f45270 */
[----:B---3--:R-:W-:Y:S02]  /*21a0*/  IADD3 R19, P3, PT, R4, R9, RZ ;  /* 0x0000000904137210 */ /* 0x008fe40007f7e0ff */
[----:B------:R-:W-:Y:S02]  /*21b0*/  SEL R18, R83, R18, !P1 ;  /* 0x0000001253127207 */ /* 0x000fe40004800000 */
[----:B------:R-:W-:Y:S02]  /*21c0*/  SEL R16, R9, R16, !P2 ;  /* 0x0000001009107207 */ /* 0x000fe40005000000 */
[----:B------:R-:W-:Y:S01]  /*21d0*/  ISETP.NE.AND P1, PT, R60, 0x7, PT ;  /* 0x000000073c00780c */ /* 0x000fe20003f25270 */
[----:B------:R-:W1:Y:S01]  /*21e0*/  LDS.128 R8, [UR4+0x50] ;  /* 0x00005004ff087984 */ /* 0x000e620008000c00 */
[----:B------:R-:W-:-:S02]  /*21f0*/  IMAD.X R5, R5, 0x1, R17, P3 ;  /* 0x0000000105057824 */ /* 0x000fc400018e0611 */
[----:B------:R-:W-:Y:S02]  /*2200*/  SEL R16, R19, R16, !P1 ;  /* 0x0000001013107207 */ /* 0x000fe40004800000 */
[----:B------:R-:W-:Y:S02]  /*2210*/  IADD3 R19, P3, PT, R6, R19, RZ ;  /* 0x0000001306137210 */ /* 0x000fe40007f7e0ff */
[----:B------:R-:W-:Y:S02]  /*2220*/  SEL R18, R17, R18, !P2 ;  /* 0x0000001211127207 */ /* 0x000fe40005000000 */
[----:B------:R-:W-:Y:S01]  /*2230*/  ISETP.NE.AND P2, PT, R60, 0x8, PT ;  /* 0x000000083c00780c */ /* 0x000fe20003f45270 */
[----:B------:R-:W-:Y:S01]  /*2240*/  IMAD.X R17, R7, 0x1, R5, P3 ;  /* 0x0000000107117824 */ /* 0x000fe200018e0605 */
[----:B------:R-:W-:Y:S02]  /*2250*/  SEL R18, R5, R18, !P1 ;  /* 0x0000001205127207 */ /* 0x000fe40004800000 */
[----:B------:R-:W-:Y:S01]  /*2260*/  SEL R16, R19, R16, !P2 ;  /* 0x0000001013107207 */ /* 0x000fe20005000000 */
[----:B------:R-:W2:Y:S01]  /*2270*/  LDS.128 R4, [UR4+0x60] ;  /* 0x00006004ff047984 */ /* 0x000ea20008000c00 */
[----:B0-----:R-:W-:-:S02]  /*2280*/  IADD3 R19, P1, PT, R12, R19, RZ ;  /* 0x000000130c137210 */ /* 0x001fc40007f3e0ff */
[----:B------:R-:W-:-:S03]  /*2290*/  SEL R18, R17, R18, !P2 ;  /* 0x0000001211127207 */ /* 0x000fc60005000000 */
[----:B------:R-:W-:Y:S01]  /*22a0*/  IMAD.X R85, R13, 0x1, R17, P1 ;  /* 0x000000010d557824 */ /* 0x000fe200008e0611 */
[----:B------:R-:W-:-:S05]  /*22b0*/  IADD3 R17, P2, PT, R14, R19, RZ ;  /* 0x000000130e117210 */ /* 0x000fca0007f5e0ff */
[----:B------:R-:W-:Y:S02]  /*22c0*/  IMAD.X R83, R15, 0x1, R85, P2 ;  /* 0x000000010f537824 */ /* 0x000fe400010e0655 */
[----:B------:R-:W0:Y:S01]  /*22d0*/  LDS.128 R12, [UR4+0x70] ;  /* 0x00007004ff0c7984 */ /* 0x000e220008000c00 */
[----:B------:R-:W-:-:S04]  /*22e0*/  ISETP.NE.AND P1, PT, R60, 0x9, PT ;  /* 0x000000093c00780c */ /* 0x000fc80003f25270 */
[----:B------:R-:W-:Y:S02]  /*22f0*/  SEL R16, R19, R16, !P1 ;  /* 0x0000001013107207 */ /* 0x000fe40004800000 */
[----:B------:R-:W-:Y:S02]  /*2300*/  SEL R18, R85, R18, !P1 ;  /* 0x0000001255127207 */ /* 0x000fe40004800000 */
[----:B------:R-:W-:Y:S02]  /*2310*/  ISETP.NE.AND P1, PT, R60, 0xa, PT ;  /* 0x0000000a3c00780c */ /* 0x000fe40003f25270 */
[----:B-1----:R-:W-:Y:S02]  /*2320*/  IADD3 R19, P2, PT, R8, R17, RZ ;  /* 0x0000001108137210 */ /* 0x002fe40007f5e0ff */
[----:B------:R-:W-:Y:S02]  /*2330*/  SEL R8, R17, R16, !P1 ;  /* 0x0000001011087207 */ /* 0x000fe40004800000 */
[----:B------:R-:W-:Y:S01]  /*2340*/  SEL R16, R83, R18, !P1 ;  /* 0x0000001253107207 */ /* 0x000fe20004800000 */
[----:B------:R-:W-:Y:S01]  /*2350*/  IMAD.X R9, R9, 0x1, R83, P2 ;  /* 0x0000000109097824 */ /* 0x000fe200010e0653 */
[----:B------:R-:W-:-:S02]  /*2360*/  IADD3 R17, P1, PT, R10, R19, RZ ;  /* 0x000000130a117210 */ /* 0x000fc40007f3e0ff */
[C---:B------:R-:W-:Y:S02]  /*2370*/  ISETP.NE.AND P2, PT, R60.reuse, 0xb, PT ;  /* 0x0000000b3c00780c */ /* 0x040fe40003f45270 */
[----:B------:R-:W-:Y:S01]  /*2380*/  ISETP.NE.AND P3, PT, R60, 0xc, PT ;  /* 0x0000000c3c00780c */ /* 0x000fe20003f65270 */
[----:B------:R-:W-:Y:S01]  /*2390*/  IMAD.X R11, R11, 0x1, R9, P1 ;  /* 0x000000010b0b7824 */ /* 0x000fe200008e0609 */
[----:B------:R-:W-:Y:S02]  /*23a0*/  SEL R8, R19, R8, !P2 ;  /* 0x0000000813087207 */ /* 0x000fe40005000000 */
[----:B------:R-:W-:Y:S02]  /*23b0*/  SEL R10, R9, R16, !P2 ;  /* 0x00000010090a7207 */ /* 0x000fe40005000000 */
[----:B--2---:R-:W-:Y:S02]  /*23c0*/  IADD3 R9, P2, PT, R4, R17, RZ ;  /* 0x0000001104097210 */ /* 0x004fe40007f5e0ff */
[----:B------:R-:W-:-:S02]  /*23d0*/  SEL R4, R17, R8, !P3 ;  /* 0x0000000811047207 */ /* 0x000fc40005800000 */
[----:B------:R-:W-:Y:S01]  /*23e0*/  ISETP.NE.AND P4, PT, R60, 0xd, PT ;  /* 0x0000000d3c00780c */ /* 0x000fe20003f85270 */
[----:B------:R-:W-:Y:S01]  /*23f0*/  IMAD.X R17, R5, 0x1, R11, P2 ;  /* 0x0000000105117824 */ /* 0x000fe200010e060b */
[----:B------:R-:W-:Y:S02]  /*2400*/  IADD3 R5, P5, PT, R6, R9, RZ ;  /* 0x0000000906057210 */ /* 0x000fe40007fbe0ff */
[----:B------:R-:W-:Y:S02]  /*2410*/  SEL R10, R11, R10, !P3 ;  /* 0x0000000a0b0a7207 */ /* 0x000fe40005800000 */
[----:B------:R-:W-:Y:S02]  /*2420*/  ISETP.NE.AND P2, PT, R60, 0xe, PT ;  /* 0x0000000e3c00780c */ /* 0x000fe40003f45270 */
[----:B------:R-:W-:Y:S01]  /*2430*/  SEL R4, R9, R4, !P4 ;  /* 0x0000000409047207 */ /* 0x000fe20006000000 */
[----:B------:R-:W-:Y:S01]  /*2440*/  IMAD.X R11, R7, 0x1, R17, P5 ;  /* 0x00000001070b7824 */ /* 0x000fe200028e0611 */
[----:B------:R-:W-:-:S02]  /*2450*/  ISETP.NE.AND P1, PT, R0, RZ, PT ;  /* 0x000000ff0000720c */ /* 0x000fc40003f25270 */
[----:B------:R-:W-:Y:S02]  /*2460*/  SEL R6, R17, R10, !P4 ;  /* 0x0000000a11067207 */ /* 0x000fe40006000000 */
[----:B------:R-:W-:Y:S02]  /*2470*/  ISETP.NE.AND P3, PT, R60, 0xf, PT ;  /* 0x0000000f3c00780c */ /* 0x000fe40003f65270 */
[----:B------:R-:W-:Y:S02]  /*2480*/  SEL R4, R5, R4, !P2 ;  /* 0x0000000405047207 */ /* 0x000fe40005000000 */
[----:B0-----:R-:W-:Y:S02]  /*2490*/  IADD3 R7, P5, PT, R12, R5, RZ ;  /* 0x000000050c077210 */ /* 0x001fe40007fbe0ff */
[----:B------:R-:W-:Y:S02]  /*24a0*/  SEL R6, R11, R6, !P2 ;  /* 0x000000060b067207 */ /* 0x000fe40005000000 */
[----:B------:R-:W-:Y:S01]  /*24b0*/  ISETP.NE.AND P0, PT, R62, RZ, PT ;  /* 0x000000ff3e00720c */ /* 0x000fe20003f05270 */
[----:B------:R-:W-:Y:S01]  /*24c0*/  IMAD.X R13, R13, 0x1, R11, P5 ;  /* 0x000000010d0d7824 */ /* 0x000fe200028e060b */
[----:B------:R-:W-:-:S02]  /*24d0*/  ISETP.GE.U32.AND P4, PT, R0, 0x20, PT ;  /* 0x000000200000780c */ /* 0x000fc40003f86070 */
[----:B------:R-:W-:Y:S02]  /*24e0*/  IADD3 R2, P2, P6, R2, -R44, -R45 ;  /* 0x8000002c02027210 */ /* 0x000fe40007e5e82d */
[----:B------:R-:W-:Y:S02]  /*24f0*/  SEL R5, R7, R4, !P3 ;  /* 0x0000000407057207 */ /* 0x000fe40005800000 */
[----:B------:R-:W-:Y:S02]  /*2500*/  SEL R2, R2, RZ, P0 ;  /* 0x000000ff02027207 */ /* 0x000fe40000000000 */
[----:B------:R-:W-:Y:S01]  /*2510*/  SEL R5, R5, RZ, P4 ;  /* 0x000000ff05057207 */ /* 0x000fe20002000000 */
[----:B------:R-:W0:Y:S01]  /*2520*/  @!P1 LDC.64 R8, c[0x0][0x3a8] ;  /* 0x0000ea00ff089b82 */ /* 0x000e220000000a00 */
[----:B------:R-:W-:Y:S02]  /*2530*/  IADD3.X R3, PT, PT, R3, ~R42, ~R43, P2, P6 ;  /* 0x8000002a03037210 */ /* 0x000fe400017ecc2b */
[----:B------:R-:W-:-:S02]  /*2540*/  SEL R4, R13, R6, !P3 ;  /* 0x000000060d047207 */ /* 0x000fc40005800000 */
[----:B------:R-:W-:Y:S02]  /*2550*/  IADD3 R10, P3, PT, R2, R5, RZ ;  /* 0x00000005020a7210 */ /* 0x000fe40007f7e0ff */
[----:B------:R-:W-:Y:S02]  /*2560*/  SEL R2, R3, RZ, P0 ;  /* 0x000000ff03027207 */ /* 0x000fe40000000000 */
[----:B------:R-:W-:-:S05]  /*2570*/  SEL R3, R4, RZ, P4 ;  /* 0x000000ff04037207 */ /* 0x000fca0002000000 */
[----:B------:R-:W-:Y:S01]  /*2580*/  IMAD.X R11, R2, 0x1, R3, P3 ;  /* 0x00000001020b7824 */ /* 0x000fe200018e0603 */
[----:B------:R-:W-:Y:S02]  /*2590*/  ISETP.GT.U32.AND P3, PT, R58, -0x1, PT ;  /* 0xffffffff3a00780c */ /* 0x000fe40003f64070 */
[----:B------:R-:W-:Y:S02]  /*25a0*/  IADD3 R6, P2, PT, R14, R7, RZ ;  /* 0x000000070e067210 */ /* 0x000fe40007f5e0ff */
[----:B------:R-:W-:Y:S01]  /*25b0*/  ISETP.GT.U32.AND.EX P3, PT, R56, RZ, PT, P3 ;  /* 0x000000ff3800720c */ /* 0x000fe20003f64130 */
[----:B------:R-:W-:Y:S02]  /*25c0*/  @!P1 IMAD.MOV.U32 R4, RZ, RZ, 0x65 ;  /* 0x00000065ff049424 */ /* 0x000fe400078e00ff */
[----:B------:R-:W-:Y:S02]  /*25d0*/  IMAD.X R7, R15, 0x1, R13, P2 ;  /* 0x000000010f077824 */ /* 0x000fe400010e060d */
[----:B------:R-:W-:Y:S01]  /*25e0*/  @!P1 IMAD.MOV.U32 R5, RZ, RZ, 0x0 ;  /* 0x00000000ff059424 */ /* 0x000fe200078e00ff */
[----:B------:R-:W-:Y:S01]  /*25f0*/  ISETP.GT.U32.AND P0, PT, R59, -0x1, PT ;  /* 0xffffffff3b00780c */ /* 0x000fe20003f04070 */
[----:B------:R-:W-:Y:S01]  /*2600*/  BSSY.RECONVERGENT B0, `(.L_x_449) ;  /* 0x0000013000007945 */ /* 0x000fe20003800200 */
[----:B------:R-:W-:-:S02]  /*2610*/  ISETP.GT.U32.AND P2, PT, R22, -0x1, PT ;  /* 0xffffffff1600780c */ /* 0x000fc40003f44070 */
[----:B0-----:R0:W-:Y:S01]  /*2620*/  @!P1 ST.E.128.STRONG.GPU desc[UR8][R8.64+0x200], R4 ;  /* 0x0002000408009985 */ /* 0x0011e2000c10fd08 */
[----:B------:R-:W-:Y:S01]  /*2630*/  ISETP.GT.U32.AND P1, PT, R26, -0x1, PT ;  /* 0xffffffff1a00780c */ /* 0x000fe20003f24070 */
[----:B------:R-:W-:Y:S01]  /*2640*/  IMAD.IADD R3, R6, 0x1, R7 ;  /* 0x0000000106037824 */ /* 0x000fe200078e0207 */
[----:B------:R-:W-:Y:S01]  /*2650*/  BAR.SYNC.DEFER_BLOCKING 0x0 ;  /* 0x0000000000007b1d */ /* 0x000fe20000010000 */
[----:B------:R-:W-:Y:S01]  /*2660*/  ISETP.GT.U32.AND.EX P0, PT, R61, RZ, PT, P0 ;  /* 0x000000ff3d00720c */ /* 0x000fe20003f04100 */
[----:B------:R-:W-:Y:S01]  /*2670*/  IMAD.MOV.U32 R2, RZ, RZ, R11 ;  /* 0x000000ffff027224 */ /* 0x000fe200078e000b */
[----:B------:R-:W-:Y:S02]  /*2680*/  ISETP.GT.U32.AND.EX P1, PT, R24, RZ, PT, P1 ;  /* 0x000000ff1800720c */ /* 0x000fe40003f24110 */
[----:B------:R-:W-:Y:S02]  /*2690*/  ISETP.GT.U32.AND.EX P2, PT, R20, RZ, PT, P2 ;  /* 0x000000ff1400720c */ /* 0x000fe40003f44120 */
[----:B------:R-:W-:-:S02]  /*26a0*/  IADD3 R14, P4, PT, R10, R81, RZ ;  /* 0x000000510a0e7210 */ /* 0x000fc40007f9e0ff */
[----:B------:R-:W-:Y:S02]  /*26b0*/  IADD3 R16, P5, PT, R10, R79, RZ ;  /* 0x0000004f0a107210 */ /* 0x000fe40007fbe0ff */
[----:B------:R-:W-:Y:S01]  /*26c0*/  IADD3 R12, P6, PT, R58, R10, RZ ;  /* 0x0000000a3a0c7210 */ /* 0x000fe20007fde0ff */
[----:B------:R-:W-:-:S12]  /*26d0*/  @P3 BRA `(.L_x_450) ;  /* 0x0000000000143947 */ /* 0x000fd80003800000 */
[----:B------:R-:W-:-:S04]  /*26e0*/  ISETP.NE.U32.AND P3, PT, R58, RZ, PT ;  /* 0x000000ff3a00720c */ /* 0x000fc80003f65070 */
[----:B------:R-:W-:-:S13]  /*26f0*/  ISETP.NE.AND.EX P3, PT, R56, RZ, PT, P3 ;  /* 0x000000ff3800720c */ /* 0x000fda0003f65330 */
[----:B0-----:R-:W-:Y:S02]  /*2700*/  @!P3 IMAD R4, R0, 0xb, R3 ;  /* 0x0000000b0004b824 */ /* 0x001fe400078e0203 */
[----:B------:R-:W-:-:S03]  /*2710*/  @P3 IMAD.IADD R2, R10, 0x1, R7 ;  /* 0x000000010a023824 */ /* 0x000fc600078e0207 */
[----:B------:R-:W-:-:S07]  /*2720*/  @!P3 IADD3 R2, PT, PT, R4, -R10, -R11 ;  /* 0x8000000a0402b210 */ /* 0x000fce0007ffe80b */
.L_x_450:
[----:B------:R-:W-:Y:S05]  /*2730*/  BSYNC.RECONVERGENT B0 ;  /* 0x0000000000007941 */ /* 0x000fea0003800200 */
.L_x_449:
[----:B------:R-:W-:Y:S01]  /*2740*/  BSSY.RECONVERGENT B0, `(.L_x_451) ;  /* 0x0000009000007945 */ /* 0x000fe20003800200 */
[----:B------:R-:W-:-:S03]  /*2750*/  IMAD.X R56, R56, 0x1, R11, P6 ;  /* 0x0000000138387824 */ /* 0x000fc600030e060b */
[----:B------:R-:W-:Y:S05]  /*2760*/  @P0 BRA `(.L_x_452) ;  /* 0x0000000000180947 */ /* 0x000fea0003800000 */
[----:B------:R-:W-:-:S04]  /*2770*/  ISETP.NE.U32.AND P0, PT, R59, RZ, PT ;  /* 0x000000ff3b00720c */ /* 0x000fc80003f05070 */
[----:B------:R-:W-:-:S13]  /*2780*/  ISETP.NE.AND.EX P0, PT, R61, RZ, PT, P0 ;  /* 0x000000ff3d00720c */ /* 0x000fda0003f05300 */
[----:B0-----:R-:W-:Y:S02]  /*2790*/  @!P0 IMAD R5, R0, 0xb, R3 ;  /* 0x0000000b00058824 */ /* 0x001fe400078e0203 */
[----:B------:R-:W-:-:S05]  /*27a0*/  @P0 IMAD.IADD R56, R12, 0x1, R7 ;  /* 0x000000010c380824 */ /* 0x000fca00078e0207 */
[----:B------:R-:W-:-:S05]  /*27b0*/  @!P0 IADD3 R4, PT, PT, R5, -R12, -R56 ;  /* 0x8000000c05048210 */ /* 0x000fca0007ffe838 */
[----:B------:R-:W-:-:S07]  /*27c0*/  @!P0 VIADD R56, R4, 0x1 ;  /* 0x0000000104388836 */ /* 0x000fce0000000000 */
.L_x_452:
[----:B------:R-:W-:Y:S05]  /*27d0*/  BSYNC.RECONVERGENT B0 ;  /* 0x0000000000007941 */ /* 0x000fea0003800200 */
.L_x_451:
[----:B------:R-:W-:Y:S01]  /*27e0*/  BSSY.RECONVERGENT B0, `(.L_x_453) ;  /* 0x000000b000007945 */ /* 0x000fe20003800200 */
[----:B------:R-:W-:Y:S01]  /*27f0*/  IMAD R13, R0, 0xb, R3 ;  /* 0x0000000b000d7824 */ /* 0x000fe200078e0203 */
[----:B------:R-:W-:Y:S01]  /*2800*/  LEA R2, R2, UR4, 0x2 ;  /* 0x0000000402027c11 */ /* 0x000fe2000f8e10ff */
[C---:B------:R-:W-:Y:S02]  /*2810*/  IMAD.X R77, R11.reuse, 0x1, R77, P4 ;  /* 0x000000010b4d7824 */ /* 0x040fe400020e064d */
[----:B------:R-:W-:Y:S01]  /*2820*/  IMAD.X R75, R11, 0x1, R75, P5 ;  /* 0x000000010b4b7824 */ /* 0x000fe200028e064b */
[----:B------:R-:W-:Y:S06]  /*2830*/  @P1 BRA `(.L_x_454) ;  /* 0x0000000000141947 */ /* 0x000fec0003800000 */
[----:B------:R-:W-:-:S04]  /*2840*/  ISETP.NE.U32.AND P0, PT, R26, RZ, PT ;  /* 0x000000ff1a00720c */ /* 0x000fc80003f05070 */
[----:B------:R-:W-:-:S13]  /*2850*/  ISETP.NE.AND.EX P0, PT, R24, RZ, PT, P0 ;  /* 0x000000ff1800720c */ /* 0x000fda0003f05300 */
[----:B------:R-:W-:-:S05]  /*2860*/  @P0 IMAD.IADD R77, R14, 0x1, R7 ;  /* 0x000000010e4d0824 */ /* 0x000fca00078e0207 */
[----:B0-----:R-:W-:-:S05]  /*2870*/  @!P0 IADD3 R4, PT, PT, R13, -R14, -R77 ;  /* 0x8000000e0d048210 */ /* 0x001fca0007ffe84d */
[----:B------:R-:W-:-:S07]  /*2880*/  @!P0 VIADD R77, R4, 0x2 ;  /* 0x00000002044d8836 */ /* 0x000fce0000000000 */
.L_x_454:
[----:B------:R-:W-:Y:S05]  /*2890*/  BSYNC.RECONVERGENT B0 ;  /* 0x0000000000007941 */ /* 0x000fea0003800200 */
.L_x_453:
[----:B------:R-:W-:Y:S01]  /*28a0*/  BSSY.RECONVERGENT B0, `(.L_x_455) ;  /* 0x0000009000007945 */ /* 0x000fe20003800200 */
[----:B0-----:R-:W-:Y:S02]  /*28b0*/  LEA R4, R77, UR4, 0x2 ;  /* 0x000000044d047c11 */ /* 0x001fe4000f8e10ff */
[----:B------:R-:W-:Y:S01]  /*28c0*/  LEA R56, R56, UR4, 0x2 ;  /* 0x0000000438387c11 */ /* 0x000fe2000f8e10ff */
[----:B------:R-:W-:Y:S06]  /*28d0*/  @P2 BRA `(.L_x_456) ;  /* 0x0000000000142947 */ /* 0x000fec0003800000 */
[----:B------:R-:W-:-:S04]  /*28e0*/  ISETP.NE.U32.AND P0, PT, R22, RZ, PT ;  /* 0x000000ff1600720c */ /* 0x000fc80003f05070 */
[----:B------:R-:W-:-:S13]  /*28f0*/  ISETP.NE.AND.EX P0, PT, R20, RZ, PT, P0 ;  /* 0x000000ff1400720c */ /* 0x000fda0003f05300 */
[----:B------:R-:W-:-:S05]  /*2900*/  @P0 IMAD.IADD R75, R16, 0x1, R7 ;  /* 0x00000001104b0824 */ /* 0x000fca00078e0207 */
[----:B------:R-:W-:-:S05]  /*2910*/  @!P0 IADD3 R5, PT, PT, R13, -R16, -R75 ;  /* 0x800000100d058210 */ /* 0x000fca0007ffe84b */
[----:B------:R-:W-:-:S07]  /*2920*/  @!P0 VIADD R75, R5, 0x3 ;  /* 0x00000003054b8836 */ /* 0x000fce0000000000 */
.L_x_456:
[----:B------:R-:W-:Y:S05]  /*2930*/  BSYNC.RECONVERGENT B0 ;  /* 0x0000000000007941 */ /* 0x000fea0003800200 */
.L_x_455:
[----:B------:R-:W-:Y:S01]  /*2940*/  LEA R6, R75, UR4, 0x2 ;  /* 0x000000044b067c11 */ /* 0x000fe2000f8e10ff */
[----:B------:R0:W-:Y:S01]  /*2950*/  STS [R2], R21 ;  /* 0x0000001502007388 */ /* 0x0001e20000000800 */
[----:B------:R-:W-:Y:S01]  /*2960*/  ISETP.GT.U32.AND P2, PT, R28, -0x1, PT ;  /* 0xffffffff1c00780c */ /* 0x000fe20003f44070 */
[----:B------:R-:W-:Y:S01]  /*2970*/  BSSY.RECONVERGENT B0, `(.L_x_457) ;  /* 0x0000014000007945 */ /* 0x000fe20003800200 */
[----:B------:R-:W-:Y:S01]  /*2980*/  ISETP.GT.U32.AND P1, PT, R48, -0x1, PT ;  /* 0xffffffff3000780c */ /* 0x000fe20003f24070 */
[----:B------:R1:W-:Y:S01]  /*2990*/  STS [R56], R23 ;  /* 0x0000001738007388 */ /* 0x0003e20000000800 */
[----:B------:R-:W-:Y:S02]  /*29a0*/  ISETP.GT.U32.AND.EX P2, PT, R30, RZ, PT, P2 ;  /* 0x000000ff1e00720c */ /* 0x000fe40003f44120 */
[----:B------:R-:W-:Y:S01]  /*29b0*/  ISETP.GT.U32.AND P0, PT, R52, -0x1, PT ;  /* 0xffffffff3400780c */ /* 0x000fe20003f04070 */
[----:B------:R1:W-:Y:S01]  /*29c0*/  STS [R4], R25 ;  /* 0x0000001904007388 */ /* 0x0003e20000000800 */
[----:B------:R-:W-:-:S02]  /*29d0*/  ISETP.NE.AND P4, PT, RZ, UR6, PT ;  /* 0x00000006ff007c0c */ /* 0x000fc4000bf85270 */
[----:B0-----:R-:W-:Y:S01]  /*29e0*/  IADD3 R2, P6, PT, R10, R67, RZ ;  /* 0x000000430a027210 */ /* 0x001fe20007fde0ff */
[----:B------:R1:W-:Y:S01]  /*29f0*/  STS [R6], R27 ;  /* 0x0000001b06007388 */ /* 0x0003e20000000800 */
[----:B------:R-:W-:Y:S02]  /*2a00*/  ISETP.GT.U32.AND.EX P1, PT, R50, RZ, PT, P1 ;  /* 0x000000ff3200720c */ /* 0x000fe40003f24110 */
[----:B------:R-:W-:Y:S01]  /*2a10*/  ISETP.GT.U32.AND.EX P0, PT, R54, RZ, PT, P0 ;  /* 0x000000ff3600720c */ /* 0x000fe20003f04100 */
[----:B------:R-:W-:Y:S01]  /*2a20*/  IMAD.X R71, R11, 0x1, R71, P6 ;  /* 0x000000010b477824 */ /* 0x000fe200030e0647 */
[C---:B------:R-:W-:Y:S02]  /*2a30*/  IADD3 R8, P5, PT, R10.reuse, R69, RZ ;  /* 0x000000450a087210 */ /* 0x040fe40007fbe0ff */
[----:B------:R-:W-:Y:S01]  /*2a40*/  IADD3 R12, P3, PT, R10, R73, RZ ;  /* 0x000000490a0c7210 */ /* 0x000fe20007f7e0ff */
[----:B------:R-:W-:-:S12]  /*2a50*/  @P2 BRA `(.L_x_458) ;  /* 0x0000000000142947 */ /* 0x000fd80003800000 */
[----:B------:R-:W-:-:S04]  /*2a60*/  ISETP.NE.U32.AND P2, PT, R28, RZ, PT ;  /* 0x000000ff1c00720c */ /* 0x000fc80003f45070 */
[----:B------:R-:W-:-:S13]  /*2a70*/  ISETP.NE.AND.EX P2, PT, R30, RZ, PT, P2 ;  /* 0x000000ff1e00720c */ /* 0x000fda0003f45320 */
[----:B------:R-:W-:-:S05]  /*2a80*/  @P2 IMAD.IADD R71, R2, 0x1, R7 ;  /* 0x0000000102472824 */ /* 0x000fca00078e0207 */
[----:B------:R-:W-:-:S05]  /*2a90*/  @!P2 IADD3 R2, PT, PT, R13, -R2, -R71 ;  /* 0x800000020d02a210 */ /* 0x000fca0007ffe847 */
[----:B------:R-:W-:-:S07]  /*2aa0*/  @!P2 VIADD R71, R2, 0x4 ;  /* 0x000000040247a836 */ /* 0x000fce0000000000 */
.L_x_458:
[----:B------:R-:W-:Y:S05]  /*2ab0*/  BSYNC.RECONVERGENT B0 ;  /* 0x0000000000007941 */ /* 0x000fea0003800200 */
.L_x_457:
[----:B------:R-:W-:Y:S01]  /*2ac0*/  BSSY.RECONVERGENT B0, `(.L_x_459) ;  /* 0x0000008000007945 */ /* 0x000fe20003800200 */
[----:B------:R-:W-:-:S03]  /*2ad0*/  IMAD.X R65, R11, 0x1, R65, P5 ;  /* 0x000000010b417824 */ /* 0x000fc600028e0641 */
[----:B------:R-:W-:Y:S05]  /*2ae0*/  @P1 BRA `(.L_x_460) ;  /* 0x0000000000141947 */ /* 0x000fea0003800000 */
[----:B------:R-:W-:-:S04]  /*2af0*/  ISETP.NE.U32.AND P1, PT, R48, RZ, PT ;  /* 0x000000ff3000720c */ /* 0x000fc80003f25070 */
[----:B------:R-:W-:-:S13]  /*2b00*/  ISETP.NE.AND.EX P1, PT, R50, RZ, PT, P1 ;  /* 0x000000ff3200720c */ /* 0x000fda0003f25310 */
[----:B------:R-:W-:-:S05]  /*2b10*/  @P1 IMAD.IADD R65, R8, 0x1, R7 ;  /* 0x0000000108411824 */ /* 0x000fca00078e0207 */
[----:B------:R-:W-:-:S05]  /*2b20*/  @!P1 IADD3 R2, PT, PT, R13, -R8, -R65 ;  /* 0x800000080d029210 */ /* 0x000fca0007ffe841 */
[----:B------:R-:W-:-:S07]  /*2b30*/  @!P1 VIADD R65, R2, 0x5 ;  /* 0x0000000502419836 */ /* 0x000fce0000000000 */
.L_x_460:
[----:B------:R-:W-:Y:S05]  /*2b40*/  BSYNC.RECONVERGENT B0 ;  /* 0x0000000000007941 */ /* 0x000fea0003800200 */
.L_x_459:
[----:B------:R-:W-:Y:S01]  /*2b50*/  BSSY.RECONVERGENT B0, `(.L_x_461) ;  /* 0x000000a000007945 */ /* 0x000fe20003800200 */
[----:B------:R-:W-:Y:S01]  /*2b60*/  IMAD.X R63, R11, 0x1, R63, P3 ;  /* 0x000000010b3f7824 */ /* 0x000fe200018e063f */
[----:B-1----:R-:W-:Y:S02]  /*2b70*/  LEA R4, R65, UR4, 0x2 ;  /* 0x0000000441047c11 */ /* 0x002fe4000f8e10ff */
[----:B------:R-:W-:Y:S01]  /*2b80*/  LEA R2, R71, UR4, 0x2 ;  /* 0x0000000447027c11 */ /* 0x000fe2000f8e10ff */
[----:B------:R-:W-:Y:S06]  /*2b90*/  @P0 BRA `(.L_x_462) ;  /* 0x0000000000140947 */ /* 0x000fec0003800000 */
[----:B------:R-:W-:-:S04]  /*2ba0*/  ISETP.NE.U32.AND P0, PT, R52, RZ, PT ;  /* 0x000000ff3400720c */ /* 0x000fc80003f05070 */
[----:B------:R-:W-:-:S13]  /*2bb0*/  ISETP.NE.AND.EX P0, PT, R54, RZ, PT, P0 ;  /* 0x000000ff3600720c */ /* 0x000fda0003f05300 */
[----:B------:R-:W-:-:S05]  /*2bc0*/  @P0 IMAD.IADD R63, R12, 0x1, R7 ;  /* 0x000000010c3f0824 */ /* 0x000fca00078e0207 */
[----:B------:R-:W-:-:S05]  /*2bd0*/  @!P0 IADD3 R5, PT, PT, R13, -R12, -R63 ;  /* 0x8000000c0d058210 */ /* 0x000fca0007ffe83f */
[----:B------:R-:W-:-:S07]  /*2be0*/  @!P0 VIADD R63, R5, 0x6 ;  /* 0x00000006053f8836 */ /* 0x000fce0000000000 */
.L_x_462:
[----:B------:R-:W-:Y:S05]  /*2bf0*/  BSYNC.RECONVERGENT B0 ;  /* 0x0000000000007941 */ /* 0x000fea0003800200 */
.L_x_461:
[----:B------:R-:W-:Y:S01]  /*2c00*/  LEA R6, R63, UR4, 0x2 ;  /* 0x000000043f067c11 */ /* 0x000fe2000f8e10ff */
[----:B------:R-:W-:Y:S01]  /*2c10*/  STS [R2], R29 ;  /* 0x0000001d02007388 */ /* 0x000fe20000000800 */
[----:B------:R-:W0:Y:S01]  /*2c20*/  @!P4 LDC.64 R8, c[0x0][0x408] ;  /* 0x00010200ff08cb82 */ /* 0x000e220000000a00 */
[----:B------:R-:W-:Y:S01]  /*2c30*/  ISETP.GT.U32.AND P2, PT, R57, -0x1, PT ;  /* 0xffffffff3900780c */ /* 0x000fe20003f44070 */
[----:B------:R-:W-:Y:S01]  /*2c40*/  BSSY.RECONVERGENT B0, `(.L_x_463) ;  /* 0x000001a000007945 */ /* 0x000fe20003800200 */
[----:B------:R1:W-:Y:S01]  /*2c50*/  STS [R4], R31 ;  /* 0x0000001f04007388 */ /* 0x0003e20000000800 */
[C---:B------:R-:W-:Y:S02]  /*2c60*/  IADD3 R40, P5, PT, R10.reuse, R40, RZ ;  /* 0x000000280a287210 */ /* 0x040fe40007fbe0ff */
[----:B------:R-:W-:Y:S01]  /*2c70*/  ISETP.GT.U32.AND.EX P2, PT, R55, RZ, PT, P2 ;  /* 0x000000ff3700720c */ /* 0x000fe20003f44120 */
[----:B------:R2:W-:Y:S01]  /*2c80*/  STS [R6], R33 ;  /* 0x0000002106007388 */ /* 0x0005e20000000800 */
[----:B------:R-:W3:Y:S01]  /*2c90*/  @!P4 LDC.64 R14, c[0x0][0x408] ;  /* 0x00010200ff0ecb82 */ /* 0x000ee20000000a00 */
[----:B------:R-:W-:Y:S01]  /*2ca0*/  IADD3 R36, P6, PT, R10, R36, RZ ;  /* 0x000000240a247210 */ /* 0x000fe20007fde0ff */
[----:B------:R-:W-:Y:S01]  /*2cb0*/  IMAD.X R34, R11, 0x1, R34, P5 ;  /* 0x000000010b227824 */ /* 0x000fe200028e0622 */
[----:B------:R-:W-:-:S02]  /*2cc0*/  ISETP.GT.U32.AND P1, PT, R53, -0x1, PT ;  /* 0xffffffff3500780c */ /* 0x000fc40003f24070 */
[C---:B-1----:R-:W-:Y:S01]  /*2cd0*/  IADD3 R4, P5, PT, R10.reuse, R45, RZ ;  /* 0x0000002d0a047210 */ /* 0x042fe20007fbe0ff */
[----:B------:R-:W-:Y:S01]  /*2ce0*/  IMAD.X R32, R11, 0x1, R32, P6 ;  /* 0x000000010b207824 */ /* 0x000fe200030e0620 */
[----:B------:R-:W-:Y:S01]  /*2cf0*/  IADD3 R2, P6, PT, R10, R46, RZ ;  /* 0x0000002e0a027210 */ /* 0x000fe20007fde0ff */
[----:B------:R-:W1:Y:S01]  /*2d00*/  @!P4 LDC.64 R16, c[0x0][0x408] ;  /* 0x00010200ff10cb82 */ /* 0x000e620000000a00 */
[----:B------:R-:W-:Y:S01]  /*2d10*/  ISETP.GT.U32.AND P0, PT, R49, -0x1, PT ;  /* 0xffffffff3100780c */ /* 0x000fe20003f04070 */
[C---:B------:R-:W-:Y:S01]  /*2d20*/  IMAD.X R43, R11.reuse, 0x1, R43, P5 ;  /* 0x000000010b2b7824 */ /* 0x040fe200028e062b */
[----:B------:R-:W-:Y:S01]  /*2d30*/  ISETP.GT.U32.AND P3, PT, R44, -0x1, PT ;  /* 0xffffffff2c00780c */ /* 0x000fe20003f64070 */
[----:B------:R-:W-:Y:S01]  /*2d40*/  IMAD.X R38, R11, 0x1, R38, P6 ;  /* 0x000000010b267824 */ /* 0x000fe200030e0626 */
[----:B------:R-:W-:Y:S02]  /*2d50*/  ISETP.GT.U32.AND.EX P1, PT, R51, RZ, PT, P1 ;  /* 0x000000ff3300720c */ /* 0x000fe40003f24110 */
[----:B------:R-:W-:-:S02]  /*2d60*/  ISETP.GT.U32.AND.EX P0, PT, R47, RZ, PT, P0 ;  /* 0x000000ff2f00720c */ /* 0x000fc40003f04100 */
[----:B------:R-:W-:Y:S01]  /*2d70*/  ISETP.GT.U32.AND.EX P3, PT, R42, RZ, PT, P3 ;  /* 0x000000ff2a00720c */ /* 0x000fe20003f64130 */
[----:B--2---:R-:W-:-:S12]  /*2d80*/  @P2 BRA `(.L_x_464) ;  /* 0x0000000000142947 */ /* 0x004fd80003800000 */
[----:B------:R-:W-:-:S04]  /*2d90*/  ISETP.NE.U32.AND P2, PT, R57, RZ, PT ;  /* 0x000000ff3900720c */ /* 0x000fc80003f45070 */
[----:B------:R-:W-:-:S13]  /*2da0*/  ISETP.NE.AND.EX P2, PT, R55, RZ, PT, P2 ;  /* 0x000000ff3700720c */ /* 0x000fda0003f45320 */
[----:B------:R-:W-:-:S05]  /*2db0*/  @P2 IMAD.IADD R38, R2, 0x1, R7 ;  /* 0x0000000102262824 */ /* 0x000fca00078e0207 */
[----:B------:R-:W-:-:S05]  /*2dc0*/  @!P2 IADD3 R2, PT, PT, R13, -R2, -R38 ;  /* 0x800000020d02a210 */ /* 0x000fca0007ffe826 */
[----:B------:R-:W-:-:S07]  /*2dd0*/  @!P2 VIADD R38, R2, 0x7 ;  /* 0x000000070226a836 */ /* 0x000fce0000000000 */
.L_x_464:
[----:B------:R-:W-:Y:S05]  /*2de0*/  BSYNC.RECONVERGENT B0 ;  /* 0x0000000000007941 */ /* 0x000fea0003800200 */
.L_x_463:
[----:B------:R-:W-:Y:S04]  /*2df0*/  BSSY.RECONVERGENT B0, `(.L_x_465) ;  /* 0x0000007000007945 */ /* 0x000fe80003800200 */
[----:B------:R-:W-:Y:S05]  /*2e00*/  @P1 BRA `(.L_x_466) ;  /* 0x0000000000141947 */ /* 0x000fea0003800000 */
[----:B------:R-:W-:-:S04]  /*2e10*/  ISETP.NE.U32.AND P1, PT, R53, RZ, PT ;  /* 0x000000ff3500720c */ /* 0x000fc80003f25070 */
[----:B------:R-:W-:-:S13]  /*2e20*/  ISETP.NE.AND.EX P1, PT, R51, RZ, PT, P1 ;  /* 0x000000ff3300720c */ /* 0x000fda0003f25310 */
[----:B------:R-:W-:-:S05]  /*2e30*/  @P1 IMAD.IADD R34, R40, 0x1, R7 ;  /* 0x0000000128221824 */ /* 0x000fca00078e0207 */
[----:B------:R-:W-:-:S05]  /*2e40*/  @!P1 IADD3 R2, PT, PT, R13, -R40, -R34 ;  /* 0x800000280d029210 */ /* 0x000fca0007ffe822 */
[----:B------:R-:W-:-:S07]  /*2e50*/  @!P1 VIADD R34, R2, 0x8 ;  /* 0x0000000802229836 */ /* 0x000fce0000000000 */
.L_x_466:
[----:B------:R-:W-:Y:S05]  /*2e60*/  BSYNC.RECONVERGENT B0 ;  /* 0x0000000000007941 */ /* 0x000fea0003800200 */
.L_x_465:
[----:B------:R-:W-:Y:S01]  /*2e70*/  BSSY.RECONVERGENT B0, `(.L_x_467) ;  /* 0x0000008000007945 */ /* 0x000fe20003800200 */
[----:B------:R-:W-:-:S03]  /*2e80*/  LEA R38, R38, UR4, 0x2 ;  /* 0x0000000426267c11 */ /* 0x000fc6000f8e10ff */
[----:B------:R-:W-:Y:S05]  /*2e90*/  @P0 BRA `(.L_x_468) ;  /* 0x0000000000140947 */ /* 0x000fea0003800000 */
[----:B------:R-:W-:-:S04]  /*2ea0*/  ISETP.NE.U32.AND P0, PT, R49, RZ, PT ;  /* 0x000000ff3100720c */ /* 0x000fc80003f05070 */
[----:B------:R-:W-:-:S13]  /*2eb0*/  ISETP.NE.AND.EX P0, PT, R47, RZ, PT, P0 ;  /* 0x000000ff2f00720c */ /* 0x000fda0003f05300 */
[----:B------:R-:W-:-:S05]  /*2ec0*/  @P0 IMAD.IADD R32, R36, 0x1, R7 ;  /* 0x0000000124200824 */ /* 0x000fca00078e0207 */
[----:B------:R-:W-:-:S05]  /*2ed0*/  @!P0 IADD3 R2, PT, PT, R13, -R36, -R32 ;  /* 0x800000240d028210 */ /* 0x000fca0007ffe820 */
[----:B------:R-:W-:-:S07]  /*2ee0*/  @!P0 VIADD R32, R2, 0x9 ;  /* 0x0000000902208836 */ /* 0x000fce0000000000 */
.L_x_468:
[----:B------:R-:W-:Y:S05]  /*2ef0*/  BSYNC.RECONVERGENT B0 ;  /* 0x0000000000007941 */ /* 0x000fea0003800200 */
.L_x_467:
        /* <DEDUP_REMOVED lines=8> */
.L_x_470:
[----:B------:R-:W-:Y:S05]  /*2f80*/  BSYNC.RECONVERGENT B0 ;  /* 0x0000000000007941 */ /* 0x000fea0003800200 */
.L_x_469:
[----:B------:R-:W-:Y:S01]  /*2f90*/  LEA R32, R32, UR4, 0x2 ;  /* 0x0000000420207c11 */ /* 0x000fe2000f8e10ff */
[----:B------:R-:W-:Y:S01]  /*2fa0*/  STS [R38], R35 ;  /* 0x0000002326007388 */ /* 0x000fe20000000800 */
[----:B------:R-:W-:Y:S02]  /*2fb0*/  LEA R2, R43, UR4, 0x2 ;  /* 0x000000042b027c11 */ /* 0x000fe4000f8e10ff */
[----:B------:R-:W-:Y:S02]  /*2fc0*/  CS2R R4, SRZ ;  /* 0x0000000000047805 */ /* 0x000fe4000001ff00 */
[----:B------:R-:W-:Y:S01]  /*2fd0*/  CS2R R12, SRZ ;  /* 0x00000000000c7805 */ /* 0x000fe2000001ff00 */
[----:B------:R-:W-:Y:S01]  /*2fe0*/  STS [R34], R37 ;  /* 0x0000002522007388 */ /* 0x000fe20000000800 */
[----:B------:R-:W-:Y:S02]  /*2ff0*/  CS2R R10, SRZ ;  /* 0x00000000000a7805 */ /* 0x000fe4000001ff00 */
[C---:B------:R-:W-:Y:S01]  /*3000*/  LEA R6, R0.reuse, UR4, 0x2 ;  /* 0x0000000400067c11 */ /* 0x040fe2000f8e10ff */
[----:B------:R-:W2:Y:S01]  /*3010*/  LDCU.64 UR4, c[0x0][0x388] ;  /* 0x00007100ff0477ac */ /* 0x000ea20008000a00 */
[----:B------:R-:W-:Y:S01]  /*3020*/  STS [R32], R39 ;  /* 0x0000002720007388 */ /* 0x000fe20000000800 */
[----:B------:R-:W4:Y:S03]  /*3030*/  LDCU.128 UR12, c[0x0][0x390] ;  /* 0x00007200ff0c77ac */ /* 0x000f260008000c00 */
[----:B------:R5:W-:Y:S01]  /*3040*/  STS [R2], R41 ;  /* 0x0000002902007388 */ /* 0x000be20000000800 */
[----:B------:R-:W-:Y:S06]  /*3050*/  BAR.SYNC.DEFER_BLOCKING 0x0 ;  /* 0x0000000000007b1d */ /* 0x000fec0000010000 */
[----:B0-----:R0:W5:Y:S04]  /*3060*/  @!P4 LDG.E.64 R4, desc[UR8][R8.64] ;  /* 0x000000080804c981 */ /* 0x001168000c1e1b00 */
[----:B-1----:R-:W4:Y:S04]  /*3070*/  @!P4 LDG.E.64 R12, desc[UR8][R16.64+0x10] ;  /* 0x00001008100cc981 */ /* 0x002f28000c1e1b00 */
[----:B---3--:R-:W3:Y:S01]  /*3080*/  @!P4 LDG.E.64 R10, desc[UR8][R14.64+0x8] ;  /* 0x000008080e0ac981 */ /* 0x008ee2000c1e1b00 */
[C---:B------:R-:W-:Y:S01]  /*3090*/  IMAD.IADD R21, R0.reuse, 0x1, -R3 ;  /* 0x0000000100157824 */ /* 0x040fe200078e0a03 */
[----:B------:R-:W-:Y:S01]  /*30a0*/  BSSY.RECONVERGENT B0, `(.L_x_471) ;  /* 0x0000019000007945 */ /* 0x000fe20003800200 */
[C---:B0-----:R-:W-:Y:S01]  /*30b0*/  IMAD.IADD R9, R0.reuse, 0x1, -R7 ;  /* 0x0000000100097824 */ /* 0x041fe200078e0a07 */
[----:B------:R-:W0:Y:S04]  /*30c0*/  LDS R19, [R6] ;  /* 0x0000000006137984 */ /* 0x000e280000000800 */
[----:B------:R1:W0:Y:S01]  /*30d0*/  LDS R23, [R6+0x800] ;  /* 0x0008000006177984 */ /* 0x0002220000000800 */
[----:B-----5:R-:W-:-:S04]  /*30e0*/  IADD3 R2, P0, PT, R0, R4, RZ ;  /* 0x0000000400027210 */ /* 0x020fc80007f1e0ff */
[----:B--2---:R-:W-:Y:S01]  /*30f0*/  LEA R4, P1, R2, UR4, 0x2 ;  /* 0x0000000402047c11 */ /* 0x004fe2000f8210ff */
[----:B------:R-:W-:Y:S01]  /*3100*/  IMAD.X R5, RZ, RZ, R5, P0 ;  /* 0x000000ffff057224 */ /* 0x000fe200000e0605 */
[----:B------:R-:W-:Y:S02]  /*3110*/  ISETP.GE.AND P0, PT, R0, R7, PT ;  /* 0x000000070000720c */ /* 0x000fe40003f06270 */
[----:B----4-:R-:W-:Y:S02]  /*3120*/  IADD3 R12, P3, PT, R21, R12, RZ ;  /* 0x0000000c150c7210 */ /* 0x010fe40007f7e0ff */
[----:B------:R-:W-:Y:S01]  /*3130*/  LEA.HI.X R5, R2, UR5, R5, 0x2, P1 ;  /* 0x0000000502057c11 */ /* 0x000fe200088f1405 */
[----:B------:R-:W-:Y:S01]  /*3140*/  VIADD R2, R0, 0x200 ;  /* 0x0000020000027836 */ /* 0x000fe20000000000 */
[----:B---3--:R-:W-:Y:S02]  /*3150*/  IADD3 R14, P2, PT, R9, R10, RZ ;  /* 0x0000000a090e7210 */ /* 0x008fe40007f5e0ff */
[----:B------:R-:W-:-:S02]  /*3160*/  LEA.HI.X.SX32 R13, R21, R13, 0x1, P3 ;  /* 0x0000000d150d7211 */ /* 0x000fc400018f0eff */
[----:B------:R-:W-:Y:S02]  /*3170*/  LEA.HI.X.SX32 R9, R9, R11, 0x1, P2 ;  /* 0x0000000b09097211 */ /* 0x000fe400010f0eff */
[----:B------:R-:W-:Y:S01]  /*3180*/  LEA R8, P2, R14, UR12, 0x2 ;  /* 0x0000000c0e087c11 */ /* 0x000fe2000f8410ff */
[----:B0-----:R1:W-:Y:S01]  /*3190*/  @!P0 STG.E desc[UR8][R4.64], R19 ;  /* 0x0000001304008986 */ /* 0x0013e2000c101908 */
[C---:B------:R-:W-:Y:S02]  /*31a0*/  SHF.L.U64.HI R11, R12.reuse, 0x2, R13 ;  /* 0x000000020c0b7819 */ /* 0x040fe4000001020d */
[----:B------:R-:W-:Y:S02]  /*31b0*/  LEA R10, P3, -R12, UR14, 0x2 ;  /* 0x0000000e0c0a7c11 */ /* 0x000fe4000f8611ff */
[----:B------:R-:W-:Y:S02]  /*31c0*/  LEA.HI.X R9, R14, UR13, R9, 0x2, P2 ;  /* 0x0000000d0e097c11 */ /* 0x000fe400090f1409 */
[----:B------:R-:W-:-:S02]  /*31d0*/  IADD3.X R11, PT, PT, ~R11, UR15, RZ, P3, !PT ;  /* 0x0000000f0b0b7c10 */ /* 0x000fc40009ffe5ff */
[----:B------:R-:W-:Y:S01]  /*31e0*/  ISETP.GE.AND P1, PT, R2, R7, PT ;  /* 0x000000070200720c */ /* 0x000fe20003f26270 */
[----:B------:R-:W-:-:S12]  /*31f0*/  @!P0 BRA `(.L_x_472) ;  /* 0x00000000000c8947 */ /* 0x000fd80003800000 */
[----:B------:R-:W-:-:S13]  /*3200*/  ISETP.GE.AND P0, PT, R0, R3, PT ;  /* 0x000000030000720c */ /* 0x000fda0003f06270 */
[----:B------:R0:W-:Y:S04]  /*3210*/  @!P0 STG.E desc[UR8][R8.64], R19 ;  /* 0x0000001308008986 */ /* 0x0001e8000c101908 */
[----:B------:R0:W-:Y:S02]  /*3220*/  @P0 STG.E desc[UR8][R10.64+-0x4], R19 ;  /* 0xfffffc130a000986 */ /* 0x0001e4000c101908 */
.L_x_472:
[----:B------:R-:W-:Y:S05]  /*3230*/  BSYNC.RECONVERGENT B0 ;  /* 0x0000000000007941 */ /* 0x000fea0003800200 */
.L_x_471:
[----:B------:R-:W-:Y:S04]  /*3240*/  BSSY.RECONVERGENT B0, `(.L_x_473) ;  /* 0x0000007000007945 */ /* 0x000fe80003800200 */
[----:B------:R-:W-:Y:S05]  /*3250*/  @!P1 BRA `(.L_x_474) ;  /* 0x0000000000109947 */ /* 0x000fea0003800000 */
[----:B------:R-:W-:-:S13]  /*3260*/  ISETP.GE.AND P0, PT, R2, R3, PT ;  /* 0x000000030200720c */ /* 0x000fda0003f06270 */
[----:B------:R3:W-:Y:S04]  /*3270*/  @P0 STG.E desc[UR8][R10.64+-0x804], R23 ;  /* 0xfff7fc170a000986 */ /* 0x0007e8000c101908 */
[----:B------:R3:W-:Y:S01]  /*3280*/  @!P0 STG.E desc[UR8][R8.64+0x800], R23 ;  /* 0x0008001708008986 */ /* 0x0007e2000c101908 */
[----:B------:R-:W-:Y:S05]  /*3290*/  BRA `(.L_x_475) ;  /* 0x0000000000047947 */ /* 0x000fea0003800000 */
.L_x_474:
[----:B------:R2:W-:Y:S02]  /*32a0*/  STG.E desc[UR8][R4.64+0x800], R23 ;  /* 0x0008001704007986 */ /* 0x0005e4000c101908 */
.L_x_475:
[----:B------:R-:W-:Y:S05]  /*32b0*/  BSYNC.RECONVERGENT B0 ;  /* 0x0000000000007941 */ /* 0x000fea0003800200 */
.L_x_473:
[----:B------:R4:W0:Y:S01]  /*32c0*/  LDS R13, [R6+0x1000] ;  /* 0x00100000060d7984 */ /* 0x0008220000000800 */
[----:B------:R-:W-:Y:S01]  /*32d0*/  LOP3.LUT R2, R0, 0x400, RZ, 0xfc, !PT ;  /* 0x0000040000027812 */ /* 0x000fe200078efcff */
[----:B------:R-:W-:Y:S03]  /*32e0*/  BSSY.RECONVERGENT B0, `(.L_x_476) ;  /* 0x0000008000007945 */ /* 0x000fe60003800200 */
[----:B------:R-:W-:-:S13]  /*32f0*/  ISETP.GE.AND P0, PT, R2, R7, PT ;  /* 0x000000070200720c */ /* 0x000fda0003f06270 */
[----:B----4-:R-:W-:Y:S05]  /*3300*/  @!P0 BRA `(.L_x_477) ;  /* 0x0000000000108947 */ /* 0x010fea0003800000 */
[----:B------:R-:W-:-:S13]  /*3310*/  ISETP.GE.AND P0, PT, R2, R3, PT ;  /* 0x000000030200720c */ /* 0x000fda0003f06270 */
[----:B0-----:R0:W-:Y:S04]  /*3320*/  @P0 STG.E desc[UR8][R10.64+-0x1004], R13 ;  /* 0xffeffc0d0a000986 */ /* 0x0011e8000c101908 */
[----:B------:R0:W-:Y:S01]  /*3330*/  @!P0 STG.E desc[UR8][R8.64+0x1000], R13 ;  /* 0x0010000d08008986 */ /* 0x0001e2000c101908 */
[----:B------:R-:W-:Y:S05]  /*3340*/  BRA `(.L_x_478) ;  /* 0x0000000000047947 */ /* 0x000fea0003800000 */
.L_x_477:
[----:B0-----:R4:W-:Y:S02]  /*3350*/  STG.E desc[UR8][R4.64+0x1000], R13 ;  /* 0x0010000d04007986 */ /* 0x0019e4000c101908 */
.L_x_478:
[----:B------:R-:W-:Y:S05]  /*3360*/  BSYNC.RECONVERGENT B0 ;  /* 0x0000000000007941 */ /* 0x000fea0003800200 */
.L_x_476:
[----:B0---4-:R0:W4:Y:S01]  /*3370*/  LDS R13, [R6+0x1800] ;  /* 0x00180000060d7984 */ /* 0x0111220000000800 */
[----:B------:R-:W-:Y:S01]  /*3380*/  VIADD R2, R0, 0x600 ;  /* 0x0000060000027836 */ /* 0x000fe20000000000 */
[----:B------:R-:W-:Y:S04]  /*3390*/  BSSY.RECONVERGENT B0, `(.L_x_479) ;  /* 0x0000008000007945 */ /* 0x000fe80003800200 */
[----:B------:R-:W-:-:S13]  /*33a0*/  ISETP.GE.AND P0, PT, R2, R7, PT ;  /* 0x000000070200720c */ /* 0x000fda0003f06270 */
[----:B0-----:R-:W-:Y:S05]  /*33b0*/  @!P0 BRA `(.L_x_480) ;  /* 0x0000000000108947 */ /* 0x001fea0003800000 */
[----:B------:R-:W-:-:S13]  /*33c0*/  ISETP.GE.AND P0, PT, R2, R3, PT ;  /* 0x000000030200720c */ /* 0x000fda0003f06270 */
[----:B----4-:R4:W-:Y:S04]  /*33d0*/  @P0 STG.E desc[UR8][R10.64+-0x1804], R13 ;  /* 0xffe7fc0d0a000986 */ /* 0x0109e8000c101908 */
[----:B------:R4:W-:Y:S01]  /*33e0*/  @!P0 STG.E desc[UR8][R8.64+0x1800], R13 ;  /* 0x0018000d08008986 */ /* 0x0009e2000c101908 */
[----:B------:R-:W-:Y:S05]  /*33f0*/  BRA `(.L_x_481) ;  /* 0x0000000000047947 */ /* 0x000fea0003800000 */
.L_x_480:
[----:B----4-:R0:W-:Y:S02]  /*3400*/  STG.E desc[UR8][R4.64+0x1800], R13 ;  /* 0x0018000d04007986 */ /* 0x0101e4000c101908 */
.L_x_481:
[----:B------:R-:W-:Y:S05]  /*3410*/  BSYNC.RECONVERGENT B0 ;  /* 0x0000000000007941 */ /* 0x000fea0003800200 */
.L_x_479:
[----:B0---4-:R0:W4:Y:S01]  /*3420*/  LDS R13, [R6+0x2000] ;  /* 0x00200000060d7984 */ /* 0x0111220000000800 */
[----:B------:R-:W-:Y:S01]  /*3430*/  LOP3.LUT R2, R0, 0x800, RZ, 0xfc, !PT ;  /* 0x0000080000027812 */ /* 0x000fe200078efcff */
[----:B------:R-:W-:Y:S03]  /*3440*/  BSSY.RECONVERGENT B0, `(.L_x_482) ;  /* 0x0000008000007945 */ /* 0x000fe60003800200 */
[----:B------:R-:W-:-:S13]  /*3450*/  ISETP.GE.AND P0, PT, R2, R7, PT ;  /* 0x000000070200720c */ /* 0x000fda0003f06270 */
[----:B0-----:R-:W-:Y:S05]  /*3460*/  @!P0 BRA `(.L_x_483) ;  /* 0x0000000000108947 */ /* 0x001fea0003800000 */
[----:B------:R-:W-:-:S13]  /*3470*/  ISETP.GE.AND P0, PT, R2, R3, PT ;  /* 0x000000030200720c */ /* 0x000fda0003f06270 */
[----:B----4-:R0:W-:Y:S04]  /*3480*/  @P0 STG.E desc[UR8][R10.64+-0x2004], R13 ;  /* 0xffdffc0d0a000986 */ /* 0x0101e8000c101908 */
[----:B------:R0:W-:Y:S01]  /*3490*/  @!P0 STG.E desc[UR8][R8.64+0x2000], R13 ;  /* 0x0020000d08008986 */ /* 0x0001e2000c101908 */
[----:B------:R-:W-:Y:S05]  /*34a0*/  BRA `(.L_x_484) ;  /* 0x0000000000047947 */ /* 0x000fea0003800000 */
.L_x_483:
[----:B----4-:R4:W-:Y:S02]  /*34b0*/  STG.E desc[UR8][R4.64+0x2000], R13 ;  /* 0x0020000d04007986 */ /* 0x0109e4000c101908 */
.L_x_484:
[----:B------:R-:W-:Y:S05]  /*34c0*/  BSYNC.RECONVERGENT B0 ;  /* 0x0000000000007941 */ /* 0x000fea0003800200 */
.L_x_482:
        /* <DEDUP_REMOVED lines=9> */
.L_x_486:
[----:B----4-:R0:W-:Y:S02]  /*3560*/  STG.E desc[UR8][R4.64+0x2800], R13 ;  /* 0x0028000d04007986 */ /* 0x0101e4000c101908 */
.L_x_487:
[----:B------:R-:W-:Y:S05]  /*3570*/  BSYNC.RECONVERGENT B0 ;  /* 0x0000000000007941 */ /* 0x000fea0003800200 */
.L_x_485:
        /* <DEDUP_REMOVED lines=9> */
.L_x_489:
[----:B----4-:R4:W-:Y:S02]  /*3610*/  STG.E desc[UR8][R4.64+0x3000], R13 ;  /* 0x0030000d04007986 */ /* 0x0109e4000c101908 */
.L_x_490:
[----:B------:R-:W-:Y:S05]  /*3620*/  BSYNC.RECONVERGENT B0 ;  /* 0x0000000000007941 */ /* 0x000fea0003800200 */
.L_x_488:
        /* <DEDUP_REMOVED lines=9> */
.L_x_492:
[----:B----4-:R0:W-:Y:S02]  /*36c0*/  STG.E desc[UR8][R4.64+0x3800], R13 ;  /* 0x0038000d04007986 */ /* 0x0101e4000c101908 */
.L_x_493:
[----:B------:R-:W-:Y:S05]  /*36d0*/  BSYNC.RECONVERGENT B0 ;  /* 0x0000000000007941 */ /* 0x000fea0003800200 */
.L_x_491:
        /* <DEDUP_REMOVED lines=9> */
.L_x_495:
[----:B----4-:R4:W-:Y:S02]  /*3770*/  STG.E desc[UR8][R4.64+0x4000], R13 ;  /* 0x0040000d04007986 */ /* 0x0109e4000c101908 */
.L_x_496:
[----:B------:R-:W-:Y:S05]  /*3780*/  BSYNC.RECONVERGENT B0 ;  /* 0x0000000000007941 */ /* 0x000fea0003800200 */
.L_x_494:
        /* <DEDUP_REMOVED lines=9> */
.L_x_498:
[----:B----4-:R0:W-:Y:S02]  /*3820*/  STG.E desc[UR8][R4.64+0x4800], R13 ;  /* 0x0048000d04007986 */ /* 0x0101e4000c101908 */
.L_x_499:
[----:B------:R-:W-:Y:S05]  /*3830*/  BSYNC.RECONVERGENT B0 ;  /* 0x0000000000007941 */ /* 0x000fea0003800200 */
.L_x_497:
[----:B0---4-:R0:W4:Y:S01]  /*3840*/  LDS R13, [R6+0x5000] ;  /* 0x00500000060d7984 */ /* 0x0111220000000800 */
[----:B------:R-:W-:-:S04]  /*3850*/  LOP3.LUT R0, R0, 0x1400, RZ, 0xfc, !PT ;  /* 0x0000140000007812 */ /* 0x000fc800078efcff */
[----:B------:R-:W-:-:S13]  /*3860*/  ISETP.GE.AND P0, PT, R0, R7, PT ;  /* 0x000000070000720c */ /* 0x000fda0003f06270 */
[----:B0-----:R-:W-:Y:S05]  /*3870*/  @!P0 BRA `(.L_x_500) ;  /* 0x0000000000148947 */ /* 0x001fea0003800000 */
[----:B------:R-:W-:-:S13]  /*3880*/  ISETP.GE.AND P0, PT, R0, R3, PT ;  /* 0x000000030000720c */ /* 0x000fda0003f06270 */
[----:B----4-:R0:W-:Y:S01]  /*3890*/  @P0 STG.E desc[UR8][R10.64+-0x5004], R13 ;  /* 0xffaffc0d0a000986 */ /* 0x0101e2000c101908 */
[----:B------:R-:W-:Y:S05]  /*38a0*/  @P0 EXIT ;  /* 0x000000000000094d */ /* 0x000fea0003800000 */
[----:B------:R-:W-:Y:S01]  /*38b0*/  STG.E desc[UR8][R8.64+0x5000], R13 ;  /* 0x0050000d08007986 */ /* 0x000fe2000c101908 */
[----:B------:R-:W-:Y:S05]  /*38c0*/  EXIT ;  /* 0x000000000000794d */ /* 0x000fea0003800000 */
.L_x_500:
[----:B----4-:R-:W-:Y:S01]  /*38d0*/  STG.E desc[UR8][R4.64+0x5000], R13 ;  /* 0x0050000d04007986 */ /* 0x010fe2000c101908 */
[----:B------:R-:W-:Y:S05]  /*38e0*/  EXIT ;  /* 0x000000000000794d */ /* 0x000fea0003800000 */
.L_x_448:
        /* <DEDUP_REMOVED lines=18> */
[----:B------:R-:W-:Y:S02]  /*3a10*/  IMAD.X R3, RZ, RZ, UR15, P0 ;  /* 0x0000000fff037e24 */ /* 0x000fe400080e06ff */
[----:B------:R-:W-:-:S03]  /*3a20*/  IMAD.SHL.U32 R8, R2, 0x8, RZ ;  /* 0x0000000802087824 */ /* 0x000fc600078e00ff */
[----:B------:R-:W-:Y:S01]  /*3a30*/  SHF.L.U64.HI R3, R2, 0x3, R3 ;  /* 0x0000000302037819 */ /* 0x000fe20000010203 */
[----:B------:R-:W3:Y:S01]  /*3a40*/  LDC.64 R50, c[0x0][0x3e0] ;  /* 0x0000f800ff327b82 */ /* 0x000ee20000000a00 */
[C---:B------:R-:W-:Y:S02]  /*3a50*/  IADD3 R6, P0, PT, R8.reuse, UR12, RZ ;  /* 0x0000000c08067c10 */ /* 0x040fe4000ff1e0ff */
[----:B------:R-:W-:Y:S02]  /*3a60*/  IADD3 R2, P2, PT, R31, UR14, RZ ;  /* 0x0000000e1f027c10 */ /* 0x000fe4000ff5e0ff */
[----:B------:R-:W-:Y:S02]  /*3a70*/  IADD3 R8, P1, PT, R8, UR18, RZ ;  /* 0x0000001208087c10 */ /* 0x000fe4000ff3e0ff */
[C---:B------:R-:W-:Y:S01]  /*3a80*/  IADD3.X R7, PT, PT, R3.reuse, UR13, RZ, P0, !PT ;  /* 0x0000000d03077c10 */ /* 0x040fe200087fe4ff */
[----:B------:R-:W-:Y:S01]  /*3a90*/  IMAD.X R5, RZ, RZ, UR15, P2 ;  /* 0x0000000fff057e24 */ /* 0x000fe200090e06ff */
[----:B------:R-:W-:Y:S01]  /*3aa0*/  IADD3.X R9, PT, PT, R3, UR19, RZ, P1, !PT ;  /* 0x0000001303097c10 */ /* 0x000fe20008ffe4ff */
[----:B------:R-:W4:Y:S01]  /*3ab0*/  LDC.64 R54, c[0x0][0x3e8] ;  /* 0x0000fa00ff367b82 */ /* 0x000f220000000a00 */
[----:B------:R-:W-:-:S02]  /*3ac0*/  IADD3 R4, P2, PT, R33, UR14, RZ ;  /* 0x0000000e21047c10 */ /* 0x000fc4000ff5e0ff */
[C---:B------:R-:W-:Y:S01]  /*3ad0*/  SHF.L.U64.HI R5, R2.reuse, 0x3, R5 ;  /* 0x0000000302057819 */ /* 0x040fe20000010205 */
[----:B------:R-:W5:Y:S01]  /*3ae0*/  LDG.E.64 R6, desc[UR8][R6.64] ;  /* 0x0000000806067981 */ /* 0x000f62000c1e1b00 */
[----:B------:R-:W-:Y:S02]  /*3af0*/  IMAD.SHL.U32 R2, R2, 0x8, RZ ;  /* 0x0000000802027824 */ /* 0x000fe400078e00ff */
[----:B------:R-:W-:Y:S01]  /*3b00*/  IMAD.SHL.U32 R20, R4, 0x8, RZ ;  /* 0x0000000804147824 */ /* 0x000fe200078e00ff */
[----:B------:R-:W5:Y:S01]  /*3b10*/  LDG.E.64 R8, desc[UR8][R8.64] ;  /* 0x0000000808087981 */ /* 0x000f62000c1e1b00 */
[----:B------:R-:W-:Y:S01]  /*3b20*/  IMAD.X R3, RZ, RZ, UR15, P2 ;  /* 0x0000000fff037e24 */ /* 0x000fe200090e06ff */
[C---:B------:R-:W-:Y:S02]  /*3b30*/  IADD3 R14, P0, PT, R2.reuse, UR12, RZ ;  /* 0x0000000c020e7c10 */ /* 0x040fe4000ff1e0ff */
[----:B------:R-:W-:Y:S02]  /*3b40*/  IADD3 R16, P1, PT, R2, UR18, RZ ;  /* 0x0000001202107c10 */ /* 0x000fe4000ff3e0ff */
[----:B------:R-:W-:-:S02]  /*3b50*/  IADD3.X R15, PT, PT, R5, UR13, RZ, P0, !PT ;  /* 0x0000000d050f7c10 */ /* 0x000fc400087fe4ff */
[----:B------:R-:W-:Y:S02]  /*3b60*/  IADD3.X R17, PT, PT, R5, UR19, RZ, P1, !PT ;  /* 0x0000001305117c10 */ /* 0x000fe40008ffe4ff */
[----:B------:R-:W-:Y:S02]  /*3b70*/  IADD3 R18, P2, PT, R20, UR12, RZ ;  /* 0x0000000c14127c10 */ /* 0x000fe4000ff5e0ff */
[----:B------:R-:W-:Y:S01]  /*3b80*/  SHF.L.U64.HI R3, R4, 0x3, R3 ;  /* 0x0000000304037819 */ /* 0x000fe20000010203 */
[----:B------:R-:W-:Y:S01]  /*3b90*/  VIADD R35, R29, 0x3 ;  /* 0x000000031d237836 */ /* 0x000fe20000000000 */
[----:B------:R-:W-:Y:S01]  /*3ba0*/  IADD3 R20, P3, PT, R20, UR18, RZ ;  /* 0x0000001214147c10 */ /* 0x000fe2000ff7e0ff */
[----:B------:R-:W2:Y:S01]  /*3bb0*/  LDG.E.64 R14, desc[UR8][R14.64] ;  /* 0x000000080e0e7981 */ /* 0x000ea2000c1e1b00 */
[C---:B------:R-:W-:Y:S02]  /*3bc0*/  IADD3.X R19, PT, PT, R3.reuse, UR13, RZ, P2, !PT ;  /* 0x0000000d03137c10 */ /* 0x040fe400097fe4ff */
[----:B------:R-:W-:Y:S01]  /*3bd0*/  IADD3.X R21, PT, PT, R3, UR19, RZ, P3, !PT ;  /* 0x0000001303157c10 */ /* 0x000fe20009ffe4ff */
[----:B------:R-:W2:Y:S01]  /*3be0*/  LDG.E.64 R16, desc[UR8][R16.64] ;  /* 0x0000000810107981 */ /* 0x000ea2000c1e1b00 */
[----:B------:R-:W-:-:S03]  /*3bf0*/  IADD3 R2, P0, PT, R35, UR14, RZ ;  /* 0x0000000e23027c10 */ /* 0x000fc6000ff1e0ff */
[----:B------:R-:W3:Y:S04]  /*3c00*/  LDG.E.64 R18, desc[UR8][R18.64] ;  /* 0x0000000812127981 */ /* 0x000ee8000c1e1b00 */
[----:B------:R-:W3:Y:S01]  /*3c10*/  LDG.E.64 R20, desc[UR8][R20.64] ;  /* 0x0000000814147981 */ /* 0x000ee2000c1e1b00 */
[----:B------:R-:W-:Y:S02]  /*3c20*/  IMAD.SHL.U32 R26, R2, 0x8, RZ ;  /* 0x00000008021a7824 */ /* 0x000fe400078e00ff */
[----:B------:R-:W-:Y:S02]  /*3c30*/  IMAD.X R3, RZ, RZ, UR15, P0 ;  /* 0x0000000fff037e24 */ /* 0x000fe400080e06ff */
[----:B------:R-:W-:Y:S01]  /*3c40*/  VIADD R37, R29, 0x4 ;  /* 0x000000041d257836 */ /* 0x000fe20000000000 */
[----:B------:R-:W-:-:S02]  /*3c50*/  IADD3 R22, P0, PT, R26, UR12, RZ ;  /* 0x0000000c1a167c10 */ /* 0x000fc4000ff1e0ff */
[----:B------:R-:W-:Y:S02]  /*3c60*/  SHF.L.U64.HI R3, R2, 0x3, R3 ;  /* 0x0000000302037819 */ /* 0x000fe40000010203 */
[----:B------:R-:W-:Y:S02]  /*3c70*/  IADD3 R26, P1, PT, R26, UR18, RZ ;  /* 0x000000121a1a7c10 */ /* 0x000fe4000ff3e0ff */
[C---:B------:R-:W-:Y:S02]  /*3c80*/  IADD3.X R23, PT, PT, R3.reuse, UR13, RZ, P0, !PT ;  /* 0x0000000d03177c10 */ /* 0x040fe400087fe4ff */
        /* <DEDUP_REMOVED lines=26> */
[----:B------:R-:W-:Y:S01]  /*3e30*/  ISETP.GT.U32.AND P0, PT, R6, UR16, PT ;  /* 0x0000001006007c0c */ /* 0x000fe2000bf04070 */
[----:B------:R-:W5:Y:S03]  /*3e40*/  LDC.64 R8, c[0x0][0x3e0] ;  /* 0x0000f800ff087b82 */ /* 0x000f660000000a00 */
[----:B------:R-:W-:Y:S02]  /*3e50*/  ISETP.GT.AND.EX P3, PT, R7, UR17, PT, P0 ;  /* 0x0000001107007c0c */ /* 0x000fe4000bf64300 */
[----:B--2---:R-:W-:-:S05]  /*3e60*/  IADD3 R7, P0, PT, R14, -R16, RZ ;  /* 0x800000100e077210 */ /* 0x004fca0007f1e0ff */
[----:B------:R-:W-:Y:S01]  /*3e70*/  IMAD.X R14, R15, 0x1, ~R17, P0 ;  /* 0x000000010f0e7824 */ /* 0x000fe200000e0e11 */
[----:B------:R-:W-:Y:S01]  /*3e80*/  ISETP.GT.U32.AND P0, PT, R7, UR16, PT ;  /* 0x0000001007007c0c */ /* 0x000fe2000bf04070 */
[----:B------:R-:W2:Y:S01]  /*3e90*/  LDC.64 R16, c[0x0][0x3e0] ;  /* 0x0000f800ff107b82 */ /* 0x000ea20000000a00 */
[----:B---3--:R-:W-:-:S03]  /*3ea0*/  IADD3 R6, P1, PT, R18, -R20, RZ ;  /* 0x8000001412067210 */ /* 0x008fc60007f3e0ff */
[----:B------:R-:W-:Y:S02]  /*3eb0*/  @!P3 IADD3 R40, P2, PT, R29, R40, RZ ;  /* 0x000000281d28b210 */ /* 0x000fe40007f5e0ff */
[----:B------:R-:W-:Y:S01]  /*3ec0*/  ISETP.GT.AND.EX P6, PT, R14, UR17, PT, P0 ;  /* 0x000000110e007c0c */ /* 0x000fe2000bfc4300 */
[----:B------:R-:W-:Y:S01]  /*3ed0*/  IMAD.X R18, R19, 0x1, ~R21, P1 ;  /* 0x0000000113127824 */ /* 0x000fe200008e0e15 */
[----:B------:R-:W-:Y:S01]  /*3ee0*/  ISETP.GT.U32.AND P1, PT, R6, UR16, PT ;  /* 0x0000001006007c0c */ /* 0x000fe2000bf24070 */
[----:B------:R-:W-:Y:S01]  /*3ef0*/  @!P3 IMAD.X R41, RZ, RZ, R41, P2 ;  /* 0x000000ffff29b224 */ /* 0x000fe200010e0629 */
[----:B------:R-:W3:Y:S01]  /*3f00*/  LDC.64 R20, c[0x0][0x3d8] ;  /* 0x0000f600ff147b82 */ /* 0x000ee20000000a00 */
[----:B------:R-:W-:Y:S01]  /*3f10*/  @!P3 IMAD.SHL.U32 R7, R40, 0x8, RZ ;  /* 0x000000082807b824 */ /* 0x000fe200078e00ff */
[----:B------:R-:W-:Y:S02]  /*3f20*/  ISETP.GT.AND.EX P5, PT, R18, UR17, PT, P1 ;  /* 0x0000001112007c0c */ /* 0x000fe4000bfa4310 */
[----:B------:R-:W-:-:S02]  /*3f30*/  @!P3 SHF.L.U64.HI R40, R40, 0x3, R41 ;  /* 0x000000032828b819 */ /* 0x000fc40000010229 */
[C---:B------:R-:W-:Y:S02]  /*3f40*/  @!P3 IADD3 R6, P1, PT, R7.reuse, R42, RZ ;  /* 0x0000002a0706b210 */ /* 0x040fe40007f3e0ff */
[----:B-----5:R-:W-:-:S03]  /*3f50*/  @!P3 IADD3 R8, P0, PT, R7, R8, RZ ;  /* 0x000000080708b210 */ /* 0x020fc60007f1e0ff */
[C---:B------:R-:W-:Y:S01]  /*3f60*/  @!P3 IMAD.X R7, R40.reuse, 0x1, R43, P1 ;  /* 0x000000012807b824 */ /* 0x040fe200008e062b */
[----:B-1----:R-:W-:Y:S01]  /*3f70*/  @!P6 IADD3 R44, P1, PT, R31, R44, RZ ;  /* 0x0000002c1f2ce210 */ /* 0x002fe20007f3e0ff */
[----:B------:R-:W-:Y:S01]  /*3f80*/  @!P3 IMAD.X R9, R40, 0x1, R9, P0 ;  /* 0x000000012809b824 */ /* 0x000fe200000e0609 */
[----:B------:R-:W1:Y:S01]  /*3f90*/  LDC.64 R42, c[0x0][0x3e8] ;  /* 0x0000fa00ff2a7b82 */ /* 0x000e620000000a00 */
[----:B----4-:R-:W-:Y:S02]  /*3fa0*/  IADD3 R14, P0, PT, R22, -R26, RZ ;  /* 0x8000001a160e7210 */ /* 0x010fe40007f1e0ff */
[----:B------:R-:W-:Y:S01]  /*3fb0*/  @!P6 IMAD.X R45, RZ, RZ, R45, P1 ;  /* 0x000000ffff2de224 */ /* 0x000fe200008e062d */
[----:B0-----:R-:W-:Y:S01]  /*3fc0*/  @!P5 IADD3 R46, P2, PT, R33, R46, RZ ;  /* 0x0000002e212ed210 */ /* 0x001fe20007f5e0ff */
[----:B------:R-:W-:Y:S01]  /*3fd0*/  @!P6 IMAD.SHL.U32 R15, R44, 0x8, RZ ;  /* 0x000000082c0fe824 */ /* 0x000fe200078e00ff */
[----:B------:R-:W4:Y:S02]  /*3fe0*/  @!P3 LDG.E.64 R8, desc[UR8][R8.64] ;  /* 0x000000080808b981 */ /* 0x000f24000c1e1b00 */
[----:B------:R-:W0:Y:S01]  /*3ff0*/  LDC.64 R40, c[0x0][0x3d8] ;  /* 0x0000f600ff287b82 */ /* 0x000e220000000a00 */
[----:B------:R-:W-:Y:S01]  /*4000*/  IMAD.X R22, R23, 0x1, ~R27, P0 ;  /* 0x0000000117167824 */ /* 0x000fe200000e0e1b */
[----:B------:R-:W-:Y:S01]  /*4010*/  ISETP.GT.U32.AND P0, PT, R14, UR16, PT ;  /* 0x000000100e007c0c */ /* 0x000fe2000bf04070 */
[----:B------:R-:W4:Y:S01]  /*4020*/  @!P3 LDG.E.64 R6, desc[UR8][R6.64] ;  /* 0x000000080606b981 */ /* 0x000f22000c1e1b00 */
[----:B------:R-:W-:-:S02]  /*4030*/  @!P6 SHF.L.U64.HI R18, R44, 0x3, R45 ;  /* 0x000000032c12e819 */ /* 0x000fc4000001022d */
[----:B------:R-:W-:Y:S02]  /*4040*/  ISETP.GT.AND.EX P4, PT, R22, UR17, PT, P0 ;  /* 0x0000001116007c0c */ /* 0x000fe4000bf84300 */
[----:B------:R-:W5:Y:S01]  /*4050*/  LDC.64 R26, c[0x0][0x3e0] ;  /* 0x0000f800ff1a7b82 */ /* 0x000f620000000a00 */
[----:B--2---:R-:W-:Y:S01]  /*4060*/  @!P6 IADD3 R16, P1, PT, R15, R16, RZ ;  /* 0x000000100f10e210 */ /* 0x004fe20007f3e0ff */
[----:B------:R-:W-:Y:S02]  /*4070*/  @!P5 IMAD.X R47, RZ, RZ, R47, P2 ;  /* 0x000000ffff2fd224 */ /* 0x000fe400010e062f */
[----:B------:R-:W-:-:S04]  /*4080*/  @!P5 IMAD.SHL.U32 R19, R46, 0x8, RZ ;  /* 0x000000082e13d824 */ /* 0x000fc800078e00ff */
[----:B------:R-:W2:Y:S01]  /*4090*/  LDC.64 R44, c[0x0][0x3d8] ;  /* 0x0000f600ff2c7b82 */ /* 0x000ea20000000a00 */
[----:B---3--:R-:W-:Y:S01]  /*40a0*/  @!P6 IADD3 R14, P0, PT, R15, R20, RZ ;  /* 0x000000140f0ee210 */ /* 0x008fe20007f1e0ff */
[----:B------:R-:W-:Y:S01]  /*40b0*/  @!P6 IMAD.X R17, R18, 0x1, R17, P1 ;  /* 0x000000011211e824 */ /* 0x000fe200008e0611 */
[----:B------:R-:W-:Y:S02]  /*40c0*/  IADD3 R12, P2, PT, R10, -R12, RZ ;  /* 0x8000000c0a0c7210 */ /* 0x000fe40007f5e0ff */
[----:B------:R-:W-:Y:S02]  /*40d0*/  @!P5 SHF.L.U64.HI R20, R46, 0x3, R47 ;  /* 0x000000032e14d819 */ /* 0x000fe4000001022f */
[----:B------:R-:W-:Y:S01]  /*40e0*/  @!P5 IADD3 R10, P1, PT, R19, R48, RZ ;  /* 0x00000030130ad210 */ /* 0x000fe20007f3e0ff */
[----:B------:R-:W3:Y:S01]  /*40f0*/  LDC.64 R22, c[0x0][0x3e8] ;  /* 0x0000fa00ff167b82 */ /* 0x000ee20000000a00 */
[----:B------:R-:W-:Y:S01]  /*4100*/  IMAD.X R13, R11, 0x1, ~R13, P2 ;  /* 0x000000010b0d7824 */ /* 0x000fe200010e0e0d */
[----:B------:R-:W4:Y:S01]  /*4110*/  @!P6 LDG.E.64 R16, desc[UR8][R16.64] ;  /* 0x000000081010e981 */ /* 0x000f22000c1e1b00 */
[----:B------:R-:W-:Y:S01]  /*4120*/  @!P6 IMAD.X R15, R18, 0x1, R21, P0 ;  /* 0x00000001120fe824 */ /* 0x000fe200000e0615 */
[----:B------:R-:W-:Y:S01]  /*4130*/  ISETP.GT.U32.AND P0, PT, R12, UR16, PT ;  /* 0x000000100c007c0c */ /* 0x000fe2000bf04070 */
[----:B------:R-:W-:Y:S01]  /*4140*/  @!P5 IMAD.X R11, R20, 0x1, R49, P1 ;  /* 0x00000001140bd824 */ /* 0x000fe200008e0631 */
[----:B-1----:R-:W-:-:S02]  /*4150*/  @!P4 IADD3 R42, P1, PT, R35, R42, RZ ;  /* 0x0000002a232ac210 */ /* 0x002fc40007f3e0ff */
[----:B0-----:R-:W-:Y:S01]  /*4160*/  @!P5 IADD3 R12, P2, PT, R19, R40, RZ ;  /* 0x00000028130cd210 */ /* 0x001fe20007f5e0ff */
[----:B------:R-:W0:Y:S01]  /*4170*/  LDC.64 R46, c[0x0][0x3e0] ;  /* 0x0000f800ff2e7b82 */ /* 0x000e220000000a00 */
[----:B------:R-:W-:Y:S01]  /*4180*/  ISETP.GT.AND.EX P0, PT, R13, UR17, PT, P0 ;  /* 0x000000110d007c0c */ /* 0x000fe2000bf04300 */
[----:B------:R-:W-:Y:S01]  /*4190*/  @!P4 IMAD.X R43, RZ, RZ, R43, P1 ;  /* 0x000000ffff2bc224 */ /* 0x000fe200008e062b */
[----:B------:R-:W4:Y:S01]  /*41a0*/  @!P6 LDG.E.64 R14, desc[UR8][R14.64] ;  /* 0x000000080e0ee981 */ /* 0x000f22000c1e1b00 */
[----:B------:R-:W-:Y:S02]  /*41b0*/  @!P4 IMAD.SHL.U32 R21, R42, 0x8, RZ ;  /* 0x000000082a15c824 */ /* 0x000fe400078e00ff */
[----:B------:R-:W-:Y:S01]  /*41c0*/  @!P5 IMAD.X R13, R20, 0x1, R41, P2 ;  /* 0x00000001140dd824 */ /* 0x000fe200010e0629 */
[----:B------:R-:W-:Y:S01]  /*41d0*/  @!P4 SHF.L.U64.HI R42, R42, 0x3, R43 ;  /* 0x000000032a2ac819 */ /* 0x000fe2000001022b */
[----:B------:R-:W1:Y:S01]  /*41e0*/  LDC.64 R40, c[0x0][0x3d8] ;  /* 0x0000f600ff287b82 */ /* 0x000e620000000a00 */
[C---:B-----5:R-:W-:Y:S01]  /*41f0*/  @!P4 IADD3 R18, P1, PT, R21.reuse, R26, RZ ;  /* 0x0000001a1512c210 */ /* 0x060fe20007f3e0ff */
[----:B------:R-:W5:Y:S01]  /*4200*/  @!P5 LDG.E.64 R10, desc[UR8][R10.64] ;  /* 0x000000080a0ad981 */ /* 0x000f62000c1e1b00 */
[----:B--2---:R-:W-:-:S03]  /*4210*/  @!P4 IADD3 R20, P2, PT, R21, R44, RZ ;  /* 0x0000002c1514c210 */ /* 0x004fc60007f5e0ff */
[----:B------:R-:W-:Y:S01]  /*4220*/  @!P4 IMAD.X R19, R42, 0x1, R27, P1 ;  /* 0x000000012a13c824 */ /* 0x000fe200008e061b */
[----:B------:R-:W-:Y:S01]  /*4230*/  IADD3 R4, P1, PT, R2, -R4, RZ ;  /* 0x8000000402047210 */ /* 0x000fe20007f3e0ff */
[----:B------:R-:W-:Y:S01]  /*4240*/  @!P4 IMAD.X R21, R42, 0x1, R45, P2 ;  /* 0x000000012a15c824 */ /* 0x000fe200010e062d */
[----:B---3--:R-:W-:Y:S01]  /*4250*/  @!P0 IADD3 R22, P2, PT, R37, R22, RZ ;  /* 0x0000001625168210 */ /* 0x008fe20007f5e0ff */
[----:B------:R-:W2:Y:S01]  /*4260*/  LDC.64 R42, c[0x0][0x3e8] ;  /* 0x0000fa00ff2a7b82 */ /* 0x000ea20000000a00 */
[----:B------:R-:W5:Y:S01]  /*4270*/  @!P5 LDG.E.64 R12, desc[UR8][R12.64] ;  /* 0x000000080c0cd981 */ /* 0x000f62000c1e1b00 */
[----:B------:R-:W-:Y:S01]  /*4280*/  IMAD.X R2, R3, 0x1, ~R5, P1 ;  /* 0x0000000103027824 */ /* 0x000fe200008e0e05 */
[----:B------:R-:W-:Y:S01]  /*4290*/  ISETP.GT.U32.AND P1, PT, R4, UR16, PT ;  /* 0x0000001004007c0c */ /* 0x000fe2000bf24070 */
[----:B------:R-:W-:Y:S01]  /*42a0*/  @!P0 IMAD.X R23, RZ, RZ, R23, P2 ;  /* 0x000000ffff178224 */ /* 0x000fe200010e0617 */
[----:B------:R-:W3:Y:S01]  /*42b0*/  @!P4 LDG.E.64 R18, desc[UR8][R18.64] ;  /* 0x000000081212c981 */ /* 0x000ee2000c1e1b00 */
[----:B------:R-:W-:Y:S01]  /*42c0*/  @!P0 IMAD.SHL.U32 R27, R22, 0x8, RZ ;  /* 0x00000008161b8824 */ /* 0x000fe200078e00ff */
[----:B------:R-:W-:Y:S01]  /*42d0*/  ISETP.GT.AND.EX P1, PT, R2, UR17, PT, P1 ;  /* 0x0000001102007c0c */ /* 0x000fe2000bf24310 */
[----:B------:R-:W2:Y:S01]  /*42e0*/  LDC.64 R4, c[0x0][0x3e0] ;  /* 0x0000f800ff047b82 */ /* 0x000ea20000000a00 */
[----:B------:R-:W-:Y:S01]  /*42f0*/  @!P0 SHF.L.U64.HI R2, R22, 0x3, R23 ;  /* 0x0000000316028819 */ /* 0x000fe20000010217 */
[----:B------:R-:W3:Y:S01]  /*4300*/  @!P4 LDG.E.64 R20, desc[UR8][R20.64] ;  /* 0x000000081414c981 */ /* 0x000ee2000c1e1b00 */
[----:B0-----:R-:W-:-:S05]  /*4310*/  @!P0 IADD3 R22, P2, PT, R27, R46, RZ ;  /* 0x0000002e1b168210 */ /* 0x001fca0007f5e0ff */
[----:B------:R-:W0:Y:S01]  /*4320*/  LDC.64 R48, c[0x0][0x3d8] ;  /* 0x0000f600ff307b82 */ /* 0x000e220000000a00 */
[----:B------:R-:W-:Y:S01]  /*4330*/  @!P0 IMAD.X R23, R2, 0x1, R47, P2 ;  /* 0x0000000102178824 */ /* 0x000fe200010e062f */
[----:B-1----:R-:W-:-:S05]  /*4340*/  @!P0 IADD3 R26, P2, PT, R27, R40, RZ ;  /* 0x000000281b1a8210 */ /* 0x002fca0007f5e0ff */
[----:B------:R-:W-:Y:S01]  /*4350*/  @!P0 IMAD.X R27, R2, 0x1, R41, P2 ;  /* 0x00000001021b8824 */ /* 0x000fe200010e0629 */
[----:B--2---:R-:W-:Y:S01]  /*4360*/  @!P1 IADD3 R42, P2, PT, R39, R42, RZ ;  /* 0x0000002a272a9210 */ /* 0x004fe20007f5e0ff */
[----:B------:R-:W2:Y:S04]  /*4370*/  @!P0 LDG.E.64 R22, desc[UR8][R22.64] ;  /* 0x0000000816168981 */ /* 0x000ea8000c1e1b00 */
[----:B------:R-:W-:Y:S01]  /*4380*/  @!P1 IMAD.X R43, RZ, RZ, R43, P2 ;  /* 0x000000ffff2b9224 */ /* 0x000fe200010e062b */
[----:B------:R-:W2:Y:S01]  /*4390*/  @!P0 LDG.E.64 R26, desc[UR8][R26.64] ;  /* 0x000000081a1a8981 */ /* 0x000ea2000c1e1b00 */
[----:B------:R-:W-:-:S03]  /*43a0*/  @!P1 IMAD.SHL.U32 R45, R42, 0x8, RZ ;  /* 0x000000082a2d9824 */ /* 0x000fc600078e00ff */
[----:B------:R-:W-:Y:S02]  /*43b0*/  @!P1 SHF.L.U64.HI R2, R42, 0x3, R43 ;  /* 0x000000032a029819 */ /* 0x000fe4000001022b */
[----:B------:R-:W-:Y:S01]  /*43c0*/  @!P1 IADD3 R42, P2, PT, R45, R4, RZ ;  /* 0x000000042d2a9210 */ /* 0x000fe20007f5e0ff */
[----:B------:R-:W-:-:S04]  /*43d0*/  VIADD R41, R29, 0x6 ;  /* 0x000000061d297836 */ /* 0x000fc80000000000 */
[----:B------:R-:W-:Y:S01]  /*43e0*/  @!P1 IMAD.X R43, R2, 0x1, R5, P2 ;  /* 0x00000001022b9824 */ /* 0x000fe200010e0605 */
[----:B0-----:R-:W-:-:S05]  /*43f0*/  @!P1 IADD3 R44, P2, PT, R45, R48, RZ ;  /* 0x000000302d2c9210 */ /* 0x001fca0007f5e0ff */
[----:B------:R-:W-:Y:S01]  /*4400*/  @!P1 IMAD.X R45, R2, 0x1, R49, P2 ;  /* 0x00000001022d9824 */ /* 0x000fe200010e0631 */
[----:B------:R-:W-:Y:S01]  /*4410*/  IADD3 R2, P2, PT, R41, UR14, RZ ;  /* 0x0000000e29027c10 */ /* 0x000fe2000ff5e0ff */
[----:B------:R-:W2:Y:S04]  /*4420*/  @!P1 LDG.E.64 R42, desc[UR8][R42.64] ;  /* 0x000000082a2a9981 */ /* 0x000ea8000c1e1b00 */
[----:B------:R-:W-:Y:S01]  /*4430*/  IMAD.X R3, RZ, RZ, UR15, P2 ;  /* 0x0000000fff037e24 */ /* 0x000fe200090e06ff */
[----:B------:R-:W2:Y:S04]  /*4440*/  @!P1 LDG.E.64 R44, desc[UR8][R44.64] ;  /* 0x000000082c2c9981 */ /* 0x000ea8000c1e1b00 */
[C---:B------:R-:W-:Y:S01]  /*4450*/  SHF.L.U64.HI R3, R2.reuse, 0x3, R3 ;  /* 0x0000000302037819 */ /* 0x040fe20000010203 */
[----:B------:R-:W-:-:S05]  /*4460*/  IMAD.SHL.U32 R2, R2, 0x8, RZ ;  /* 0x0000000802027824 */ /* 0x000fca00078e00ff */
[----:B------:R-:W-:-:S04]  /*4470*/  IADD3 R46, P2, PT, R2, UR12, RZ ;  /* 0x0000000c022e7c10 */ /* 0x000fc8000ff5e0ff */
[----:B------:R-:W-:Y:S02]  /*4480*/  IADD3.X R47, PT, PT, R3, UR13, RZ, P2, !PT ;  /* 0x0000000d032f7c10 */ /* 0x000fe400097fe4ff */
[----:B------:R-:W-:-:S04]  /*4490*/  IADD3 R48, P2, PT, R2, UR18, RZ ;  /* 0x0000001202307c10 */ /* 0x000fc8000ff5e0ff */
[----:B------:R-:W-:Y:S01]  /*44a0*/  IADD3.X R49, PT, PT, R3, UR19, RZ, P2, !PT ;  /* 0x0000001303317c10 */ /* 0x000fe200097fe4ff */
[----:B------:R-:W2:Y:S05]  /*44b0*/  LDG.E.64 R46, desc[UR8][R46.64] ;  /* 0x000000082e2e7981 */ /* 0x000eaa000c1e1b00 */
[----:B------:R-:W2:Y:S01]  /*44c0*/  LDG.E.64 R48, desc[UR8][R48.64] ;  /* 0x0000000830307981 */ /* 0x000ea2000c1e1b00 */
[----:B------:R-:W-:Y:S01]  /*44d0*/  VIADD R25, R29, 0x8 ;  /* 0x000000081d197836 */ /* 0x000fe20000000000 */
[----:B------:R-:W-:-:S04]  /*44e0*/  LOP3.LUT R24, R24, 0xfffffff7, RZ, 0xc0, !PT ;  /* 0xfffffff718187812 */ /* 0x000fc800078ec0ff */
[----:B------:R-:W-:Y:S02]  /*44f0*/  @P3 LOP3.LUT R24, R24, 0x8, RZ, 0xfc, !PT ;  /* 0x0000000818183812 */ /* 0x000fe400078efcff */
[----:B----4-:R-:W-:-:S05]  /*4500*/  @!P3 IADD3 R3, P2, PT, R8, -R6, RZ ;  /* 0x800000060803b210 */ /* 0x010fca0007f5e0ff */
[----:B------:R-:W-:Y:S01]  /*4510*/  @!P3 IMAD.X R2, R9, 0x1, ~R7, P2 ;  /* 0x000000010902b824 */ /* 0x000fe200010e0e07 */
[----:B------:R-:W-:-:S05]  /*4520*/  @!P6 IADD3 R5, P2, PT, R16, -R14, RZ ;  /* 0x8000000e1005e210 */ /* 0x000fca0007f5e0ff */
[----:B------:R-:W-:Y:S01]  /*4530*/  @!P6 IMAD.X R4, R17, 0x1, ~R15, P2 ;  /* 0x000000011104e824 */ /* 0x000fe200010e0e0f */
[----:B-----5:R-:W-:-:S05]  /*4540*/  @!P5 IADD3 R7, P2, PT, R10, -R12, RZ ;  /* 0x8000000c0a07d210 */ /* 0x020fca0007f5e0ff */
[----:B------:R-:W-:Y:S01]  /*4550*/  @!P5 IMAD.X R6, R11, 0x1, ~R13, P2 ;  /* 0x000000010b06d824 */ /* 0x000fe200010e0e0d */
[----:B---3--:R-:W-:-:S05]  /*4560*/  @!P4 IADD3 R9, P2, PT, R18, -R20, RZ ;  /* 0x800000141209c210 */ /* 0x008fca0007f5e0ff */
[----:B------:R-:W-:Y:S01]  /*4570*/  @!P4 IMAD.X R8, R19, 0x1, ~R21, P2 ;  /* 0x000000011308c824 */ /* 0x000fe200010e0e15 */
[----:B--2---:R-:W-:-:S05]  /*4580*/  @!P0 IADD3 R11, P2, PT, R22, -R26, RZ ;  /* 0x8000001a160b8210 */ /* 0x004fca0007f5e0ff */
[----:B------:R-:W-:Y:S02]  /*4590*/  @!P0 IMAD.X R10, R23, 0x1, ~R27, P2 ;  /* 0x00000001170a8824 */ /* 0x000fe400010e0e1b */
[----:B------:R-:W-:Y:S01]  /*45a0*/  VIADD R27, R29, 0x7 ;  /* 0x000000071d1b7836 */ /* 0x000fe20000000000 */
[----:B------:R-:W-:-:S05]  /*45b0*/  @!P1 IADD3 R13, P2, PT, R42, -R44, RZ ;  /* 0x8000002c2a0d9210 */ /* 0x000fca0007f5e0ff */
[----:B------:R-:W-:Y:S01]  /*45c0*/  @!P1 IMAD.X R12, R43, 0x1, ~R45, P2 ;  /* 0x000000012b0c9824 */ /* 0x000fe200010e0e2d */
[----:B------:R-:W-:-:S05]  /*45d0*/  IADD3 R30, P2, PT, R46, -R48, RZ ;  /* 0x800000302e1e7210 */ /* 0x000fca0007f5e0ff */
        /* <DEDUP_REMOVED lines=21> */
[----:B------:R-:W-:-:S04]  /*4730*/  IMAD.SHL.U32 R56, R14, 0x8, RZ ;  /* 0x000000080e387824 */ /* 0x000fc800078e00ff */
[----:B------:R-:W-:Y:S01]  /*4740*/  IMAD.X R17, RZ, RZ, UR15, P2 ;  /* 0x0000000fff117e24 */ /* 0x000fe200090e06ff */
[----:B------:R-:W-:Y:S01]  /*4750*/  SHF.L.U64.HI R38, R14, 0x3, R15 ;  /* 0x000000030e267819 */ /* 0x000fe2000001020f */
[----:B------:R-:W-:Y:S01]  /*4760*/  IMAD.SHL.U32 R22, R20, 0x8, RZ ;  /* 0x0000000814167824 */ /* 0x000fe200078e00ff */
[----:B------:R-:W-:Y:S02]  /*4770*/  IADD3 R18, P2, PT, R56, UR12, RZ ;  /* 0x0000000c38127c10 */ /* 0x000fe4000ff5e0ff */
[----:B------:R-:W-:Y:S02]  /*4780*/  SHF.L.U64.HI R20, R20, 0x3, R17 ;  /* 0x0000000314147819 */ /* 0x000fe40000010211 */
[----:B------:R-:W0:Y:S01]  /*4790*/  LDC.64 R16, c[0x0][0x3e8] ;  /* 0x0000fa00ff107b82 */ /* 0x000e220000000a00 */
[----:B------:R-:W-:Y:S02]  /*47a0*/  IADD3.X R19, PT, PT, R38, UR13, RZ, P2, !PT ;  /* 0x0000000d26137c10 */ /* 0x000fe400097fe4ff */
[----:B------:R-:W-:-:S04]  /*47b0*/  IADD3 R14, P2, PT, R22, UR12, RZ ;  /* 0x0000000c160e7c10 */ /* 0x000fc8000ff5e0ff */
[----:B------:R-:W-:Y:S01]  /*47c0*/  IADD3.X R15, PT, PT, R20, UR13, RZ, P2, !PT ;  /* 0x0000000d140f7c10 */ /* 0x000fe200097fe4ff */
[----:B------:R-:W4:Y:S01]  /*47d0*/  LDG.E.64 R18, desc[UR8][R18.64] ;  /* 0x0000000812127981 */ /* 0x000f22000c1e1b00 */
[----:B------:R-:W-:-:S04]  /*47e0*/  ISETP.GT.U32.AND P2, PT, R30, UR16, PT ;  /* 0x000000101e007c0c */ /* 0x000fc8000bf44070 */
[----:B------:R-:W-:Y:S01]  /*47f0*/  ISETP.GT.AND.EX P2, PT, R46, UR17, PT, P2 ;  /* 0x000000112e007c0c */ /* 0x000fe2000bf44320 */
[----:B------:R-:W5:Y:S01]  /*4800*/  LDG.E.64 R14, desc[UR8][R14.64] ;  /* 0x000000080e0e7981 */ /* 0x000f62000c1e1b00 */
[----:B------:R-:W1:Y:S11]  /*4810*/  LDC.64 R46, c[0x0][0x3d8] ;  /* 0x0000f600ff2e7b82 */ /* 0x000e760000000a00 */
[----:B0-----:R-:W-:-:S05]  /*4820*/  @!P2 IADD3 R16, P3, PT, R41, R16, RZ ;  /* 0x000000102910a210 */ /* 0x001fca0007f7e0ff */
[----:B------:R-:W-:Y:S02]  /*4830*/  @!P2 IMAD.X R17, RZ, RZ, R17, P3 ;  /* 0x000000ffff11a224 */ /* 0x000fe400018e0611 */
[----:B------:R-:W-:-:S03]  /*4840*/  @!P2 IMAD.SHL.U32 R49, R16, 0x8, RZ ;  /* 0x000000081031a824 */ /* 0x000fc600078e00ff */
[----:B------:R-:W-:Y:S02]  /*4850*/  @!P2 SHF.L.U64.HI R16, R16, 0x3, R17 ;  /* 0x000000031010a819 */ /* 0x000fe40000010211 */
[----:B------:R-:W-:-:S05]  /*4860*/  @!P2 IADD3 R50, P3, PT, R49, R50, RZ ;  /* 0x000000323132a210 */ /* 0x000fca0007f7e0ff */
[----:B------:R-:W-:Y:S01]  /*4870*/  @!P2 IMAD.X R51, R16, 0x1, R51, P3 ;  /* 0x000000011033a824 */ /* 0x000fe200018e0633 */
[----:B-1----:R-:W-:-:S05]  /*4880*/  @!P2 IADD3 R48, P3, PT, R49, R46, RZ ;  /* 0x0000002e3130a210 */ /* 0x002fca0007f7e0ff */
        /* <DEDUP_REMOVED lines=9> */
[----:B------:R-:W-:-:S04]  /*4920*/  @P6 LOP3.LUT R24, R24, 0x4, RZ, 0xfc, !PT ;  /* 0x0000000418186812 */ /* 0x000fc800078efcff */
[----:B------:R-:W-:-:S04]  /*4930*/  LOP3.LUT R24, R24, 0xfffffffd, RZ, 0xc0, !PT ;  /* 0xfffffffd18187812 */ /* 0x000fc800078ec0ff */
[----:B------:R-:W-:-:S04]  /*4940*/  @P5 LOP3.LUT R24, R24, 0x2, RZ, 0xfc, !PT ;  /* 0x0000000218185812 */ /* 0x000fc800078efcff */
[----:B------:R-:W-:-:S04]  /*4950*/  LOP3.LUT R24, R24, 0xfffffffe, RZ, 0xc0, !PT ;  /* 0xfffffffe18187812 */ /* 0x000fc800078ec0ff */
[----:B------:R-:W-:Y:S02]  /*4960*/  @P4 LOP3.LUT R24, R24, 0x1, RZ, 0xfc, !PT ;  /* 0x0000000118184812 */ /* 0x000fe400078efcff */
[----:B--2---:R-:W-:-:S05]  /*4970*/  IADD3 R26, P3, PT, R44, -R46, RZ ;  /* 0x8000002e2c1a7210 */ /* 0x004fca0007f7e0ff */
[----:B------:R-:W-:Y:S01]  /*4980*/  IMAD.X R46, R45, 0x1, ~R47, P3 ;  /* 0x000000012d2e7824 */ /* 0x000fe200018e0e2f */
[----:B------:R-:W-:Y:S01]  /*4990*/  ISETP.GT.U32.AND P3, PT, R26, UR16, PT ;  /* 0x000000101a007c0c */ /* 0x000fe2000bf64070 */
[----:B------:R-:W1:Y:S03]  /*49a0*/  LDC.64 R44, c[0x0][0x3d8] ;  /* 0x0000f600ff2c7b82 */ /* 0x000e660000000a00 */
[----:B------:R-:W-:-:S13]  /*49b0*/  ISETP.GT.AND.EX P3, PT, R46, UR17, PT, P3 ;  /* 0x000000112e007c0c */ /* 0x000fda000bf64330 */
[----:B------:R-:W-:-:S05]  /*49c0*/  @!P3 IADD3 R54, P4, PT, R27, R54, RZ ;  /* 0x000000361b36b210 */ /* 0x000fca0007f9e0ff */
[----:B------:R-:W-:Y:S02]  /*49d0*/  @!P3 IMAD.X R55, RZ, RZ, R55, P4 ;  /* 0x000000ffff37b224 */ /* 0x000fe400020e0637 */
[----:B------:R-:W-:-:S03]  /*49e0*/  @!P3 IMAD.SHL.U32 R49, R54, 0x8, RZ ;  /* 0x000000083631b824 */ /* 0x000fc600078e00ff */
[----:B------:R-:W-:Y:S02]  /*49f0*/  @!P3 SHF.L.U64.HI R54, R54, 0x3, R55 ;  /* 0x000000033636b819 */ /* 0x000fe40000010237 */
[----:B0-----:R-:W-:-:S05]  /*4a00*/  @!P3 IADD3 R50, P4, PT, R49, R50, RZ ;  /* 0x000000323132b210 */ /* 0x001fca0007f9e0ff */
[----:B------:R-:W-:Y:S01]  /*4a10*/  @!P3 IMAD.X R51, R54, 0x1, R51, P4 ;  /* 0x000000013633b824 */ /* 0x000fe200020e0633 */
[----:B-1----:R-:W-:-:S05]  /*4a20*/  @!P3 IADD3 R48, P4, PT, R49, R44, RZ ;  /* 0x0000002c3130b210 */ /* 0x002fca0007f9e0ff */
[----:B------:R-:W-:Y:S02]  /*4a30*/  @!P3 IMAD.X R49, R54, 0x1, R45, P4 ;  /* 0x000000013631b824 */ /* 0x000fe400020e062d */
[----:B------:R0:W2:Y:S01]  /*4a40*/  @!P3 LDG.E.64 R44, desc[UR8][R50.64] ;  /* 0x00000008322cb981 */ /* 0x0000a2000c1e1b00 */
[----:B------:R-:W1:Y:S03]  /*4a50*/  LDC.64 R54, c[0x0][0x3e8] ;  /* 0x0000fa00ff367b82 */ /* 0x000e660000000a00 */
        /* <DEDUP_REMOVED lines=14> */
[----:B------:R-:W-:-:S03]  /*4b40*/  @!P4 IMAD.SHL.U32 R45, R54, 0x8, RZ ;  /* 0x00000008362dc824 */ /* 0x000fc600078e00ff */
[----:B------:R-:W-:Y:S02]  /*4b50*/  @!P4 SHF.L.U64.HI R54, R54, 0x3, R55 ;  /* 0x000000033636c819 */ /* 0x000fe40000010237 */
[----:B0-----:R-:W-:-:S05]  /*4b60*/  @!P4 IADD3 R50, P5, PT, R45, R50, RZ ;  /* 0x000000322d32c210 */ /* 0x001fca0007fbe0ff */
[----:B------:R-:W-:Y:S01]  /*4b70*/  @!P4 IMAD.X R51, R54, 0x1, R51, P5 ;  /* 0x000000013633c824 */ /* 0x000fe200028e0633 */
[----:B--2---:R-:W-:-:S05]  /*4b80*/  @!P4 IADD3 R44, P5, PT, R45, R42, RZ ;  /* 0x0000002a2d2cc210 */ /* 0x004fca0007fbe0ff */
        /* <DEDUP_REMOVED lines=9> */
[----:B------:R-:W4:Y:S02]  /*4c20*/  LDG.E.64 R42, desc[UR8][R52.64] ;  /* 0x00000008342a7981 */ /* 0x000f24000c1e1b00 */
[----:B----4-:R-:W-:-:S05]  /*4c30*/  IADD3 R26, P5, PT, R18, -R42, RZ ;  /* 0x8000002a121a7210 */ /* 0x010fca0007fbe0ff */
[----:B------:R-:W-:Y:S01]  /*4c40*/  IMAD.X R42, R19, 0x1, ~R43, P5 ;  /* 0x00000001132a7824 */ /* 0x000fe200028e0e2b */
[----:B------:R-:W-:-:S04]  /*4c50*/  ISETP.GT.U32.AND P5, PT, R26, UR16, PT ;  /* 0x000000101a007c0c */ /* 0x000fc8000bfa4070 */
[----:B------:R-:W-:Y:S02]  /*4c60*/  ISETP.GT.AND.EX P5, PT, R42, UR17, PT, P5 ;  /* 0x000000112a007c0c */ /* 0x000fe4000bfa4350 */
[----:B------:R-:W2:Y:S11]  /*4c70*/  LDC.64 R42, c[0x0][0x3e0] ;  /* 0x0000f800ff2a7b82 */ /* 0x000eb60000000a00 */
[----:B-1----:R-:W-:-:S05]  /*4c80*/  @!P5 IADD3 R54, P6, PT, R23, R54, RZ ;  /* 0x000000361736d210 */ /* 0x002fca0007fde0ff */
[----:B------:R-:W-:Y:S02]  /*4c90*/  @!P5 IMAD.X R55, RZ, RZ, R55, P6 ;  /* 0x000000ffff37d224 */ /* 0x000fe400030e0637 */
[----:B------:R-:W-:-:S03]  /*4ca0*/  @!P5 IMAD.SHL.U32 R45, R54, 0x8, RZ ;  /* 0x00000008362dd824 */ /* 0x000fc600078e00ff */
[----:B------:R-:W-:Y:S02]  /*4cb0*/  @!P5 SHF.L.U64.HI R54, R54, 0x3, R55 ;  /* 0x000000033636d819 */ /* 0x000fe40000010237 */
[----:B--2---:R-:W-:-:S05]  /*4cc0*/  @!P5 IADD3 R42, P6, PT, R45, R42, RZ ;  /* 0x0000002a2d2ad210 */ /* 0x004fca0007fde0ff */
[----:B------:R-:W-:Y:S01]  /*4cd0*/  @!P5 IMAD.X R43, R54, 0x1, R43, P6 ;  /* 0x00000001362bd824 */ /* 0x000fe200030e062b */
[----:B------:R-:W-:-:S04]  /*4ce0*/  IADD3 R18, P6, PT, R22, UR18, RZ ;  /* 0x0000001216127c10 */ /* 0x000fc8000ffde0ff */
[----:B------:R-:W-:-:S06]  /*4cf0*/  IADD3.X R19, PT, PT, R20, UR19, RZ, P6, !PT ;  /* 0x0000001314137c10 */ /* 0x000fcc000b7fe4ff */
[----:B------:R-:W5:Y:S01]  /*4d00*/  LDG.E.64 R18, desc[UR8][R18.64] ;  /* 0x0000000812127981 */ /* 0x000f62000c1e1b00 */
[----:B0-----:R-:W-:-:S05]  /*4d10*/  @!P5 IADD3 R44, P6, PT, R45, R50, RZ ;  /* 0x000000322d2cd210 */ /* 0x001fca0007fde0ff */
[----:B------:R-:W-:Y:S02]  /*4d20*/  @!P5 IMAD.X R45, R54, 0x1, R51, P6 ;  /* 0x00000001362dd824 */ /* 0x000fe400030e0633 */
[----:B------:R-:W0:Y:S08]  /*4d30*/  LDC.64 R50, c[0x0][0x3e8] ;  /* 0x0000fa00ff327b82 */ /* 0x000e300000000a00 */
[----:B------:R-:W1:Y:S01]  /*4d40*/  LDC.64 R54, c[0x0][0x3e0] ;  /* 0x0000f800ff367b82 */ /* 0x000e620000000a00 */
[----:B------:R-:W-:-:S02]  /*4d50*/  P2R R28, PR, RZ, 0x1 ;  /* 0x00000001ff1c7803 */ /* 0x000fc40000000000 */
        /* <DEDUP_REMOVED lines=21> */
[----:B------:R-:W2:Y:S04]  /*4eb0*/  @!P6 LDG.E.64 R14, desc[UR8][R50.64] ;  /* 0x00000008320ee981 */ /* 0x000ea8000c1e1b00 */
[----:B------:R0:W2:Y:S01]  /*4ec0*/  @!P6 LDG.E.64 R18, desc[UR8][R52.64] ;  /* 0x000000083412e981 */ /* 0x0000a2000c1e1b00 */
[----:B------:R-:W-:Y:S02]  /*4ed0*/  P2R R46, PR, RZ, 0x8 ;  /* 0x00000008ff2e7803 */ /* 0x000fe40000000000 */
[----:B------:R-:W-:Y:S01]  /*4ee0*/  LOP3.LUT P3, RZ, R24, 0x8, RZ, 0xc0, !PT ;  /* 0x0000000818ff7812 */ /* 0x000fe2000786c0ff */
[----:B------:R-:W-:-:S02]  /*4ef0*/  IMAD.MOV.U32 R22, RZ, RZ, RZ ;  /* 0x000000ffff167224 */ /* 0x000fc400078e00ff */
[----:B------:R-:W-:-:S10]  /*4f00*/  IMAD.MOV.U32 R20, RZ, RZ, 0x1 ;  /* 0x00000001ff147424 */ /* 0x000fd400078e00ff */
[----:B------:R-:W-:Y:S01]  /*4f10*/  @!P3 IMAD.MOV.U32 R20, RZ, RZ, RZ ;  /* 0x000000ffff14b224 */ /* 0x000fe200078e00ff */
[C---:B------:R-:W-:Y:S01]  /*4f20*/  LOP3.LUT P0, RZ, R24.reuse, 0x2, RZ, 0xc0, !PT ;  /* 0x0000000218ff7812 */ /* 0x040fe2000780c0ff */
[----:B------:R-:W-:Y:S02]  /*4f30*/  IMAD.MOV.U32 R45, RZ, RZ, RZ ;  /* 0x000000ffff2d7224 */ /* 0x000fe400078e00ff */
[----:B------:R-:W-:Y:S01]  /*4f40*/  IMAD.MOV.U32 R43, RZ, RZ, 0x1 ;  /* 0x00000001ff2b7424 */ /* 0x000fe200078e00ff */
[----:B------:R-:W-:Y:S01]  /*4f50*/  LOP3.LUT P1, RZ, R24, 0x1, RZ, 0xc0, !PT ;  /* 0x0000000118ff7812 */ /* 0x000fe2000782c0ff */
[----:B------:R-:W-:Y:S02]  /*4f60*/  IMAD.MOV.U32 R26, RZ, RZ, RZ ;  /* 0x000000ffff1a7224 */ /* 0x000fe400078e00ff */
[----:B------:R-:W-:-:S06]  /*4f70*/  IMAD.MOV.U32 R24, RZ, RZ, 0x1 ;  /* 0x00000001ff187424 */ /* 0x000fcc00078e00ff */
[----:B------:R-:W-:Y:S02]  /*4f80*/  @!P0 IMAD.MOV.U32 R24, RZ, RZ, RZ ;  /* 0x000000ffff188224 */ /* 0x000fe400078e00ff */
[----:B------:R-:W-:Y:S02]  /*4f90*/  IMAD.MOV.U32 R75, RZ, RZ, RZ ;  /* 0x000000ffff4b7224 */ /* 0x000fe400078e00ff */
[----:B------:R-:W-:Y:S02]  /*4fa0*/  IMAD.MOV.U32 R73, RZ, RZ, 0x1 ;  /* 0x00000001ff497424 */ /* 0x000fe400078e00ff */
[----:B------:R-:W-:Y:S02]  /*4fb0*/  IMAD.MOV.U32 R71, RZ, RZ, RZ ;  /* 0x000000ffff477224 */ /* 0x000fe400078e00ff */
[----:B------:R-:W-:Y:S02]  /*4fc0*/  IMAD.MOV.U32 R69, RZ, RZ, 0x1 ;  /* 0x00000001ff457424 */ /* 0x000fe400078e00ff */
[----:B------:R-:W-:-:S02]  /*4fd0*/  IMAD.MOV.U32 R67, RZ, RZ, RZ ;  /* 0x000000ffff437224 */ /* 0x000fc400078e00ff */
[----:B------:R-:W-:Y:S02]  /*4fe0*/  IMAD.MOV.U32 R65, RZ, RZ, 0x1 ;  /* 0x00000001ff417424 */ /* 0x000fe400078e00ff */
[----:B------:R-:W-:Y:S02]  /*4ff0*/  IMAD.MOV.U32 R63, RZ, RZ, RZ ;  /* 0x000000ffff3f7224 */ /* 0x000fe400078e00ff */
[----:B------:R-:W-:Y:S02]  /*5000*/  IMAD.MOV.U32 R61, RZ, RZ, 0x1 ;  /* 0x00000001ff3d7424 */ /* 0x000fe400078e00ff */
[----:B------:R-:W-:Y:S02]  /*5010*/  IMAD.MOV.U32 R59, RZ, RZ, RZ ;  /* 0x000000ffff3b7224 */ /* 0x000fe400078e00ff */
[----:B0-----:R-:W-:Y:S01]  /*5020*/  IMAD.MOV.U32 R53, RZ, RZ, RZ ;  /* 0x000000ffff357224 */ /* 0x001fe200078e00ff */
[----:B------:R-:W0:Y:S01]  /*5030*/  S2R R60, SR_LANEID ;  /* 0x00000000003c7919 */ /* 0x000e220000000000 */
[----:B------:R-:W-:-:S02]  /*5040*/  IMAD.MOV.U32 R51, RZ, RZ, 0x1 ;  /* 0x00000001ff337424 */ /* 0x000fc400078e00ff */
[----:B------:R-:W-:Y:S02]  /*5050*/  @!P5 IMAD.MOV.U32 R51, RZ, RZ, RZ ;  /* 0x000000ffff33d224 */ /* 0x000fe400078e00ff */
[----:B------:R-:W-:Y:S02]  /*5060*/  IMAD.MOV.U32 R42, RZ, RZ, 0x1 ;  /* 0x00000001ff2a7424 */ /* 0x000fe400078e00ff */
        /* <DEDUP_REMOVED lines=22> */
[----:B------:R-:W-:Y:S02]  /*51d0*/  @!P0 SEL R26, RZ, 0x1, P2 ;  /* 0x00000001ff1a8807 */ /* 0x000fe40001000000 */
[----:B------:R-:W-:Y:S01]  /*51e0*/  ISETP.NE.AND P2, PT, R30, RZ, PT ;  /* 0x000000ff1e00720c */ /* 0x000fe20003f45270 */
[----:B------:R-:W-:-:S04]  /*51f0*/  IMAD.MOV.U32 R30, RZ, RZ, RZ ;  /* 0x000000ffff1e7224 */ /* 0x000fc800078e00ff */
[----:B------:R-:W4:Y:S01]  /*5200*/  LDC.64 R6, c[0x0][0x3d0] ;  /* 0x0000f400ff067b82 */ /* 0x000f220000000a00 */
[----:B--2---:R-:W-:-:S04]  /*5210*/  @!P1 ISETP.GE.U32.AND P0, PT, R9, R2, PT ;  /* 0x000000020900920c */ /* 0x004fc80003f06070 */
[----:B------:R-:W-:-:S03]  /*5220*/  @!P1 ISETP.GE.AND.EX P0, PT, R8, R3, PT, P0 ;  /* 0x000000030800920c */ /* 0x000fc60003f06300 */
[----:B------:R-:W2:Y:S01]  /*5230*/  LDC.64 R2, c[0x0][0x3d0] ;  /* 0x0000f400ff027b82 */ /* 0x000ea20000000a00 */
[----:B------:R-:W-:Y:S02]  /*5240*/  @!P1 SEL R30, RZ, 0x1, P0 ;  /* 0x00000001ff1e9807 */ /* 0x000fe40000000000 */
[----:B------:R-:W-:Y:S01]  /*5250*/  ISETP.NE.AND P0, PT, R28, RZ, PT ;  /* 0x000000ff1c00720c */ /* 0x000fe20003f05270 */
[----:B------:R-:W-:Y:S02]  /*5260*/  IMAD.MOV.U32 R28, RZ, RZ, 0x1 ;  /* 0x00000001ff1c7424 */ /* 0x000fe400078e00ff */
[----:B------:R-:W-:Y:S01]  /*5270*/  @!P1 IMAD.MOV.U32 R28, RZ, RZ, RZ ;  /* 0x000000ffff1c9224 */ /* 0x000fe200078e00ff */
[----:B------:R-:W-:Y:S01]  /*5280*/  ISETP.NE.AND P3, PT, R46, RZ, PT ;  /* 0x000000ff2e00720c */ /* 0x000fe20003f65270 */
[----:B------:R-:W5:Y:S08]  /*5290*/  LDC.64 R8, c[0x0][0x3d0] ;  /* 0x0000f400ff087b82 */ /* 0x000f700000000a00 */
[----:B--2---:R-:W-:-:S04]  /*52a0*/  @!P0 ISETP.GE.U32.AND P1, PT, R11, R2, PT ;  /* 0x000000020b00820c */ /* 0x004fc80003f26070 */
[----:B------:R-:W-:Y:S02]  /*52b0*/  @!P0 ISETP.GE.AND.EX P1, PT, R10, R3, PT, P1 ;  /* 0x000000030a00820c */ /* 0x000fe40003f26310 */
[----:B------:R-:W2:Y:S02]  /*52c0*/  LDC.64 R2, c[0x0][0x3d0] ;  /* 0x0000f400ff027b82 */ /* 0x000ea40000000a00 */
[----:B------:R-:W-:Y:S02]  /*52d0*/  @!P0 SEL R75, RZ, 0x1, P1 ;  /* 0x00000001ff4b8807 */ /* 0x000fe40000800000 */
[----:B------:R-:W-:Y:S01]  /*52e0*/  ISETP.NE.AND P1, PT, R36, RZ, PT ;  /* 0x000000ff2400720c */ /* 0x000fe20003f25270 */
[----:B------:R-:W-:-:S03]  /*52f0*/  @!P0 IMAD.MOV.U32 R73, RZ, RZ, RZ ;  /* 0x000000ffff498224 */ /* 0x000fc600078e00ff */
[----:B------:R-:W0:Y:S09]  /*5300*/  LDC.64 R10, c[0x0][0x3d0] ;  /* 0x0000f400ff0a7b82 */ /* 0x000e320000000a00 */
[----:B--2---:R-:W-:-:S04]  /*5310*/  @!P1 ISETP.GE.U32.AND P0, PT, R13, R2, PT ;  /* 0x000000020d00920c */ /* 0x004fc80003f06070 */
[----:B------:R-:W-:Y:S01]  /*5320*/  @!P1 ISETP.GE.AND.EX P0, PT, R12, R3, PT, P0 ;  /* 0x000000030c00920c */ /* 0x000fe20003f06300 */
[----:B------:R-:W-:Y:S01]  /*5330*/  @!P1 IMAD.MOV.U32 R69, RZ, RZ, RZ ;  /* 0x000000ffff459224 */ /* 0x000fe200078e00ff */
[----:B------:R-:W2:Y:S02]  /*5340*/  LDC.64 R12, c[0x0][0x3d0] ;  /* 0x0000f400ff0c7b82 */ /* 0x000ea40000000a00 */
[----:B------:R-:W-:Y:S02]  /*5350*/  @!P1 SEL R71, RZ, 0x1, P0 ;  /* 0x00000001ff479807 */ /* 0x000fe40000000000 */
[----:B---3--:R-:W-:Y:S02]  /*5360*/  @!P2 ISETP.GE.U32.AND P0, PT, R17, R4, PT ;  /* 0x000000041100a20c */ /* 0x008fe40003f06070 */
        /* <DEDUP_REMOVED lines=8> */
[----:B------:R-:W-:Y:S02]  /*53f0*/  IADD3 R3, P3, PT, R26, R3, RZ ;  /* 0x000000031a037210 */ /* 0x000fe40007f7e0ff */
[----:B0-----:R-:W-:Y:S01]  /*5400*/  @!P5 ISETP.GE.U32.AND P1, PT, R57, R10, PT ;  /* 0x0000000a3900d20c */ /* 0x001fe20003f26070 */
[----:B------:R-:W-:Y:S01]  /*5410*/  IMAD.X R57, R20, 0x1, R43, P2 ;  /* 0x0000000114397824 */ /* 0x000fe200010e062b */
[----:B------:R-:W-:-:S03]  /*5420*/  IADD3 R58, P2, PT, R30, R3, RZ ;  /* 0x000000031e3a7210 */ /* 0x000fc60007f5e0ff */
[----:B------:R-:W-:Y:S01]  /*5430*/  IMAD.X R57, R24, 0x1, R57, P3 ;  /* 0x0000000118397824 */ /* 0x000fe200018e0639 */
[----:B------:R-:W-:Y:S02]  /*5440*/  IADD3 R56, P3, PT, R75, R58, RZ ;  /* 0x0000003a4b387210 */ /* 0x000fe40007f7e0ff */
[----:B-----5:R-:W-:Y:S01]  /*5450*/  @!P4 ISETP.GE.U32.AND P0, PT, R49, R8, PT ;  /* 0x000000083100c20c */ /* 0x020fe20003f06070 */
[----:B------:R-:W-:Y:S01]  /*5460*/  IMAD.X R54, R28, 0x1, R57, P2 ;  /* 0x000000011c367824 */ /* 0x000fe200010e0639 */
[----:B------:R-:W-:Y:S02]  /*5470*/  IADD3 R52, P2, PT, R71, R56, RZ ;  /* 0x0000003847347210 */ /* 0x000fe40007f5e0ff */
[----:B------:R-:W-:Y:S01]  /*5480*/  @!P4 ISETP.GE.AND.EX P0, PT, R34, R9, PT, P0 ;  /* 0x000000092200c20c */ /* 0x000fe20003f06300 */
[----:B------:R-:W-:Y:S01]  /*5490*/  IMAD.X R50, R73, 0x1, R54, P3 ;  /* 0x0000000149327824 */ /* 0x000fe200018e0636 */
[----:B------:R-:W-:Y:S02]  /*54a0*/  IADD3 R48, P3, PT, R67, R52, RZ ;  /* 0x0000003443307210 */ /* 0x000fe40007f7e0ff */
[----:B------:R-:W-:Y:S01]  /*54b0*/  @!P4 SEL R59, RZ, 0x1, P0 ;  /* 0x00000001ff3bc807 */ /* 0x000fe20000000000 */
[----:B------:R-:W-:Y:S01]  /*54c0*/  IMAD.X R44, R69, 0x1, R50, P2 ;  /* 0x00000001452c7824 */ /* 0x000fe200010e0632 */
[----:B--2---:R-:W-:-:S02]  /*54d0*/  @!P6 ISETP.GE.U32.AND P0, PT, R55, R12, PT ;  /* 0x0000000c3700e20c */ /* 0x004fc40003f06070 */
[----:B------:R-:W-:Y:S01]  /*54e0*/  @!P5 ISETP.GE.AND.EX P1, PT, R38, R11, PT, P1 ;  /* 0x0000000b2600d20c */ /* 0x000fe20003f26310 */
[----:B------:R-:W-:Y:S01]  /*54f0*/  IMAD.X R38, R65, 0x1, R44, P3 ;  /* 0x0000000141267824 */ /* 0x000fe200018e062c */
[----:B------:R-:W-:Y:S01]  /*5500*/  IADD3 R40, P2, PT, R63, R48, RZ ;  /* 0x000000303f287210 */ /* 0x000fe20007f5e0ff */
[----:B------:R-:W-:Y:S01]  /*5510*/  IMAD.MOV.U32 R55, RZ, RZ, 0x1 ;  /* 0x00000001ff377424 */ /* 0x000fe200078e00ff */
[----:B------:R-:W-:Y:S02]  /*5520*/  @!P6 ISETP.GE.AND.EX P0, PT, R14, R13, PT, P0 ;  /* 0x0000000d0e00e20c */ /* 0x000fe40003f06300 */
[----:B------:R-:W-:Y:S01]  /*5530*/  @!P5 SEL R53, RZ, 0x1, P1 ;  /* 0x00000001ff35d807 */ /* 0x000fe20000800000 */
[----:B------:R-:W-:Y:S01]  /*5540*/  @!P4 IMAD.MOV.U32 R55, RZ, RZ, RZ ;  /* 0x000000ffff37c224 */ /* 0x000fe200078e00ff */
[----:B------:R-:W-:Y:S01]  /*5550*/  IADD3 R36, P1, PT, R59, R40, RZ ;  /* 0x000000283b247210 */ /* 0x000fe20007f3e0ff */
[----:B------:R-:W-:Y:S02]  /*5560*/  IMAD.X R34, R61, 0x1, R38, P2 ;  /* 0x000000013d227824 */ /* 0x000fe400010e0626 */
[----:B------:R-:W-:Y:S01]  /*5570*/  IMAD.MOV.U32 R46, RZ, RZ, RZ ;  /* 0x000000ffff2e7224 */ /* 0x000fe200078e00ff */
[----:B------:R-:W-:Y:S01]  /*5580*/  @!P6 SEL R46, RZ, 0x1, P0 ;  /* 0x00000001ff2ee807 */ /* 0x000fe20000000000 */
[----:B------:R-:W-:Y:S01]  /*5590*/  IMAD.X R32, R55, 0x1, R34, P1 ;  /* 0x0000000137207824 */ /* 0x000fe200008e0622 */
[----:B------:R-:W-:-:S04]  /*55a0*/  IADD3 R49, P0, PT, R53, R36, RZ ;  /* 0x0000002435317210 */ /* 0x000fc80007f1e0ff */
[----:B------:R-:W-:Y:S01]  /*55b0*/  IADD3 R5, P1, PT, R46, R49, RZ ;  /* 0x000000312e057210 */ /* 0x000fe20007f3e0ff */
[----:B------:R-:W-:-:S04]  /*55c0*/  IMAD.X R47, R51, 0x1, R32, P0 ;  /* 0x00000001332f7824 */ /* 0x000fc800000e0620 */
[----:B------:R-:W-:Y:S01]  /*55d0*/  IMAD.X R4, R42, 0x1, R47, P1 ;  /* 0x000000012a047824 */ /* 0x000fe200008e062f */
[----:B------:R-:W0:Y:S04]  /*55e0*/  SHFL.UP PT, R2, R5, 0x1, RZ ;  /* 0x0420000005027989 */ /* 0x000e2800000e00ff */
        /* <DEDUP_REMOVED lines=32> */
[----:B0-----:R-:W-:-:S04]  /*57f0*/  SEL R2, R2, RZ, P1 ;  /* 0x000000ff02027207 */ /* 0x001fc80000800000 */
[----:B------:R-:W-:-:S03]  /*5800*/  IADD3 R2, P0, PT, R2, R5, RZ ;  /* 0x0000000502027210 */ /* 0x000fc60007f1e0ff */
[----:B------:R-:W-:Y:S02]  /*5810*/  @!P2 SHF.R.U32.HI R5, RZ, 0x2, R62 ;  /* 0x00000002ff05a819 */ /* 0x000fe4000001163e */
        /* <DEDUP_REMOVED lines=9> */
[----:B------:R-:W-:-:S02]  /*58b0*/  ISETP.NE.AND P1, PT, R64, 0x2, PT ;  /* 0x000000024000780c */ /* 0x000fc40003f25270 */
[----:B0-----:R-:W-:-:S05]  /*58c0*/  IADD3 R77, P0, PT, R8, R10, RZ ;  /* 0x0000000a084d7210 */ /* 0x001fca0007f1e0ff */
[----:B------:R-:W-:Y:S01]  /*58d0*/  IMAD.X R79, R9, 0x1, R11, P0 ;  /* 0x00000001094f7824 */ /* 0x000fe200000e060b */
[----:B-1----:R-:W-:Y:S02]  /*58e0*/  IADD3 R11, P0, PT, R16, R77, RZ ;  /* 0x0000004d100b7210 */ /* 0x002fe40007f1e0ff */
[----:B------:R-:W-:Y:S02]  /*58f0*/  SEL R16, R77, R8, !P1 ;  /* 0x000000084d107207 */ /* 0x000fe40004800000 */
[----:B------:R-:W-:Y:S02]  /*5900*/  SEL R66, R79, R9, !P1 ;  /* 0x000000094f427207 */ /* 0x000fe40004800000 */
[----:B------:R-:W-:Y:S01]  /*5910*/  ISETP.NE.AND P1, PT, R64, 0x3, PT ;  /* 0x000000034000780c */ /* 0x000fe20003f25270 */
[----:B------:R-:W-:Y:S01]  /*5920*/  IMAD.X R17, R17, 0x1, R79, P0 ;  /* 0x0000000111117824 */ /* 0x000fe200000e064f */
[----:B------:R-:W-:Y:S02]  /*5930*/  IADD3 R77, P0, PT, R18, R11, RZ ;  /* 0x0000000b124d7210 */ /* 0x000fe40007f1e0ff */
[----:B------:R-:W-:-:S02]  /*5940*/  SEL R16, R11, R16, !P1 ;  /* 0x000000100b107207 */ /* 0x000fc40004800000 */
[----:B------:R-:W0:Y:S01]  /*5950*/  LDS.128 R8, [UR6+0x40] ;  /* 0x00004006ff087984 */ /* 0x000e220008000c00 */
[----:B------:R-:W-:Y:S01]  /*5960*/  IMAD.X R19, R19, 0x1, R17, P0 ;  /* 0x0000000113137824 */ /* 0x000fe200000e0611 */
[----:B------:R-:W-:Y:S02]  /*5970*/  SEL R66, R17, R66, !P1 ;  /* 0x0000004211427207 */ /* 0x000fe40004800000 */
[----:B------:R-:W-:Y:S02]  /*5980*/  ISETP.NE.AND P1, PT, R64, 0x4, PT ;  /* 0x000000044000780c */ /* 0x000fe40003f25270 */
[----:B--2---:R-:W-:Y:S02]  /*5990*/  IADD3 R17, P0, PT, R12, R77, RZ ;  /* 0x0000004d0c117210 */ /* 0x004fe40007f1e0ff */
[----:B------:R-:W-:Y:S02]  /*59a0*/  SEL R16, R77, R16, !P1 ;  /* 0x000000104d107207 */ /* 0x000fe40004800000 */
[----:B------:R-:W-:Y:S01]  /*59b0*/  SEL R66, R19, R66, !P1 ;  /* 0x0000004213427207 */ /* 0x000fe20004800000 */
[----:B------:R-:W-:Y:S01]  /*59c0*/  IMAD.X R77, R13, 0x1, R19, P0 ;  /* 0x000000010d4d7824 */ /* 0x000fe200000e0613 */
[----:B------:R-:W-:-:S02]  /*59d0*/  ISETP.NE.AND P1, PT, R64, 0x5, PT ;  /* 0x000000054000780c */ /* 0x000fc40003f25270 */
[----:B------:R-:W-:Y:S02]  /*59e0*/  IADD3 R13, P0, PT, R14, R17, RZ ;  /* 0x000000110e0d7210 */ /* 0x000fe40007f1e0ff */
[----:B------:R-:W-:Y:S02]  /*59f0*/  SEL R16, R17, R16, !P1 ;  /* 0x0000001011107207 */ /* 0x000fe40004800000 */
[----:B------:R-:W-:Y:S01]  /*5a00*/  ISETP.NE.AND P2, PT, R64, 0x6, PT ;  /* 0x000000064000780c */ /* 0x000fe20003f45270 */
[----:B------:R-:W-:Y:S01]  /*5a10*/  IMAD.X R19, R15, 0x1, R77, P0 ;  /* 0x000000010f137824 */ /* 0x000fe200000e064d */
[----:B---3--:R-:W-:Y:S02]  /*5a20*/  IADD3 R17, P0, PT, R4, R13, RZ ;  /* 0x0000000d04117210 */ /* 0x008fe40007f1e0ff */
[----:B------:R-:W-:Y:S02]  /*5a30*/  SEL R16, R13, R16, !P2 ;  /* 0x000000100d107207 */ /* 0x000fe40005000000 */
[----:B------:R-:W-:Y:S01]  /*5a40*/  SEL R66, R77, R66, !P1 ;  /* 0x000000424d427207 */ /* 0x000fe20004800000 */
[----:B------:R-:W1:Y:S01]  /*5a50*/  LDS.128 R12, [UR6+0x50] ;  /* 0x00005006ff0c7984 */ /* 0x000e620008000c00 */
[----:B------:R-:W-:Y:S01]  /*5a60*/  ISETP.NE.AND P1, PT, R64, 0x7, PT ;  /* 0x000000074000780c */ /* 0x000fe20003f25270 */
[----:B------:R-:W-:Y:S01]  /*5a70*/  IMAD.X R5, R5, 0x1, R19, P0 ;  /* 0x0000000105057824 */ /* 0x000fe200000e0613 */
[----:B------:R-:W-:-:S02]  /*5a80*/  SEL R66, R19, R66, !P2 ;  /* 0x0000004213427207 */ /* 0x000fc40005000000 */
[----:B------:R-:W-:Y:S02]  /*5a90*/  SEL R16, R17, R16, !P1 ;  /* 0x0000001011107207 */ /* 0x000fe40004800000 */
[----:B------:R-:W-:Y:S02]  /*5aa0*/  IADD3 R17, P0, PT, R6, R17, RZ ;  /* 0x0000001106117210 */ /* 0x000fe40007f1e0ff */
[----:B------:R-:W-:Y:S02]  /*5ab0*/  ISETP.NE.AND P2, PT, R64, 0x8, PT ;  /* 0x000000084000780c */ /* 0x000fe40003f45270 */
[----:B------:R-:W-:Y:S01]  /*5ac0*/  SEL R66, R5, R66, !P1 ;  /* 0x0000004205427207 */ /* 0x000fe20004800000 */
[----:B------:R-:W-:Y:S02]  /*5ad0*/  IMAD.X R19, R7, 0x1, R5, P0 ;  /* 0x0000000107137824 */ /* 0x000fe400000e0605 */
[----:B------:R-:W2:Y:S01]  /*5ae0*/  LDS.128 R4, [UR6+0x60] ;  /* 0x00006006ff047984 */ /* 0x000ea20008000c00 */
[----:B------:R-:W-:-:S02]  /*5af0*/  SEL R16, R17, R16, !P2 ;  /* 0x0000001011107207 */ /* 0x000fc40005000000 */
[----:B0-----:R-:W-:Y:S02]  /*5b00*/  IADD3 R17, P0, PT, R8, R17, RZ ;  /* 0x0000001108117210 */ /* 0x001fe40007f1e0ff */
[----:B------:R-:W-:Y:S02]  /*5b10*/  ISETP.NE.AND P1, PT, R64, 0x9, PT ;  /* 0x000000094000780c */ /* 0x000fe40003f25270 */
[----:B------:R-:W-:Y:S01]  /*5b20*/  SEL R66, R19, R66, !P2 ;  /* 0x0000004213427207 */ /* 0x000fe20005000000 */
[----:B------:R-:W-:Y:S01]  /*5b30*/  IMAD.X R79, R9, 0x1, R19, P0 ;  /* 0x00000001094f7824 */ /* 0x000fe200000e0613 */
[----:B------:R-:W-:Y:S02]  /*5b40*/  SEL R8, R17, R16, !P1 ;  /* 0x0000001011087207 */ /* 0x000fe40004800000 */
[----:B------:R-:W-:Y:S02]  /*5b50*/  IADD3 R9, P0, PT, R10, R17, RZ ;  /* 0x000000110a097210 */ /* 0x000fe40007f1e0ff */
[----:B------:R-:W0:Y:S01]  /*5b60*/  LDS.128 R16, [UR6+0x70] ;  /* 0x00007006ff107984 */ /* 0x000e220008000c00 */
[----:B------:R-:W-:-:S02]  /*5b70*/  SEL R10, R79, R66, !P1 ;  /* 0x000000424f0a7207 */ /* 0x000fc40004800000 */
[----:B------:R-:W-:Y:S01]  /*5b80*/  IMAD.X R77, R11, 0x1, R79, P0 ;  /* 0x000000010b4d7824 */ /* 0x000fe200000e064f */
[----:B------:R-:W-:-:S04]  /*5b90*/  ISETP.NE.AND P1, PT, R64, 0xa, PT ;  /* 0x0000000a4000780c */ /* 0x000fc80003f25270 */
[----:B------:R-:W-:Y:S02]  /*5ba0*/  SEL R8, R9, R8, !P1 ;  /* 0x0000000809087207 */ /* 0x000fe40004800000 */
[----:B------:R-:W-:Y:S02]  /*5bb0*/  SEL R10, R77, R10, !P1 ;  /* 0x0000000a4d0a7207 */ /* 0x000fe40004800000 */
[----:B-1----:R-:W-:Y:S02]  /*5bc0*/  IADD3 R11, P0, PT, R12, R9, RZ ;  /* 0x000000090c0b7210 */ /* 0x002fe40007f1e0ff */
[----:B------:R-:W-:-:S03]  /*5bd0*/  ISETP.NE.AND P1, PT, R64, 0xb, PT ;  /* 0x0000000b4000780c */ /* 0x000fc60003f25270 */
[----:B------:R-:W-:Y:S01]  /*5be0*/  IMAD.X R13, R13, 0x1, R77, P0 ;  /* 0x000000010d0d7824 */ /* 0x000fe200000e064d */
[----:B------:R-:W-:Y:S02]  /*5bf0*/  IADD3 R9, P0, PT, R14, R11, RZ ;  /* 0x0000000b0e097210 */ /* 0x000fe40007f1e0ff */
[----:B------:R-:W-:Y:S02]  /*5c00*/  SEL R8, R11, R8, !P1 ;  /* 0x000000080b087207 */ /* 0x000fe40004800000 */
[----:B------:R-:W-:Y:S01]  /*5c10*/  ISETP.NE.AND P4, PT, R64, 0xc, PT ;  /* 0x0000000c4000780c */ /* 0x000fe20003f85270 */
[----:B------:R-:W-:Y:S01]  /*5c20*/  IMAD.X R11, R15, 0x1, R13, P0 ;  /* 0x000000010f0b7824 */ /* 0x000fe200000e060d */
[----:B------:R-:W-:Y:S02]  /*5c30*/  SEL R10, R13, R10, !P1 ;  /* 0x0000000a0d0a7207 */ /* 0x000fe40004800000 */
[----:B------:R-:W-:Y:S02]  /*5c40*/  SEL R8, R9, R8, !P4 ;  /* 0x0000000809087207 */ /* 0x000fe40006000000 */
[----:B--2---:R-:W-:-:S02]  /*5c50*/  IADD3 R9, P3, PT, R4, R9, RZ ;  /* 0x0000000904097210 */ /* 0x004fc40007f7e0ff */
[C---:B------:R-:W-:Y:S02]  /*5c60*/  ISETP.NE.AND P0, PT, R64.reuse, 0xd, PT ;  /* 0x0000000d4000780c */ /* 0x040fe40003f05270 */
[----:B------:R-:W-:Y:S01]  /*5c70*/  SEL R10, R11, R10, !P4 ;  /* 0x0000000a0b0a7207 */ /* 0x000fe20006000000 */
[----:B------:R-:W-:Y:S01]  /*5c80*/  IMAD.X R11, R5, 0x1, R11, P3 ;  /* 0x00000001050b7824 */ /* 0x000fe200018e060b */
[----:B------:R-:W-:Y:S02]  /*5c90*/  ISETP.NE.AND P1, PT, R64, 0xe, PT ;  /* 0x0000000e4000780c */ /* 0x000fe40003f25270 */
[----:B------:R-:W-:Y:S02]  /*5ca0*/  SEL R4, R9, R8, !P0 ;  /* 0x0000000809047207 */ /* 0x000fe40004000000 */
[----:B------:R-:W-:Y:S02]  /*5cb0*/  IADD3 R5, P6, PT, R6, R9, RZ ;  /* 0x0000000906057210 */ /* 0x000fe40007fde0ff */
[----:B------:R-:W-:-:S02]  /*5cc0*/  IADD3 R8, P4, P5, R2, -R46, -R49 ;  /* 0x8000002e02087210 */ /* 0x000fc40007d9e831 */
[----:B------:R-:W-:Y:S02]  /*5cd0*/  SEL R6, R11, R10, !P0 ;  /* 0x0000000a0b067207 */ /* 0x000fe40004000000 */
[----:B------:R-:W-:Y:S01]  /*5ce0*/  SEL R2, R5, R4, !P1 ;  /* 0x0000000405027207 */ /* 0x000fe20004800000 */
[----:B------:R-:W-:Y:S01]  /*5cf0*/  IMAD.X R9, R7, 0x1, R11, P6 ;  /* 0x0000000107097824 */ /* 0x000fe200030e060b */
[----:B0-----:R-:W-:Y:S02]  /*5d00*/  IADD3 R5, P0, PT, R16, R5, RZ ;  /* 0x0000000510057210 */ /* 0x001fe40007f1e0ff */
[----:B------:R-:W-:Y:S02]  /*5d10*/  ISETP.NE.AND P2, PT, R64, 0xf, PT ;  /* 0x0000000f4000780c */ /* 0x000fe40003f45270 */
[----:B------:R-:W-:Y:S01]  /*5d20*/  ISETP.NE.AND P3, PT, R60, RZ, PT ;  /* 0x000000ff3c00720c */ /* 0x000fe20003f65270 */
[----:B------:R-:W-:Y:S01]  /*5d30*/  IMAD.X R17, R17, 0x1, R9, P0 ;  /* 0x0000000111117824 */ /* 0x000fe200000e0609 */
[----:B------:R-:W-:-:S02]  /*5d40*/  SEL R2, R5, R2, !P2 ;  /* 0x0000000205027207 */ /* 0x000fc40005000000 */
[----:B------:R-:W-:Y:S02]  /*5d50*/  SEL R7, R8, RZ, P3 ;  /* 0x000000ff08077207 */ /* 0x000fe40001800000 */
[----:B------:R-:W-:Y:S02]  /*5d60*/  ISETP.GT.U32.AND P0, PT, R62, 0x1f, PT ;  /* 0x0000001f3e00780c */ /* 0x000fe40003f04070 */
[----:B------:R-:W-:Y:S02]  /*5d70*/  IADD3.X R16, PT, PT, R3, ~R42, ~R47, P4, P5 ;  /* 0x8000002a03107210 */ /* 0x000fe400027eac2f */
[----:B------:R-:W-:Y:S02]  /*5d80*/  SEL R4, R9, R6, !P1 ;  /* 0x0000000609047207 */ /* 0x000fe40004800000 */
[----:B------:R-:W-:Y:S02]  /*5d90*/  IADD3 R7, P4, PT, R7, R2, RZ ;  /* 0x0000000207077210 */ /* 0x000fe40007f9e0ff */
[----:B------:R-:W-:-:S02]  /*5da0*/  SEL R9, R16, RZ, P3 ;  /* 0x000000ff10097207 */ /* 0x000fc40001800000 */
[----:B------:R-:W-:Y:S02]  /*5db0*/  SEL R2, R17, R4, !P2 ;  /* 0x0000000411027207 */ /* 0x000fe40005000000 */
[----:B------:R-:W-:Y:S02]  /*5dc0*/  IADD3 R18, P1, PT, R18, R5, RZ ;  /* 0x0000000512127210 */ /* 0x000fe40007f3e0ff */
[----:B------:R-:W-:Y:S01]  /*5dd0*/  ISETP.GE.U32.AND P5, PT, R62, 0x20, PT ;  /* 0x000000203e00780c */ /* 0x000fe20003fa6070 */
[----:B------:R-:W-:Y:S02]  /*5de0*/  IMAD.X R9, R9, 0x1, R2, P4 ;  /* 0x0000000109097824 */ /* 0x000fe400020e0602 */
[----:B------:R-:W-:Y:S01]  /*5df0*/  IMAD.X R19, R19, 0x1, R17, P1 ;  /* 0x0000000113137824 */ /* 0x000fe200008e0611 */
[----:B------:R-:W-:Y:S02]  /*5e00*/  SEL R17, R8, R7, !P5 ;  /* 0x0000000708117207 */ /* 0x000fe40006800000 */
[----:B------:R-:W-:Y:S01]  /*5e10*/  SEL R16, R16, R9, !P5 ;  /* 0x0000000910107207 */ /* 0x000fe20006800000 */
[----:B------:R-:W-:Y:S06]  /*5e20*/  @P0 BRA `(.L_x_501) ;  /* 0x0000000c00a00947 */ /* 0x000fec0003800000 */
[----:B------:R-:W0:Y:S01]  /*5e30*/  LDC.64 R2, c[0x0][0x3a8] ;  /* 0x0000ea00ff027b82 */ /* 0x000e220000000a00 */
[C---:B------:R-:W-:Y:S01]  /*5e40*/  ISETP.NE.AND P1, PT, R62.reuse, RZ, PT ;  /* 0x000000ff3e00720c */ /* 0x040fe20003f25270 */
[----:B------:R-:W-:-:S03]  /*5e50*/  IMAD.WIDE.U32 R4, R62, 0x10, RZ ;  /* 0x000000103e047825 */ /* 0x000fc600078e00ff */
[----:B------:R-:W-:Y:S02]  /*5e60*/  LOP3.LUT R13, R4, 0xfffffff0, RZ, 0x3c, !PT ;  /* 0xfffffff0040d7812 */ /* 0x000fe400078e3cff */
[----:B------:R-:W-:-:S07]  /*5e70*/  LOP3.LUT R5, RZ, R5, RZ, 0x33, !PT ;  /* 0x00000005ff057212 */ /* 0x000fce00078e33ff */
[----:B------:R-:W-:Y:S02]  /*5e80*/  @!P1 IMAD.MOV.U32 R10, RZ, RZ, R18 ;  /* 0x000000ffff0a9224 */ /* 0x000fe400078e0012 */
[----:B------:R-:W-:Y:S02]  /*5e90*/  @!P1 IMAD.MOV.U32 R11, RZ, RZ, R19 ;  /* 0x000000ffff0b9224 */ /* 0x000fe400078e0013 */
[----:B------:R-:W-:Y:S02]  /*5ea0*/  @!P1 IMAD.MOV.U32 R8, RZ, RZ, 0x64 ;  /* 0x00000064ff089424 */ /* 0x000fe400078e00ff */
[----:B------:R-:W-:Y:S01]  /*5eb0*/  @!P1 IMAD.MOV.U32 R9, RZ, RZ, 0x0 ;  /* 0x00000000ff099424 */ /* 0x000fe200078e00ff */
[----:B------:R1:W-:Y:S01]  /*5ec0*/  @!P1 STS.64 [UR6+0xb8], R10 ;  /* 0x0000b80aff009988 */ /* 0x0003e20008000a06 */
[----:B0-----:R-:W-:-:S03]  /*5ed0*/  IMAD.WIDE.U32 R2, R0, 0x10, R2 ;  /* 0x0000001000027825 */ /* 0x001fc600078e0002 */
[----:B------:R-:W-:Y:S02]  /*5ee0*/  IADD3 R12, P0, PT, R2, R13, RZ ;  /* 0x0000000d020c7210 */ /* 0x000fe40007f1e0ff */
[----:B------:R1:W-:Y:S01]  /*5ef0*/  @!P1 ST.E.128.STRONG.GPU desc[UR8][R2.64+0x200], R8 ;  /* 0x0002000802009985 */ /* 0x0003e2000c10fd08 */
[----:B------:R-:W-:Y:S05]  /*5f00*/  NANOSLEEP 0x348 ;  /* 0x000003480000795d */ /* 0x000fea0003800000 */
[----:B------:R-:W-:-:S05]  /*5f10*/  IMAD.X R13, R3, 0x1, R5, P0 ;  /* 0x00000001030d7824 */ /* 0x000fca00000e0605 */
[----:B------:R-:W2:Y:S01]  /*5f20*/  LD.E.128.STRONG.GPU R4, desc[UR8][R12.64+0x200] ;  /* 0x000200080c047980 */ /* 0x000ea2000c10fd00 */
[----:B------:R-:W-:Y:S01]  /*5f30*/  UMOV UR4, 0xffffffff ;  /* 0xffffffff00047882 */ /* 0x000fe20000000000 */
[----:B------:R-:W-:Y:S01]  /*5f40*/  IMAD.MOV.U32 R64, RZ, RZ, R0 ;  /* 0x000000ffff407224 */ /* 0x000fe200078e0000 */
[----:B--2---:R-:W-:-:S04]  /*5f50*/  ISETP.NE.U32.AND P0, PT, R4, 0x63, PT ;  /* 0x000000630400780c */ /* 0x004fc80003f05070 */
[----:B------:R-:W-:Y:S01]  /*5f60*/  ISETP.NE.AND.EX P0, PT, R5, RZ, PT, P0 ;  /* 0x000000ff0500720c */ /* 0x000fe20003f05300 */
[----:B-1----:R-:W-:-:S12]  /*5f70*/  BRA.DIV UR4, `(.L_x_502) ;  /* 0x000000be04607947 */ /* 0x002fd8000b800000 */
[----:B------:R-:W-:-:S13]  /*5f80*/  VOTE.ANY P0, !P0 ;  /* 0x0000000000ff7806 */ /* 0x000fda0004000100 */
.L_x_786:
[----:B------:R-:W-:Y:S05]  /*5f90*/  @!P0 BRA `(.L_x_503) ;  /* 0x0000000000788947 */ /* 0x000fea0003800000 */
[----:B------:R-:W-:-:S07]  /*5fa0*/  IMAD.MOV.U32 R9, RZ, RZ, 0x24 ;  /* 0x00000024ff097424 */ /* 0x000fce00078e00ff */
.L_x_505:
[----:B------:R-:W-:Y:S02]  /*5fb0*/  VIADD R7, R9, 0x1 ;  /* 0x0000000109077836 */ /* 0x000fe40000000000 */
[----:B------:R-:W-:Y:S02]  /*5fc0*/  IMAD R64, R64, 0x41a7, RZ ;  /* 0x000041a740407824 */ /* 0x000fe400078e02ff */
[----:B------:R-:W0:Y:S01]  /*5fd0*/  I2F.U32.RP R6, R7 ;  /* 0x0000000700067306 */ /* 0x000e220000209000 */
[----:B------:R-:W-:Y:S01]  /*5fe0*/  IMAD.MOV R11, RZ, RZ, -R7 ;  /* 0x000000ffff0b7224 */ /* 0x000fe200078e0a07 */
[----:B------:R-:W-:Y:S02]  /*5ff0*/  ISETP.NE.U32.AND P1, PT, R7, RZ, PT ;  /* 0x000000ff0700720c */ /* 0x000fe40003f25070 */
[----:B------:R-:W-:-:S04]  /*6000*/  LOP3.LUT R64, R64, 0x7fffffff, RZ, 0xc0, !PT ;  /* 0x7fffffff40407812 */ /* 0x000fc800078ec0ff */
[----:B0-----:R-:W0:Y:S02]  /*6010*/  MUFU.RCP R6, R6 ;  /* 0x0000000600067308 */ /* 0x001e240000001000 */
[----:B0-----:R-:W-:-:S06]  /*6020*/  VIADD R4, R6, 0xffffffe ;  /* 0x0ffffffe06047836 */ /* 0x001fcc0000000000 */
[----:B------:R0:W1:Y:S02]  /*6030*/  F2I.FTZ.U32.TRUNC.NTZ R5, R4 ;  /* 0x0000000400057305 */ /* 0x000064000021f000 */
[----:B0-----:R-:W-:Y:S02]  /*6040*/  IMAD.MOV.U32 R4, RZ, RZ, RZ ;  /* 0x000000ffff047224 */ /* 0x001fe400078e00ff */
[----:B-1----:R-:W-:-:S04]  /*6050*/  IMAD R11, R11, R5, RZ ;  /* 0x000000050b0b7224 */ /* 0x002fc800078e02ff */
[----:B------:R-:W-:-:S06]  /*6060*/  IMAD.HI.U32 R5, R5, R11, R4 ;  /* 0x0000000b05057227 */ /* 0x000fcc00078e0004 */
[----:B------:R-:W-:-:S04]  /*6070*/  IMAD.HI.U32 R5, R5, R64, RZ ;  /* 0x0000004005057227 */ /* 0x000fc800078e00ff */
[----:B------:R-:W-:-:S04]  /*6080*/  IMAD.MOV R5, RZ, RZ, -R5 ;  /* 0x000000ffff057224 */ /* 0x000fc800078e0a05 */
[----:B------:R-:W-:-:S05]  /*6090*/  IMAD R6, R7, R5, R64 ;  /* 0x0000000507067224 */ /* 0x000fca00078e0240 */
[----:B------:R-:W-:-:S13]  /*60a0*/  ISETP.GE.U32.AND P0, PT, R6, R7, PT ;  /* 0x000000070600720c */ /* 0x000fda0003f06070 */
[----:B------:R-:W-:-:S05]  /*60b0*/  @P0 IMAD.IADD R6, R6, 0x1, -R7 ;  /* 0x0000000106060824 */ /* 0x000fca00078e0a07 */
[----:B------:R-:W-:-:S13]  /*60c0*/  ISETP.GE.U32.AND P0, PT, R6, R7, PT ;  /* 0x000000070600720c */ /* 0x000fda0003f06070 */
[----:B------:R-:W-:Y:S01]  /*60d0*/  @P0 IMAD.IADD R6, R6, 0x1, -R7 ;  /* 0x0000000106060824 */ /* 0x000fe200078e0a07 */
[----:B------:R-:W-:-:S04]  /*60e0*/  @!P1 LOP3.LUT R6, RZ, R7, RZ, 0x33, !PT ;  /* 0x00000007ff069212 */ /* 0x000fc800078e33ff */
[----:B------:R-:W-:Y:S05]  /*60f0*/  NANOSLEEP R6 ;  /* 0x000000060000735d */ /* 0x000fea0003800000 */
[----:B------:R-:W2:Y:S01]  /*6100*/  LD.E.128.STRONG.GPU R4, desc[UR8][R12.64+0x200] ;  /* 0x000200080c047980 */ /* 0x000ea2000c10fd00 */
[----:B------:R-:W-:Y:S01]  /*6110*/  UMOV UR4, 0xffffffff ;  /* 0xffffffff00047882 */ /* 0x000fe20000000000 */
[----:B------:R-:W-:Y:S02]  /*6120*/  SHF.R.U32.HI R9, RZ, 0x1, R9 ;  /* 0x00000001ff097819 */ /* 0x000fe40000011609 */
[----:B--2---:R-:W-:-:S04]  /*6130*/  ISETP.NE.U32.AND P0, PT, R4, 0x63, PT ;  /* 0x000000630400780c */ /* 0x004fc80003f05070 */
[----:B------:R-:W-:Y:S01]  /*6140*/  ISETP.NE.AND.EX P0, PT, R5, RZ, PT, P0 ;  /* 0x000000ff0500720c */ /* 0x000fe20003f05300 */
[----:B------:R-:W-:-:S12]  /*6150*/  BRA.DIV UR4, `(.L_x_504) ;  /* 0x000000be04087947 */ /* 0x000fd8000b800000 */
[----:B------:R-:W-:-:S13]  /*6160*/  VOTE.ANY P0, !P0 ;  /* 0x0000000000ff7806 */ /* 0x000fda0004000100 */
.L_x_789:
[----:B------:R-:W-:Y:S05]  /*6170*/  @P0 BRA `(.L_x_505) ;  /* 0xfffffffc008c0947 */ /* 0x000fea000383ffff */
.L_x_503:
[----:B------:R-:W-:Y:S01]  /*6180*/  UMOV UR4, 0xffffffff ;  /* 0xffffffff00047882 */ /* 0x000fe20000000000 */
[----:B------:R-:W-:-:S04]  /*6190*/  ISETP.NE.U32.AND P0, PT, R4, 0x65, PT ;  /* 0x000000650400780c */ /* 0x000fc80003f05070 */
[----:B------:R-:W-:Y:S01]  /*61a0*/  ISETP.NE.AND.EX P0, PT, R5, RZ, PT, P0 ;  /* 0x000000ff0500720c */ /* 0x000fe20003f05300 */
[----:B------:R-:W-:-:S12]  /*61b0*/  BRA.DIV UR4, `(.L_x_506) ;  /* 0x000000be04107947 */ /* 0x000fd8000b800000 */
[----:B------:R-:W0:Y:S01]  /*61c0*/  S2R R13, SR_GEMASK ;  /* 0x00000000000d7919 */ /* 0x000e220000003c00 */
[----:B------:R-:W-:Y:S01]  /*61d0*/  VOTE.ANY R8, PT, !P0 ;  /* 0x0000000000087806 */ /* 0x000fe200040e0100 */
[----:B------:R-:W1:Y:S02]  /*61e0*/  LDCU.64 UR4, c[0x0][0x3a8] ;  /* 0x00007500ff0477ac */ /* 0x000e640008000a00 */
[----:B-1----:R-:W-:-:S04]  /*61f0*/  UIADD3 UR4, UP0, UPT, UR4, 0x200, URZ ;  /* 0x0000020004047890 */ /* 0x002fc8000ff1e0ff */
[----:B------:R-:W-:Y:S01]  /*6200*/  UIADD3.X UR5, UPT, UPT, URZ, UR5, URZ, UP0, !UPT ;  /* 0x00000005ff057290 */ /* 0x000fe200087fe4ff */
[----:B0-----:R-:W-:-:S05]  /*6210*/  LOP3.LUT R8, R8, 0x80000000, R13, 0xec, !PT ;  /* 0x8000000008087812 */ /* 0x001fca00078eec0d */
[----:B------:R-:W-:-:S05]  /*6220*/  VIADD R9, R8, 0xffffffff ;  /* 0xffffffff08097836 */ /* 0x000fca0000000000 */
[----:B------:R-:W-:Y:S01]  /*6230*/  LOP3.LUT R9, R8, R9, RZ, 0xc, !PT ;  /* 0x0000000908097212 */ /* 0x000fe200078e0cff */
[----:B------:R-:W-:-:S03]  /*6240*/  VIADD R8, R60, 0x2 ;  /* 0x000000023c087836 */ /* 0x000fc60000000000 */
[----:B------:R-:W0:Y:S02]  /*6250*/  POPC R11, R9 ;  /* 0x00000009000b7309 */ /* 0x000e240000000000 */
[----:B0-----:R-:W0:Y:S01]  /*6260*/  SHFL.DOWN PT, R14, R6, 0x1, R11 ;  /* 0x08200000060e7989 */ /* 0x001e2200000e000b */
[----:B------:R-:W-:-:S03]  /*6270*/  ISETP.GE.AND P0, PT, R60, R11, PT ;  /* 0x0000000b3c00720c */ /* 0x000fc60003f06270 */
[----:B------:R-:W1:Y:S01]  /*6280*/  SHFL.DOWN PT, R12, R7, 0x1, R11 ;  /* 0x08200000070c7989 */ /* 0x000e6200000e000b */
[----:B0-----:R-:W-:-:S04]  /*6290*/  SEL R15, R14, RZ, !P0 ;  /* 0x000000ff0e0f7207 */ /* 0x001fc80004000000 */
[----:B------:R-:W-:Y:S02]  /*62a0*/  IADD3 R15, P1, PT, R6, R15, RZ ;  /* 0x0000000f060f7210 */ /* 0x000fe40007f3e0ff */
[----:B-1----:R-:W-:Y:S02]  /*62b0*/  SEL R77, R12, RZ, !P0 ;  /* 0x000000ff0c4d7207 */ /* 0x002fe40004000000 */
[----:B------:R-:W-:Y:S01]  /*62c0*/  ISETP.GT.AND P0, PT, R8, R11, PT ;  /* 0x0000000b0800720c */ /* 0x000fe20003f04270 */
[----:B------:R-:W0:Y:S01]  /*62d0*/  SHFL.DOWN PT, R12, R15, 0x2, R11 ;  /* 0x084000000f0c7989 */ /* 0x000e2200000e000b */
[----:B------:R-:W-:Y:S02]  /*62e0*/  VIADD R8, R60, 0x4 ;  /* 0x000000043c087836 */ /* 0x000fe40000000000 */
[----:B------:R-:W-:-:S05]  /*62f0*/  IMAD.X R68, R7, 0x1, R77, P1 ;  /* 0x0000000107447824 */ /* 0x000fca00008e064d */
[----:B------:R-:W1:Y:S01]  /*6300*/  SHFL.DOWN PT, R14, R68, 0x2, R11 ;  /* 0x08400000440e7989 */ /* 0x000e6200000e000b */
[----:B0-----:R-:W-:-:S04]  /*6310*/  SEL R12, R12, RZ, !P0 ;  /* 0x000000ff0c0c7207 */ /* 0x001fc80004000000 */
[----:B------:R-:W-:Y:S02]  /*6320*/  IADD3 R7, P1, PT, R12, R15, RZ ;  /* 0x0000000f0c077210 */ /* 0x000fe40007f3e0ff */
[----:B-1----:R-:W-:-:S03]  /*6330*/  SEL R14, R14, RZ, !P0 ;  /* 0x000000ff0e0e7207 */ /* 0x002fc60004000000 */
[----:B------:R-:W0:Y:S01]  /*6340*/  SHFL.DOWN PT, R12, R7, 0x4, R11 ;  /* 0x08800000070c7989 */ /* 0x000e2200000e000b */
[----:B------:R-:W-:Y:S01]  /*6350*/  ISETP.GT.AND P0, PT, R8, R11, PT ;  /* 0x0000000b0800720c */ /* 0x000fe20003f04270 */
        /* <DEDUP_REMOVED lines=8> */
[----:B------:R-:W-:-:S05]  /*63e0*/  IMAD.X R15, R15, 0x1, R66, P1 ;  /* 0x000000010f0f7824 */ /* 0x000fca00008e0642 */
[----:B------:R-:W1:Y:S01]  /*63f0*/  SHFL.DOWN PT, R12, R15, 0x8, R11 ;  /* 0x090000000f0c7989 */ /* 0x000e6200000e000b */
[----:B0-----:R-:W-:-:S04]  /*6400*/  SEL R6, R6, RZ, !P0 ;  /* 0x000000ff06067207 */ /* 0x001fc80004000000 */
[----:B------:R-:W-:Y:S01]  /*6410*/  IADD3 R7, P1, PT, R6, R14, RZ ;  /* 0x0000000e06077210 */ /* 0x000fe20007f3e0ff */
[----:B------:R-:W-:Y:S01]  /*6420*/  IMAD.U32 R14, RZ, RZ, UR4 ;  /* 0x00000004ff0e7e24 */ /* 0x000fe2000f8e00ff */
[----:B-1----:R-:W-:-:S03]  /*6430*/  SEL R12, R12, RZ, !P0 ;  /* 0x000000ff0c0c7207 */ /* 0x002fc60004000000 */
[----:B------:R-:W0:Y:S01]  /*6440*/  SHFL.DOWN PT, R6, R7, 0x10, R11 ;  /* 0x0a00000007067989 */ /* 0x000e2200000e000b */
[----:B------:R-:W-:Y:S01]  /*6450*/  ISETP.NE.U32.AND P0, PT, R4, 0x65, PT ;  /* 0x000000650400780c */ /* 0x000fe20003f05070 */
[----:B------:R-:W-:Y:S02]  /*6460*/  VIADD R4, R60, 0x10 ;  /* 0x000000103c047836 */ /* 0x000fe40000000000 */
[----:B------:R-:W-:Y:S01]  /*6470*/  IMAD.X R77, R12, 0x1, R15, P1 ;  /* 0x000000010c4d7824 */ /* 0x000fe200008e060f */
[----:B------:R-:W-:Y:S01]  /*6480*/  ISETP.NE.AND.EX P0, PT, R5, RZ, PT, P0 ;  /* 0x000000ff0500720c */ /* 0x000fe20003f05300 */
[----:B------:R-:W-:Y:S01]  /*6490*/  IMAD.U32 R15, RZ, RZ, UR5 ;  /* 0x00000005ff0f7e24 */ /* 0x000fe2000f8e00ff */
[----:B------:R-:W-:Y:S02]  /*64a0*/  ISETP.GT.AND P1, PT, R4, R11, PT ;  /* 0x0000000b0400720c */ /* 0x000fe40003f24270 */
[----:B------:R-:W1:Y:S01]  /*64b0*/  SHFL.DOWN PT, R12, R77, 0x10, R11 ;  /* 0x0a0000004d0c7989 */ /* 0x000e6200000e000b */
[----:B------:R-:W-:-:S05]  /*64c0*/  LOP3.LUT R5, RZ, R62, RZ, 0x33, !PT ;  /* 0x0000003eff057212 */ /* 0x000fca00078e33ff */
[----:B------:R-:W-:-:S03]  /*64d0*/  IMAD.IADD R79, R5, 0x1, R0 ;  /* 0x00000001054f7824 */ /* 0x000fc600078e0200 */
[----:B------:R-:W-:Y:S02]  /*64e0*/  VOTE.ALL P0, P0 ;  /* 0x0000000000ff7806 */ /* 0x000fe40000000000 */
[----:B0-----:R-:W-:-:S04]  /*64f0*/  SEL R6, R6, RZ, !P1 ;  /* 0x000000ff06067207 */ /* 0x001fc80004800000 */
[----:B------:R-:W-:Y:S02]  /*6500*/  IADD3 R66, P2, PT, R6, R7, RZ ;  /* 0x0000000706427210 */ /* 0x000fe40007f5e0ff */
[----:B-1----:R-:W-:-:S05]  /*6510*/  SEL R12, R12, RZ, !P1 ;  /* 0x000000ff0c0c7207 */ /* 0x002fca0004800000 */
[----:B------:R-:W-:-:S07]  /*6520*/  IMAD.X R77, R12, 0x1, R77, P2 ;  /* 0x000000010c4d7824 */ /* 0x000fce00010e064d */
.L_x_803:
[----:B------:R-:W-:Y:S05]  /*6530*/  @!P0 BRA `(.L_x_507) ;  /* 0x0000000400788947 */ /* 0x000fea0003800000 */
[----:B------:R-:W-:-:S07]  /*6540*/  IMAD.MOV.U32 R0, RZ, RZ, 0x24 ;  /* 0x00000024ff007424 */ /* 0x000fce00078e00ff */
.L_x_513:
[----:B------:R-:W-:-:S05]  /*6550*/  IMAD.WIDE R10, R79, 0x10, R14 ;  /* 0x000000104f0a7825 */ /* 0x000fca00078e020e */
[----:B------:R-:W2:Y:S01]  /*6560*/  LD.E.128.STRONG.GPU R4, desc[UR8][R10.64+-0x200] ;  /* 0xfffe00080a047980 */ /* 0x000ea2000c10fd00 */
[----:B------:R-:W-:Y:S05]  /*6570*/  YIELD ;  /* 0x0000000000007946 */ /* 0x000fea0003800000 */
[----:B------:R-:W-:Y:S01]  /*6580*/  UMOV UR4, 0xffffffff ;  /* 0xffffffff00047882 */ /* 0x000fe20000000000 */
[----:B------:R-:W-:Y:S02]  /*6590*/  SHF.R.U32.HI R0, RZ, 0x1, R0 ;  /* 0x00000001ff007819 */ /* 0x000fe40000011600 */
[----:B--2---:R-:W-:-:S04]  /*65a0*/  ISETP.NE.U32.AND P0, PT, R4, 0x63, PT ;  /* 0x000000630400780c */ /* 0x004fc80003f05070 */
[----:B------:R-:W-:Y:S01]  /*65b0*/  ISETP.NE.AND.EX P0, PT, R5, RZ, PT, P0 ;  /* 0x000000ff0500720c */ /* 0x000fe20003f05300 */
[----:B------:R-:W-:-:S12]  /*65c0*/  BRA.DIV UR4, `(.L_x_508) ;  /* 0x000000be04b07947 */ /* 0x000fd8000b800000 */
[----:B------:R-:W-:-:S13]  /*65d0*/  VOTE.ANY P0, !P0 ;  /* 0x0000000000ff7806 */ /* 0x000fda0004000100 */
.L_x_806:
[----:B------:R-:W-:Y:S05]  /*65e0*/  @!P0 BRA `(.L_x_509) ;  /* 0x0000000000788947 */ /* 0x000fea0003800000 */
[----:B------:R-:W-:-:S07]  /*65f0*/  IMAD.MOV.U32 R9, RZ, RZ, R0 ;  /* 0x000000ffff097224 */ /* 0x000fce00078e0000 */
.L_x_511:
        /* <DEDUP_REMOVED lines=28> */
.L_x_809:
[----:B------:R-:W-:Y:S05]  /*67c0*/  @P0 BRA `(.L_x_511) ;  /* 0xfffffffc008c0947 */ /* 0x000fea000383ffff */
.L_x_509:
[----:B------:R-:W-:Y:S01]  /*67d0*/  UMOV UR4, 0xffffffff ;  /* 0xffffffff00047882 */ /* 0x000fe20000000000 */
[----:B------:R-:W-:-:S04]  /*67e0*/  ISETP.NE.U32.AND P0, PT, R4, 0x65, PT ;  /* 0x000000650400780c */ /* 0x000fc80003f05070 */
[----:B------:R-:W-:Y:S01]  /*67f0*/  ISETP.NE.AND.EX P0, PT, R5, RZ, PT, P0 ;  /* 0x000000ff0500720c */ /* 0x000fe20003f05300 */
[----:B------:R-:W-:-:S12]  /*6800*/  BRA.DIV UR4, `(.L_x_512) ;  /* 0x000000be04607947 */ /* 0x000fd8000b800000 */
[----:B------:R-:W-:Y:S01]  /*6810*/  VOTE.ANY R8, PT, !P0 ;  /* 0x0000000000087806 */ /* 0x000fe200040e0100 */
[----:B------:R-:W-:-:S03]  /*6820*/  VIADD R79, R79, 0xffffffe0 ;  /* 0xffffffe04f4f7836 */ /* 0x000fc60000000000 */
[----:B------:R-:W-:-:S05]  /*6830*/  LOP3.LUT R8, R8, 0x80000000, R13, 0xec, !PT ;  /* 0x8000000008087812 */ /* 0x000fca00078eec0d */
[----:B------:R-:W-:-:S05]  /*6840*/  VIADD R9, R8, 0xffffffff ;  /* 0xffffffff08097836 */ /* 0x000fca0000000000 */
[----:B------:R-:W-:Y:S01]  /*6850*/  LOP3.LUT R9, R8, R9, RZ, 0xc, !PT ;  /* 0x0000000908097212 */ /* 0x000fe200078e0cff */
[----:B------:R-:W-:-:S03]  /*6860*/  VIADD R8, R60, 0x2 ;  /* 0x000000023c087836 */ /* 0x000fc60000000000 */
[----:B------:R-:W0:Y:S02]  /*6870*/  POPC R11, R9 ;  /* 0x00000009000b7309 */ /* 0x000e240000000000 */
[----:B0-----:R-:W0:Y:S01]  /*6880*/  SHFL.DOWN PT, R62, R6, 0x1, R11 ;  /* 0x08200000063e7989 */ /* 0x001e2200000e000b */
[----:B------:R-:W-:-:S03]  /*6890*/  ISETP.GE.AND P0, PT, R60, R11, PT ;  /* 0x0000000b3c00720c */ /* 0x000fc60003f06270 */
[----:B------:R-:W1:Y:S01]  /*68a0*/  SHFL.DOWN PT, R12, R7, 0x1, R11 ;  /* 0x08200000070c7989 */ /* 0x000e6200000e000b */
[----:B0-----:R-:W-:Y:S02]  /*68b0*/  SEL R81, R62, RZ, !P0 ;  /* 0x000000ff3e517207 */ /* 0x001fe40004000000 */
[----:B-1----:R-:W-:Y:S02]  /*68c0*/  SEL R83, R12, RZ, !P0 ;  /* 0x000000ff0c537207 */ /* 0x002fe40004000000 */
[----:B------:R-:W-:-:S05]  /*68d0*/  IADD3 R68, P0, PT, R6, R81, RZ ;  /* 0x0000005106447210 */ /* 0x000fca0007f1e0ff */
[----:B------:R-:W-:Y:S01]  /*68e0*/  IMAD.X R70, R7, 0x1, R83, P0 ;  /* 0x0000000107467824 */ /* 0x000fe200000e0653 */
[----:B------:R-:W0:Y:S01]  /*68f0*/  SHFL.DOWN PT, R12, R68, 0x2, R11 ;  /* 0x08400000440c7989 */ /* 0x000e2200000e000b */
[----:B------:R-:W-:Y:S01]  /*6900*/  ISETP.GT.AND P0, PT, R8, R11, PT ;  /* 0x0000000b0800720c */ /* 0x000fe20003f04270 */
[----:B------:R-:W-:Y:S02]  /*6910*/  VIADD R8, R60, 0x4 ;  /* 0x000000043c087836 */ /* 0x000fe40000000000 */
        /* <DEDUP_REMOVED lines=11> */
[----:B-1----:R-:W-:Y:S02]  /*69d0*/  SEL R6, R6, RZ, !P0 ;  /* 0x000000ff06067207 */ /* 0x002fe40004000000 */
[----:B------:R-:W-:-:S03]  /*69e0*/  ISETP.GT.AND P0, PT, R8, R11, PT ;  /* 0x0000000b0800720c */ /* 0x000fc60003f04270 */
[----:B------:R-:W-:Y:S02]  /*69f0*/  IMAD.X R70, R6, 0x1, R62, P1 ;  /* 0x0000000106467824 */ /* 0x000fe400008e063e */
[----:B------:R-:W0:Y:S04]  /*6a00*/  SHFL.DOWN PT, R6, R68, 0x8, R11 ;  /* 0x0900000044067989 */ /* 0x000e2800000e000b */
[----:B------:R-:W1:Y:S01]  /*6a10*/  SHFL.DOWN PT, R12, R70, 0x8, R11 ;  /* 0x09000000460c7989 */ /* 0x000e6200000e000b */
[----:B0-----:R-:W-:-:S04]  /*6a20*/  SEL R6, R6, RZ, !P0 ;  /* 0x000000ff06067207 */ /* 0x001fc80004000000 */
[----:B------:R-:W-:Y:S02]  /*6a30*/  IADD3 R7, P1, PT, R6, R68, RZ ;  /* 0x0000004406077210 */ /* 0x000fe40007f3e0ff */
[----:B-1----:R-:W-:Y:S02]  /*6a40*/  SEL R12, R12, RZ, !P0 ;  /* 0x000000ff0c0c7207 */ /* 0x002fe40004000000 */
[----:B------:R-:W-:Y:S01]  /*6a50*/  ISETP.NE.U32.AND P0, PT, R4, 0x65, PT ;  /* 0x000000650400780c */ /* 0x000fe20003f05070 */
[----:B------:R-:W0:Y:S01]  /*6a60*/  SHFL.DOWN PT, R6, R7, 0x10, R11 ;  /* 0x0a00000007067989 */ /* 0x000e2200000e000b */
[----:B------:R-:W-:Y:S02]  /*6a70*/  VIADD R4, R60, 0x10 ;  /* 0x000000103c047836 */ /* 0x000fe40000000000 */
[----:B------:R-:W-:Y:S01]  /*6a80*/  IMAD.X R62, R12, 0x1, R70, P1 ;  /* 0x000000010c3e7824 */ /* 0x000fe200008e0646 */
[----:B------:R-:W-:Y:S02]  /*6a90*/  ISETP.NE.AND.EX P0, PT, R5, RZ, PT, P0 ;  /* 0x000000ff0500720c */ /* 0x000fe40003f05300 */
[----:B------:R-:W-:-:S02]  /*6aa0*/  ISETP.GT.AND P1, PT, R4, R11, PT ;  /* 0x0000000b0400720c */ /* 0x000fc40003f24270 */
[----:B------:R-:W1:Y:S09]  /*6ab0*/  SHFL.DOWN PT, R12, R62, 0x10, R11 ;  /* 0x0a0000003e0c7989 */ /* 0x000e7200000e000b */
[----:B------:R-:W-:Y:S02]  /*6ac0*/  VOTE.ALL P0, P0 ;  /* 0x0000000000ff7806 */ /* 0x000fe40000000000 */
[----:B0-----:R-:W-:-:S04]  /*6ad0*/  SEL R5, R6, RZ, !P1 ;  /* 0x000000ff06057207 */ /* 0x001fc80004800000 */
[----:B------:R-:W-:Y:S02]  /*6ae0*/  IADD3 R66, P2, P3, R5, R7, R66 ;  /* 0x0000000705427210 */ /* 0x000fe40007b5e042 */
[----:B-1----:R-:W-:-:S04]  /*6af0*/  SEL R12, R12, RZ, !P1 ;  /* 0x000000ff0c0c7207 */ /* 0x002fc80004800000 */
[----:B------:R-:W-:-:S07]  /*6b00*/  IADD3.X R77, PT, PT, R12, R62, R77, P2, P3 ;  /* 0x0000003e0c4d7210 */ /* 0x000fce00017e644d */
.L_x_823:
[----:B------:R-:W-:Y:S05]  /*6b10*/  @P0 BRA `(.L_x_513) ;  /* 0xfffffff8008c0947 */ /* 0x000fea000383ffff */
.L_x_507:
[----:B------:R-:W0:Y:S01]  /*6b20*/  S2R R62, SR_TID.X ;  /* 0x00000000003e7919 */ /* 0x000e220000002100 */
[----:B------:R-:W-:Y:S01]  /*6b30*/  ISETP.NE.AND P0, PT, R60, RZ, PT ;  /* 0x000000ff3c00720c */ /* 0x000fe20003f05270 */
[----:B------:R-:W-:Y:S01]  /*6b40*/  BSSY.RECONVERGENT B0, `(.L_x_514) ;  /* 0x0000011000007945 */ /* 0x000fe20003800200 */
[----:B------:R-:W-:-:S11]  /*6b50*/  IMAD.MOV.U32 R76, RZ, RZ, R66 ;  /* 0x000000ffff4c7224 */ /* 0x000fd600078e0042 */
[----:B------:R-:W1:Y:S01]  /*6b60*/  @!P0 S2R R5, SR_CgaCtaId ;  /* 0x0000000000058919 */ /* 0x000e620000008800 */
[----:B------:R-:W-:Y:S02]  /*6b70*/  @!P0 MOV R0, 0x400 ;  /* 0x0000040000008802 */ /* 0x000fe40000000f00 */
[----:B0-----:R-:W-:Y:S02]  /*6b80*/  ISETP.NE.AND P1, PT, R62, RZ, PT ;  /* 0x000000ff3e00720c */ /* 0x001fe40003f25270 */
[----:B-1----:R-:W-:-:S11]  /*6b90*/  @!P0 LEA R11, R5, R0, 0x18 ;  /* 0x00000000050b8211 */ /* 0x002fd600078ec0ff */
[----:B------:R-:W-:Y:S05]  /*6ba0*/  @P1 BRA `(.L_x_515) ;  /* 0x0000000000281947 */ /* 0x000fea0003800000 */
[----:B------:R-:W0:Y:S01]  /*6bb0*/  S2UR UR5, SR_CgaCtaId ;  /* 0x00000000000579c3 */ /* 0x000e220000008800 */
[----:B------:R-:W-:Y:S01]  /*6bc0*/  IADD3 R6, P1, PT, R76, R18, RZ ;  /* 0x000000124c067210 */ /* 0x000fe20007f3e0ff */
[----:B------:R-:W-:Y:S01]  /*6bd0*/  UMOV UR4, 0x400 ;  /* 0x0000040000047882 */ /* 0x000fe20000000000 */
[----:B------:R-:W-:Y:S02]  /*6be0*/  IMAD.MOV.U32 R4, RZ, RZ, 0x65 ;  /* 0x00000065ff047424 */ /* 0x000fe400078e00ff */
[----:B------:R-:W-:Y:S02]  /*6bf0*/  IMAD.MOV.U32 R5, RZ, RZ, 0x0 ;  /* 0x00000000ff057424 */ /* 0x000fe400078e00ff */
[----:B------:R-:W-:-:S05]  /*6c00*/  IMAD.X R7, R77, 0x1, R19, P1 ;  /* 0x000000014d077824 */ /* 0x000fca00008e0613 */
[----:B------:R1:W-:Y:S01]  /*6c10*/  ST.E.128.STRONG.GPU desc[UR8][R2.64+0x200], R4 ;  /* 0x0002000402007985 */ /* 0x0003e2000c10fd08 */
[----:B0-----:R-:W-:-:S09]  /*6c20*/  ULEA UR4, UR5, UR4, 0x18 ;  /* 0x0000000405047291 */ /* 0x001fd2000f8ec0ff */
[----:B------:R1:W-:Y:S04]  /*6c30*/  STS.64 [UR4+0xb0], R6 ;  /* 0x0000b006ff007988 */ /* 0x0003e80008000a04 */
[----:B------:R1:W-:Y:S02]  /*6c40*/  STS.64 [UR4+0xa8], R76 ;  /* 0x0000a84cff007988 */ /* 0x0003e40008000a04 */
.L_x_515:
[----:B------:R-:W-:Y:S05]  /*6c50*/  BSYNC.RECONVERGENT B0 ;  /* 0x0000000000007941 */ /* 0x000fea0003800200 */
.L_x_514:
[----:B------:R0:W-:Y:S01]  /*6c60*/  @!P0 STS.64 [R11+0x90], R76 ;  /* 0x0000904c0b008388 */ /* 0x0001e20000000a00 */
[----:B-1----:R-:W-:Y:S02]  /*6c70*/  IMAD.MOV.U32 R7, RZ, RZ, R17 ;  /* 0x000000ffff077224 */ /* 0x002fe400078e0011 */
[----:B------:R-:W-:Y:S02]  /*6c80*/  IMAD.MOV.U32 R9, RZ, RZ, R16 ;  /* 0x000000ffff097224 */ /* 0x000fe400078e0010 */
[----:B------:R-:W-:Y:S02]  /*6c90*/  @!P0 IMAD.MOV.U32 R7, RZ, RZ, R76 ;  /* 0x000000ffff078224 */ /* 0x000fe400078e004c */
[----:B------:R-:W-:-:S07]  /*6ca0*/  @!P0 IMAD.MOV.U32 R9, RZ, RZ, R77 ;  /* 0x000000ffff098224 */ /* 0x000fce00078e004d */
.L_x_501:
[----:B------:R-:W-:Y:S05]  /*6cb0*/  WARPSYNC.ALL ;  /* 0x0000000000007948 */ /* 0x000fea0003800000 */
[----:B------:R-:W1:Y:S08]  /*6cc0*/  S2UR UR5, SR_CgaCtaId ;  /* 0x00000000000579c3 */ /* 0x000e700000008800 */
[----:B------:R-:W-:Y:S01]  /*6cd0*/  BAR.SYNC.DEFER_BLOCKING 0x0 ;  /* 0x0000000000007b1d */ /* 0x000fe20000010000 */
[----:B------:R-:W-:-:S02]  /*6ce0*/  ISETP.NE.AND P0, PT, R62, RZ, PT ;  /* 0x000000ff3e00720c */ /* 0x000fc40003f05270 */
[C---:B------:R-:W-:Y:S02]  /*6cf0*/  IADD3 R15, P4, PT, R22.reuse, R45, RZ ;  /* 0x0000002d160f7210 */ /* 0x040fe40007f9e0ff */
[----:B------:R-:W-:Y:S01]  /*6d00*/  ISETP.GE.U32.AND P3, PT, R22, RZ, PT ;  /* 0x000000ff1600720c */ /* 0x000fe20003f66070 */
[----:B------:R-:W-:Y:S01]  /*6d10*/  UMOV UR4, 0x400 ;  /* 0x0000040000047882 */ /* 0x000fe20000000000 */
[----:B------:R-:W-:Y:S01]  /*6d20*/  ISETP.GE.U32.AND P2, PT, R45, RZ, PT ;  /* 0x000000ff2d00720c */ /* 0x000fe20003f46070 */
[C---:B------:R-:W-:Y:S01]  /*6d30*/  IMAD.X R10, R20.reuse, 0x1, R43, P4 ;  /* 0x00000001140a7824 */ /* 0x040fe200020e062b */
[----:B------:R-:W-:Y:S01]  /*6d40*/  ISETP.GE.U32.AND.EX P3, PT, R20, 0x1, PT, P3 ;  /* 0x000000011400780c */ /* 0x000fe20003f66130 */
[----:B------:R-:W-:Y:S01]  /*6d50*/  BSSY.RECONVERGENT B0, `(.L_x_516) ;  /* 0x000002e000007945 */ /* 0x000fe20003800200 */
[----:B------:R-:W-:Y:S02]  /*6d60*/  ISETP.GE.U32.AND P1, PT, R30, RZ, PT ;  /* 0x000000ff1e00720c */ /* 0x000fe40003f26070 */
[----:B------:R-:W-:-:S02]  /*6d70*/  ISETP.GE.U32.AND.EX P2, PT, R43, 0x1, PT, P2 ;  /* 0x000000012b00780c */ /* 0x000fc40003f46120 */
[----:B------:R-:W-:Y:S01]  /*6d80*/  ISETP.GE.U32.AND.EX P1, PT, R28, 0x1, PT, P1 ;  /* 0x000000011c00780c */ /* 0x000fe20003f26110 */
[----:B-1----:R-:W-:-:S09]  /*6d90*/  ULEA UR4, UR5, UR4, 0x18 ;  /* 0x0000000405047291 */ /* 0x002fd2000f8ec0ff */
[----:B------:R-:W1:Y:S04]  /*6da0*/  LDS.64 R4, [UR4+0x90] ;  /* 0x00009004ff047984 */ /* 0x000e680008000a00 */
[----:B------:R-:W2:Y:S01]  /*6db0*/  LDS.64 R2, [UR4+0xb8] ;  /* 0x0000b804ff027984 */ /* 0x000ea20008000a00 */
[----:B-1----:R-:W-:Y:S02]  /*6dc0*/  SEL R0, R4, RZ, P0 ;  /* 0x000000ff04007207 */ /* 0x002fe40000000000 */
[----:B------:R-:W-:Y:S02]  /*6dd0*/  SEL R6, R5, RZ, P0 ;  /* 0x000000ff05067207 */ /* 0x000fe40000000000 */
[----:B------:R-:W1:Y:S01]  /*6de0*/  LDS.64 R4, [UR4+0xa8] ;  /* 0x0000a804ff047984 */ /* 0x000e620008000a00 */
[----:B------:R-:W-:Y:S08]  /*6df0*/  BAR.SYNC.DEFER_BLOCKING 0x0 ;  /* 0x0000000000007b1d */ /* 0x000ff00000010000 */
[----:B------:R-:W-:Y:S01]  /*6e00*/  BAR.SYNC.DEFER_BLOCKING 0x0 ;  /* 0x0000000000007b1d */ /* 0x000fe20000010000 */
[----:B0-----:R-:W-:Y:S01]  /*6e10*/  IADD3 R11, P0, PT, R7, R0, RZ ;  /* 0x00000000070b7210 */ /* 0x001fe20007f1e0ff */
[----:B------:R-:W-:-:S02]  /*6e20*/  IMAD.IADD R0, R26, 0x1, R15 ;  /* 0x000000011a007824 */ /* 0x000fc400078e020f */
[----:B--2---:R-:W-:Y:S01]  /*6e30*/  IMAD.IADD R7, R3, 0x1, R2 ;  /* 0x0000000103077824 */ /* 0x004fe200078e0202 */
[----:B------:R-:W-:Y:S01]  /*6e40*/  IADD3 R15, P6, PT, R11, R15, RZ ;  /* 0x0000000f0b0f7210 */ /* 0x000fe20007fde0ff */
[----:B------:R-:W-:Y:S01]  /*6e50*/  IMAD.X R9, R9, 0x1, R6, P0 ;  /* 0x0000000109097824 */ /* 0x000fe200000e0606 */
[C---:B------:R-:W-:Y:S02]  /*6e60*/  IADD3 R17, P4, PT, R11.reuse, R0, RZ ;  /* 0x000000000b117210 */ /* 0x040fe40007f9e0ff */
[----:B------:R-:W-:Y:S01]  /*6e70*/  IADD3 R19, P5, PT, R11, R58, RZ ;  /* 0x0000003a0b137210 */ /* 0x000fe20007fbe0ff */
[----:B------:R-:W-:Y:S01]  /*6e80*/  IMAD.X R10, R9, 0x1, R10, P6 ;  /* 0x00000001090a7824 */ /* 0x000fe200030e060a */
        /* <DEDUP_REMOVED lines=11> */
[C---:B------:R-:W-:Y:S01]  /*6f40*/  IMAD.X R34, R9.reuse, 0x1, R34, P6 ;  /* 0x0000000109227824 */ /* 0x040fe200030e0622 */
[----:B------:R-:W-:Y:S01]  /*6f50*/  IADD3 R13, P6, PT, R22, R11, RZ ;  /* 0x0000000b160d7210 */ /* 0x000fe20007fde0ff */
[C---:B------:R-:W-:Y:S01]  /*6f60*/  IMAD.X R14, R9.reuse, 0x1, R32, P4 ;  /* 0x00000001090e7824 */ /* 0x040fe200020e0620 */
[----:B------:R-:W-:Y:S01]  /*6f70*/  ISETP.GE.U32.AND P0, PT, R26, RZ, PT ;  /* 0x000000ff1a00720c */ /* 0x000fe20003f06070 */
[----:B------:R-:W-:-:S02]  /*6f80*/  IMAD.X R47, R9, 0x1, R47, P5 ;  /* 0x00000001092f7824 */ /* 0x000fc400028e062f */
[----:B------:R-:W-:Y:S01]  /*6f90*/  IMAD.X R8, R20, 0x1, R9, P6 ;  /* 0x0000000114087824 */ /* 0x000fe200030e0609 */
[----:B------:R-:W-:Y:S01]  /*6fa0*/  ISETP.GE.U32.AND.EX P0, PT, R24, 0x1, PT, P0 ;  /* 0x000000011800780c */ /* 0x000fe20003f06100 */
[----:B-1----:R-:W-:Y:S01]  /*6fb0*/  @P3 IMAD.IADD R0, R9, 0x1, -R5 ;  /* 0x0000000109003824 */ /* 0x002fe200078e0a05 */
[----:B------:R-:W-:Y:S11]  /*6fc0*/  @P3 BRA `(.L_x_517) ;  /* 0x0000000000183947 */ /* 0x000ff60003800000 */
[----:B------:R-:W-:-:S04]  /*6fd0*/  ISETP.NE.U32.AND P3, PT, R22, RZ, PT ;  /* 0x000000ff1600720c */ /* 0x000fc80003f65070 */
[----:B------:R-:W-:-:S13]  /*6fe0*/  ISETP.NE.AND.EX P3, PT, R20, RZ, PT, P3 ;  /* 0x000000ff1400720c */ /* 0x000fda0003f65330 */
[--C-:B------:R-:W-:Y:S01]  /*6ff0*/  @!P3 IMAD R6, R62, 0xb, R4.reuse ;  /* 0x0000000b3e06b824 */ /* 0x100fe200078e0204 */
[----:B------:R-:W-:-:S04]  /*7000*/  @P3 IADD3 R0, PT, PT, R11, R3, -R4 ;  /* 0x000000030b003210 */ /* 0x000fc80007ffe804 */
[----:B------:R-:W-:-:S04]  /*7010*/  @!P3 IADD3 R6, PT, PT, R5, R6, R7 ;  /* 0x000000060506b210 */ /* 0x000fc80007ffe007 */
[----:B------:R-:W-:-:S07]  /*7020*/  @!P3 IADD3 R0, PT, PT, R6, -R11, -R9 ;  /* 0x8000000b0600b210 */ /* 0x000fce0007ffe809 */
.L_x_517:
[----:B------:R-:W-:Y:S05]  /*7030*/  BSYNC.RECONVERGENT B0 ;  /* 0x0000000000007941 */ /* 0x000fea0003800200 */
.L_x_516:
[----:B------:R-:W-:Y:S01]  /*7040*/  BSSY.RECONVERGENT B0, `(.L_x_518) ;  /* 0x000000b000007945 */ /* 0x000fe20003800200 */
[----:B------:R-:W-:Y:S02]  /*7050*/  IMAD R11, R62, 0xb, R4 ;  /* 0x0000000b3e0b7824 */ /* 0x000fe400078e0204 */
[----:B------:R-:W-:Y:S01]  /*7060*/  @P2 IMAD.IADD R6, R8, 0x1, -R5 ;  /* 0x0000000108062824 */ /* 0x000fe200078e0a05 */
[----:B------:R-:W-:Y:S06]  /*7070*/  @P2 BRA `(.L_x_519) ;  /* 0x00000000001c2947 */ /* 0x000fec0003800000 */
[----:B------:R-:W-:-:S04]  /*7080*/  ISETP.NE.U32.AND P2, PT, R45, RZ, PT ;  /* 0x000000ff2d00720c */ /* 0x000fc80003f45070 */
[----:B------:R-:W-:-:S13]  /*7090*/  ISETP.NE.AND.EX P2, PT, R43, RZ, PT, P2 ;  /* 0x000000ff2b00720c */ /* 0x000fda0003f45320 */
[----:B------:R-:W-:-:S05]  /*70a0*/  @!P2 IMAD R6, R62, 0xb, R4 ;  /* 0x0000000b3e06a824 */ /* 0x000fca00078e0204 */
[----:B------:R-:W-:Y:S02]  /*70b0*/  @!P2 IADD3 R9, PT, PT, R5, R6, R7 ;  /* 0x000000060509a210 */ /* 0x000fe40007ffe007 */
[----:B------:R-:W-:Y:S02]  /*70c0*/  @P2 IADD3 R6, PT, PT, R13, R3, -R4 ;  /* 0x000000030d062210 */ /* 0x000fe40007ffe804 */
[----:B------:R-:W-:-:S05]  /*70d0*/  @!P2 IADD3 R8, PT, PT, R9, -R13, -R8 ;  /* 0x8000000d0908a210 */ /* 0x000fca0007ffe808 */
[----:B------:R-:W-:-:S07]  /*70e0*/  @!P2 VIADD R6, R8, 0x1 ;  /* 0x000000010806a836 */ /* 0x000fce0000000000 */
.L_x_519:
[----:B------:R-:W-:Y:S05]  /*70f0*/  BSYNC.RECONVERGENT B0 ;  /* 0x0000000000007941 */ /* 0x000fea0003800200 */
.L_x_518:
[----:B------:R-:W-:Y:S01]  /*7100*/  BSSY.RECONVERGENT B0, `(.L_x_520) ;  /* 0x000000b000007945 */ /* 0x000fe20003800200 */
[----:B------:R-:W-:Y:S01]  /*7110*/  IMAD.IADD R8, R3, 0x1, -R4 ;  /* 0x0000000103087824 */ /* 0x000fe200078e0a04 */
[----:B------:R-:W-:Y:S01]  /*7120*/  IADD3 R16, PT, PT, R5, R11, R7 ;  /* 0x0000000b05107210 */ /* 0x000fe20007ffe007 */
[----:B------:R-:W-:Y:S01]  /*7130*/  @P0 IMAD.IADD R9, R10, 0x1, -R5 ;  /* 0x000000010a090824 */ /* 0x000fe200078e0a05 */
[----:B------:R-:W-:Y:S01]  /*7140*/  LEA R0, R0, UR4, 0x2 ;  /* 0x0000000400007c11 */ /* 0x000fe2000f8e10ff */
[----:B------:R-:W-:Y:S06]  /*7150*/  @P0 BRA `(.L_x_521) ;  /* 0x0000000000140947 */ /* 0x000fec0003800000 */
[----:B------:R-:W-:-:S04]  /*7160*/  ISETP.NE.U32.AND P0, PT, R26, RZ, PT ;  /* 0x000000ff1a00720c */ /* 0x000fc80003f05070 */
[----:B------:R-:W-:-:S13]  /*7170*/  ISETP.NE.AND.EX P0, PT, R24, RZ, PT, P0 ;  /* 0x000000ff1800720c */ /* 0x000fda0003f05300 */
[----:B------:R-:W-:Y:S01]  /*7180*/  @!P0 IADD3 R10, PT, PT, R16, -R15, -R10 ;  /* 0x8000000f100a8210 */ /* 0x000fe20007ffe80a */
[----:B------:R-:W-:-:S04]  /*7190*/  @P0 IMAD.IADD R9, R8, 0x1, R15 ;  /* 0x0000000108090824 */ /* 0x000fc800078e020f */
[----:B------:R-:W-:-:S07]  /*71a0*/  @!P0 VIADD R9, R10, 0x2 ;  /* 0x000000020a098836 */ /* 0x000fce0000000000 */
.L_x_521:
[----:B------:R-:W-:Y:S05]  /*71b0*/  BSYNC.RECONVERGENT B0 ;  /* 0x0000000000007941 */ /* 0x000fea0003800200 */
.L_x_520:
[----:B------:R-:W-:Y:S01]  /*71c0*/  BSSY.RECONVERGENT B0, `(.L_x_522) ;  /* 0x0000009000007945 */ /* 0x000fe20003800200 */
[----:B------:R-:W-:Y:S01]  /*71d0*/  @P1 IMAD.IADD R11, R57, 0x1, -R5 ;  /* 0x00000001390b1824 */ /* 0x000fe200078e0a05 */
[----:B------:R-:W-:Y:S02]  /*71e0*/  LEA R6, R6, UR4, 0x2 ;  /* 0x0000000406067c11 */ /* 0x000fe4000f8e10ff */
[----:B------:R-:W-:Y:S05]  /*71f0*/  @P1 BRA `(.L_x_523) ;  /* 0x0000000000141947 */ /* 0x000fea0003800000 */
[----:B------:R-:W-:-:S04]  /*7200*/  ISETP.NE.U32.AND P0, PT, R30, RZ, PT ;  /* 0x000000ff1e00720c */ /* 0x000fc80003f05070 */
[----:B------:R-:W-:-:S13]  /*7210*/  ISETP.NE.AND.EX P0, PT, R28, RZ, PT, P0 ;  /* 0x000000ff1c00720c */ /* 0x000fda0003f05300 */
[----:B------:R-:W-:Y:S01]  /*7220*/  @!P0 IADD3 R10, PT, PT, R16, -R17, -R57 ;  /* 0x80000011100a8210 */ /* 0x000fe20007ffe839 */
[----:B------:R-:W-:-:S04]  /*7230*/  @P0 IMAD.IADD R11, R8, 0x1, R17 ;  /* 0x00000001080b0824 */ /* 0x000fc800078e0211 */
[----:B------:R-:W-:-:S07]  /*7240*/  @!P0 VIADD R11, R10, 0x3 ;  /* 0x000000030a0b8836 */ /* 0x000fce0000000000 */
.L_x_523:
[----:B------:R-:W-:Y:S05]  /*7250*/  BSYNC.RECONVERGENT B0 ;  /* 0x0000000000007941 */ /* 0x000fea0003800200 */
.L_x_522:
[----:B------:R-:W-:Y:S01]  /*7260*/  ISETP.GE.U32.AND P4, PT, R75, RZ, PT ;  /* 0x000000ff4b00720c */ /* 0x000fe20003f86070 */
[----:B------:R-:W-:Y:S01]  /*7270*/  BSSY.RECONVERGENT B0, `(.L_x_524) ;  /* 0x0000016000007945 */ /* 0x000fe20003800200 */
[----:B------:R-:W-:Y:S02]  /*7280*/  ISETP.GE.U32.AND P2, PT, R71, RZ, PT ;  /* 0x000000ff4700720c */ /* 0x000fe40003f46070 */
[----:B------:R-:W-:Y:S02]  /*7290*/  ISETP.GE.U32.AND.EX P4, PT, R73, 0x1, PT, P4 ;  /* 0x000000014900780c */ /* 0x000fe40003f86140 */
[----:B------:R-:W-:Y:S02]  /*72a0*/  ISETP.GE.U32.AND P1, PT, R67, RZ, PT ;  /* 0x000000ff4300720c */ /* 0x000fe40003f26070 */
[----:B------:R-:W-:Y:S02]  /*72b0*/  ISETP.GE.U32.AND P0, PT, R63, RZ, PT ;  /* 0x000000ff3f00720c */ /* 0x000fe40003f06070 */
[----:B------:R-:W-:-:S02]  /*72c0*/  ISETP.GE.U32.AND P6, PT, R59, RZ, PT ;  /* 0x000000ff3b00720c */ /* 0x000fc40003fc6070 */
[----:B------:R-:W-:Y:S02]  /*72d0*/  ISETP.GE.U32.AND P3, PT, R53, RZ, PT ;  /* 0x000000ff3500720c */ /* 0x000fe40003f66070 */
[----:B------:R-:W-:Y:S02]  /*72e0*/  ISETP.GE.U32.AND P5, PT, R46, RZ, PT ;  /* 0x000000ff2e00720c */ /* 0x000fe40003fa6070 */
[----:B------:R-:W-:Y:S01]  /*72f0*/  ISETP.GE.U32.AND.EX P2, PT, R69, 0x1, PT, P2 ;  /* 0x000000014500780c */ /* 0x000fe20003f46120 */
[----:B------:R-:W-:Y:S01]  /*7300*/  @P4 IMAD.IADD R13, R54, 0x1, -R5 ;  /* 0x00000001360d4824 */ /* 0x000fe200078e0a05 */
[----:B------:R-:W-:Y:S02]  /*7310*/  ISETP.GE.U32.AND.EX P1, PT, R65, 0x1, PT, P1 ;  /* 0x000000014100780c */ /* 0x000fe40003f26110 */
[----:B------:R-:W-:Y:S02]  /*7320*/  ISETP.GE.U32.AND.EX P0, PT, R61, 0x1, PT, P0 ;  /* 0x000000013d00780c */ /* 0x000fe40003f06100 */
[----:B------:R-:W-:-:S02]  /*7330*/  ISETP.GE.U32.AND.EX P6, PT, R55, 0x1, PT, P6 ;  /* 0x000000013700780c */ /* 0x000fc40003fc6160 */
[----:B------:R-:W-:Y:S02]  /*7340*/  ISETP.GE.U32.AND.EX P3, PT, R51, 0x1, PT, P3 ;  /* 0x000000013300780c */ /* 0x000fe40003f66130 */
[----:B------:R-:W-:Y:S02]  /*7350*/  ISETP.GE.U32.AND.EX P5, PT, R42, 0x1, PT, P5 ;  /* 0x000000012a00780c */ /* 0x000fe40003fa6150 */
[----:B------:R-:W-:Y:S01]  /*7360*/  LEA R10, R9, UR4, 0x2 ;  /* 0x00000004090a7c11 */ /* 0x000fe2000f8e10ff */
[----:B------:R-:W-:Y:S10]  /*7370*/  @P4 BRA `(.L_x_525) ;  /* 0x0000000000144947 */ /* 0x000ff40003800000 */
[----:B------:R-:W-:-:S04]  /*7380*/  ISETP.NE.U32.AND P4, PT, R75, RZ, PT ;  /* 0x000000ff4b00720c */ /* 0x000fc80003f85070 */
[----:B------:R-:W-:-:S13]  /*7390*/  ISETP.NE.AND.EX P4, PT, R73, RZ, PT, P4 ;  /* 0x000000ff4900720c */ /* 0x000fda0003f85340 */
[----:B------:R-:W-:Y:S01]  /*73a0*/  @!P4 IADD3 R9, PT, PT, R16, -R19, -R54 ;  /* 0x800000131009c210 */ /* 0x000fe20007ffe836 */
[----:B------:R-:W-:-:S04]  /*73b0*/  @P4 IMAD.IADD R13, R8, 0x1, R19 ;  /* 0x00000001080d4824 */ /* 0x000fc800078e0213 */
[----:B------:R-:W-:-:S07]  /*73c0*/  @!P4 VIADD R13, R9, 0x4 ;  /* 0x00000004090dc836 */ /* 0x000fce0000000000 */
.L_x_525:
[----:B------:R-:W-:Y:S05]  /*73d0*/  BSYNC.RECONVERGENT B0 ;  /* 0x0000000000007941 */ /* 0x000fea0003800200 */
.L_x_524:
        /* <DEDUP_REMOVED lines=9> */
.L_x_527:
[----:B------:R-:W-:Y:S05]  /*7470*/  BSYNC.RECONVERGENT B0 ;  /* 0x0000000000007941 */ /* 0x000fea0003800200 */
.L_x_526:
        /* <DEDUP_REMOVED lines=9> */
.L_x_529:
[----:B------:R-:W-:Y:S05]  /*7510*/  BSYNC.RECONVERGENT B0 ;  /* 0x0000000000007941 */ /* 0x000fea0003800200 */
.L_x_528:
        /* <DEDUP_REMOVED lines=9> */
.L_x_531:
[----:B------:R-:W-:Y:S05]  /*75b0*/  BSYNC.RECONVERGENT B0 ;  /* 0x0000000000007941 */ /* 0x000fea0003800200 */
.L_x_530:
[----:B------:R-:W-:Y:S01]  /*75c0*/  BSSY.RECONVERGENT B0, `(.L_x_532) ;  /* 0x000000b000007945 */ /* 0x000fe20003800200 */
[--C-:B------:R-:W-:Y:S01]  /*75d0*/  @P6 IMAD.IADD R9, R34, 0x1, -R5.reuse ;  /* 0x0000000122096824 */ /* 0x100fe200078e0a05 */
[----:B------:R-:W-:Y:S01]  /*75e0*/  LEA R24, R11, UR4, 0x2 ;  /* 0x000000040b187c11 */ /* 0x000fe2000f8e10ff */
[--C-:B------:R-:W-:Y:S02]  /*75f0*/  @P3 IMAD.IADD R30, R14, 0x1, -R5.reuse ;  /* 0x000000010e1e3824 */ /* 0x100fe400078e0a05 */
[----:B------:R-:W-:Y:S01]  /*7600*/  @P5 IMAD.IADD R32, R47, 0x1, -R5 ;  /* 0x000000012f205824 */ /* 0x000fe200078e0a05 */
[----:B------:R-:W-:Y:S06]  /*7610*/  @P6 BRA `(.L_x_533) ;  /* 0x0000000000146947 */ /* 0x000fec0003800000 */
[----:B------:R-:W-:-:S04]  /*7620*/  ISETP.NE.U32.AND P0, PT, R59, RZ, PT ;  /* 0x000000ff3b00720c */ /* 0x000fc80003f05070 */
[----:B------:R-:W-:-:S13]  /*7630*/  ISETP.NE.AND.EX P0, PT, R55, RZ, PT, P0 ;  /* 0x000000ff3700720c */ /* 0x000fda0003f05300 */
[----:B------:R-:W-:Y:S01]  /*7640*/  @!P0 IADD3 R11, PT, PT, R16, -R83, -R34 ;  /* 0x80000053100b8210 */ /* 0x000fe20007ffe822 */
[----:B------:R-:W-:-:S04]  /*7650*/  @P0 IMAD.IADD R9, R8, 0x1, R83 ;  /* 0x0000000108090824 */ /* 0x000fc800078e0253 */
[----:B------:R-:W-:-:S07]  /*7660*/  @!P0 VIADD R9, R11, 0x8 ;  /* 0x000000080b098836 */ /* 0x000fce0000000000 */
.L_x_533:
[----:B------:R-:W-:Y:S05]  /*7670*/  BSYNC.RECONVERGENT B0 ;  /* 0x0000000000007941 */ /* 0x000fea0003800200 */
.L_x_532:
[----:B------:R-:W-:Y:S01]  /*7680*/  BSSY.RECONVERGENT B0, `(.L_x_534) ;  /* 0x0000009000007945 */ /* 0x000fe20003800200 */
[----:B------:R-:W-:Y:S02]  /*7690*/  LEA R28, R9, UR4, 0x2 ;  /* 0x00000004091c7c11 */ /* 0x000fe4000f8e10ff */
[----:B------:R-:W-:Y:S01]  /*76a0*/  LEA R26, R13, UR4, 0x2 ;  /* 0x000000040d1a7c11 */ /* 0x000fe2000f8e10ff */
[----:B------:R-:W-:Y:S06]  /*76b0*/  @P3 BRA `(.L_x_535) ;  /* 0x0000000000143947 */ /* 0x000fec0003800000 */
[----:B------:R-:W-:-:S04]  /*76c0*/  ISETP.NE.U32.AND P0, PT, R53, RZ, PT ;  /* 0x000000ff3500720c */ /* 0x000fc80003f05070 */
[----:B------:R-:W-:-:S13]  /*76d0*/  ISETP.NE.AND.EX P0, PT, R51, RZ, PT, P0 ;  /* 0x000000ff3300720c */ /* 0x000fda0003f05300 */
[----:B------:R-:W-:Y:S01]  /*76e0*/  @!P0 IADD3 R9, PT, PT, R16, -R85, -R14 ;  /* 0x8000005510098210 */ /* 0x000fe20007ffe80e */
[----:B------:R-:W-:-:S04]  /*76f0*/  @P0 IMAD.IADD R30, R8, 0x1, R85 ;  /* 0x00000001081e0824 */ /* 0x000fc800078e0255 */
[----:B------:R-:W-:-:S07]  /*7700*/  @!P0 VIADD R30, R9, 0x9 ;  /* 0x00000009091e8836 */ /* 0x000fce0000000000 */
.L_x_535:
[----:B------:R-:W-:Y:S05]  /*7710*/  BSYNC.RECONVERGENT B0 ;  /* 0x0000000000007941 */ /* 0x000fea0003800200 */
.L_x_534:
[----:B------:R-:W-:Y:S04]  /*7720*/  BSSY.RECONVERGENT B0, `(.L_x_536) ;  /* 0x0000007000007945 */ /* 0x000fe80003800200 */
[----:B------:R-:W-:Y:S05]  /*7730*/  @P5 BRA `(.L_x_537) ;  /* 0x0000000000145947 */ /* 0x000fea0003800000 */
[----:B------:R-:W-:-:S04]  /*7740*/  ISETP.NE.U32.AND P0, PT, R46, RZ, PT ;  /* 0x000000ff2e00720c */ /* 0x000fc80003f05070 */
[----:B------:R-:W-:-:S13]  /*7750*/  ISETP.NE.AND.EX P0, PT, R42, RZ, PT, P0 ;  /* 0x000000ff2a00720c */ /* 0x000fda0003f05300 */
[----:B------:R-:W-:Y:S01]  /*7760*/  @!P0 IADD3 R9, PT, PT, R16, -R49, -R47 ;  /* 0x8000003110098210 */ /* 0x000fe20007ffe82f */
[----:B------:R-:W-:-:S04]  /*7770*/  @P0 IMAD.IADD R32, R8, 0x1, R49 ;  /* 0x0000000108200824 */ /* 0x000fc800078e0231 */
[----:B------:R-:W-:-:S07]  /*7780*/  @!P0 VIADD R32, R9, 0xa ;  /* 0x0000000a09208836 */ /* 0x000fce0000000000 */
.L_x_537:
[----:B------:R-:W-:Y:S05]  /*7790*/  BSYNC.RECONVERGENT B0 ;  /* 0x0000000000007941 */ /* 0x000fea0003800200 */
.L_x_536:
[----:B------:R-:W0:Y:S01]  /*77a0*/  LDCU.U8 UR5, c[0x0][0x3f8] ;  /* 0x00007f00ff0577ac */ /* 0x000e220008000000 */
[----:B------:R-:W-:Y:S01]  /*77b0*/  STS [R0], R29 ;  /* 0x0000001d00007388 */ /* 0x000fe20000000800 */
[----:B------:R-:W-:Y:S02]  /*77c0*/  LEA R30, R30, UR4, 0x2 ;  /* 0x000000041e1e7c11 */ /* 0x000fe4000f8e10ff */
[----:B------:R-:W-:Y:S02]  /*77d0*/  CS2R R8, SRZ ;  /* 0x0000000000087805 */ /* 0x000fe4000001ff00 */
[----:B------:R-:W-:Y:S01]  /*77e0*/  LEA R32, R32, UR4, 0x2 ;  /* 0x0000000420207c11 */ /* 0x000fe2000f8e10ff */
[----:B------:R-:W-:Y:S01]  /*77f0*/  STS [R6], R31 ;  /* 0x0000001f06007388 */ /* 0x000fe20000000800 */
[----:B------:R-:W1:Y:S03]  /*7800*/  LDCU.128 UR12, c[0x0][0x390] ;  /* 0x00007200ff0c77ac */ /* 0x000e660008000c00 */
[----:B------:R2:W-:Y:S04]  /*7810*/  STS [R10], R33 ;  /* 0x000000210a007388 */ /* 0x0005e80000000800 */
[----:B------:R3:W-:Y:S04]  /*7820*/  STS [R12], R35 ;  /* 0x000000230c007388 */ /* 0x0007e80000000800 */
[----:B------:R4:W-:Y:S01]  /*7830*/  STS [R20], R37 ;  /* 0x0000002514007388 */ /* 0x0009e20000000800 */
[----:B0-----:R-:W-:-:S03]  /*7840*/  ISETP.NE.AND P0, PT, RZ, UR5, PT ;  /* 0x00000005ff007c0c */ /* 0x001fc6000bf05270 */
[----:B------:R-:W-:Y:S04]  /*7850*/  STS [R22], R39 ;  /* 0x0000002716007388 */ /* 0x000fe80000000800 */
[----:B------:R-:W-:Y:S04]  /*7860*/  STS [R24], R41 ;  /* 0x0000002918007388 */ /* 0x000fe80000000800 */
[----:B------:R-:W-:Y:S02]  /*7870*/  STS [R26], R27 ;  /* 0x0000001b1a007388 */ /* 0x000fe40000000800 */
[----:B------:R-:W0:Y:S02]  /*7880*/  @!P0 LDC.64 R14, c[0x0][0x408] ;  /* 0x00010200ff0e8b82 */ /* 0x000e240000000a00 */
[----:B------:R-:W-:Y:S04]  /*7890*/  STS [R28], R25 ;  /* 0x000000191c007388 */ /* 0x000fe80000000800 */
[----:B------:R5:W-:Y:S02]  /*78a0*/  STS [R30], R23 ;  /* 0x000000171e007388 */ /* 0x000be40000000800 */
[----:B------:R-:W1:Y:S02]  /*78b0*/  @!P0 LDC.64 R16, c[0x0][0x408] ;  /* 0x00010200ff108b82 */ /* 0x000e640000000a00 */
[----:B------:R-:W-:Y:S06]  /*78c0*/  STS [R32], R21 ;  /* 0x0000001520007388 */ /* 0x000fec0000000800 */
[----:B------:R-:W-:Y:S08]  /*78d0*/  BAR.SYNC.DEFER_BLOCKING 0x0 ;  /* 0x0000000000007b1d */ /* 0x000ff00000010000 */
[----:B------:R-:W4:Y:S01]  /*78e0*/  @!P0 LDC.64 R18, c[0x0][0x408] ;  /* 0x00010200ff128b82 */ /* 0x000f220000000a00 */
[----:B--2---:R-:W-:-:S02]  /*78f0*/  CS2R R10, SRZ ;  /* 0x00000000000a7805 */ /* 0x004fc4000001ff00 */
[----:B---3--:R-:W-:Y:S01]  /*7900*/  CS2R R12, SRZ ;  /* 0x00000000000c7805 */ /* 0x008fe2000001ff00 */
[----:B0-----:R0:W2:Y:S04]  /*7910*/  @!P0 LDG.E.64 R8, desc[UR8][R14.64] ;  /* 0x000000080e088981 */ /* 0x0010a8000c1e1b00 */
[----:B-1----:R-:W3:Y:S04]  /*7920*/  @!P0 LDG.E.64 R10, desc[UR8][R16.64+0x8] ;  /* 0x00000808100a8981 */ /* 0x002ee8000c1e1b00 */
[----:B----4-:R1:W4:Y:S01]  /*7930*/  @!P0 LDG.E.64 R12, desc[UR8][R18.64+0x10] ;  /* 0x00001008120c8981 */ /* 0x010322000c1e1b00 */
[----:B------:R-:W-:Y:S01]  /*7940*/  LEA R20, R62, UR4, 0x2 ;  /* 0x000000043e147c11 */ /* 0x000fe2000f8e10ff */
[----:B------:R-:W3:Y:S01]  /*7950*/  LDCU.64 UR4, c[0x0][0x388] ;  /* 0x00007100ff0477ac */ /* 0x000ee20008000a00 */
[--C-:B-----5:R-:W-:Y:S01]  /*7960*/  SHF.R.S32.HI R23, RZ, 0x1f, R5.reuse ;  /* 0x0000001fff177819 */ /* 0x120fe20000011405 */
[----:B------:R-:W5:Y:S01]  /*7970*/  S2R R27, SR_CTAID.X ;  /* 0x00000000001b7919 */ /* 0x000f620000002500 */
[----:B------:R-:W-:Y:S01]  /*7980*/  IMAD.IADD R0, R4, 0x1, R5 ;  /* 0x0000000104007824 */ /* 0x000fe200078e0205 */
[----:B------:R-:W-:Y:S01]  /*7990*/  BSSY.RECONVERGENT B0, `(.L_x_538) ;  /* 0x000001f000007945 */ /* 0x000fe20003800200 */
[C---:B0-----:R-:W-:Y:S01]  /*79a0*/  IMAD.IADD R15, R62.reuse, 0x1, -R3 ;  /* 0x000000013e0f7824 */ /* 0x041fe200078e0a03 */
[----:B------:R-:W0:Y:S04]  /*79b0*/  LDS R25, [R20] ;  /* 0x0000000014197984 */ /* 0x000e280000000800 */
[----:B------:R0:W0:Y:S01]  /*79c0*/  LDS R21, [R20+0x800] ;  /* 0x0008000014157984 */ /* 0x0000220000000800 */
[----:B--2---:R-:W-:Y:S01]  /*79d0*/  IADD3 R8, P0, P1, R62, R8, R5 ;  /* 0x000000083e087210 */ /* 0x004fe2000791e005 */
[----:B-----5:R-:W-:-:S02]  /*79e0*/  IMAD R5, R27, 0x1600, -R0 ;  /* 0x000016001b057824 */ /* 0x020fc400078e0a00 */
[C---:B------:R-:W-:Y:S01]  /*79f0*/  IMAD.IADD R0, R62.reuse, 0x1, -R7 ;  /* 0x000000013e007824 */ /* 0x040fe200078e0a07 */
[----:B-1----:R-:W-:Y:S02]  /*7a00*/  IADD3.X R19, PT, PT, RZ, R9, R23, P0, P1 ;  /* 0x00000009ff137210 */ /* 0x002fe400007e2417 */
[----:B------:R-:W-:Y:S02]  /*7a10*/  ISETP.GE.AND P0, PT, R62, R3, PT ;  /* 0x000000033e00720c */ /* 0x000fe40003f06270 */
[--C-:B------:R-:W-:Y:S02]  /*7a20*/  SHF.R.S32.HI R9, RZ, 0x1f, R4.reuse ;  /* 0x0000001fff097819 */ /* 0x100fe40000011404 */
[----:B---3--:R-:W-:Y:S02]  /*7a30*/  IADD3 R14, P2, P3, R15, R10, R4 ;  /* 0x0000000a0f0e7210 */ /* 0x008fe40007b5e004 */
[----:B------:R-:W-:Y:S02]  /*7a40*/  LEA R4, P1, R8, UR4, 0x2 ;  /* 0x0000000408047c11 */ /* 0x000fe4000f8210ff */
[----:B----4-:R-:W-:-:S02]  /*7a50*/  IADD3 R6, P4, P5, R0, R12, R5 ;  /* 0x0000000c00067210 */ /* 0x010fc40007d9e005 */
[----:B------:R-:W-:Y:S02]  /*7a60*/  SHF.R.S32.HI R12, RZ, 0x1f, R5 ;  /* 0x0000001fff0c7819 */ /* 0x000fe40000011405 */
[----:B------:R-:W-:Y:S02]  /*7a70*/  LEA.HI.X R5, R8, UR5, R19, 0x2, P1 ;  /* 0x0000000508057c11 */ /* 0x000fe400088f1413 */
[----:B------:R-:W-:Y:S02]  /*7a80*/  SHF.R.S32.HI R17, RZ, 0x1f, R0 ;  /* 0x0000001fff117819 */ /* 0x000fe40000011400 */
[----:B------:R-:W-:Y:S01]  /*7a90*/  SHF.R.S32.HI R10, RZ, 0x1f, R15 ;  /* 0x0000001fff0a7819 */ /* 0x000fe2000001140f */
[----:B0-----:R0:W-:Y:S01]  /*7aa0*/  @!P0 STG.E desc[UR8][R4.64], R25 ;  /* 0x0000001904008986 */ /* 0x0011e2000c101908 */
[----:B------:R-:W-:Y:S01]  /*7ab0*/  IADD3.X R17, PT, PT, R17, R13, R12, P4, P5 ;  /* 0x0000000d11117210 */ /* 0x000fe200027ea40c */
[----:B------:R-:W-:Y:S01]  /*7ac0*/  VIADD R12, R62, 0x200 ;  /* 0x000002003e0c7836 */ /* 0x000fe20000000000 */
[----:B------:R-:W-:-:S02]  /*7ad0*/  IADD3.X R9, PT, PT, R10, R11, R9, P2, P3 ;  /* 0x0000000b0a097210 */ /* 0x000fc400017e6409 */
[----:B------:R-:W-:Y:S02]  /*7ae0*/  LEA R8, P2, R14, UR12, 0x2 ;  /* 0x0000000c0e087c11 */ /* 0x000fe4000f8410ff */
[C---:B------:R-:W-:Y:S02]  /*7af0*/  SHF.L.U64.HI R0, R6.reuse, 0x2, R17 ;  /* 0x0000000206007819 */ /* 0x040fe40000010211 */
[----:B------:R-:W-:Y:S02]  /*7b00*/  LEA R10, P3, -R6, UR14, 0x2 ;  /* 0x0000000e060a7c11 */ /* 0x000fe4000f8611ff */
[----:B------:R-:W-:Y:S02]  /*7b10*/  LEA.HI.X R9, R14, UR13, R9, 0x2, P2 ;  /* 0x0000000d0e097c11 */ /* 0x000fe400090f1409 */
[----:B------:R-:W-:Y:S02]  /*7b20*/  IADD3.X R11, PT, PT, ~R0, UR15, RZ, P3, !PT ;  /* 0x0000000f000b7c10 */ /* 0x000fe40009ffe5ff */
[----:B------:R-:W-:Y:S01]  /*7b30*/  ISETP.GE.AND P1, PT, R12, R3, PT ;  /* 0x000000030c00720c */ /* 0x000fe20003f26270 */
[----:B0-----:R-:W-:-:S12]  /*7b40*/  @!P0 BRA `(.L_x_539) ;  /* 0x00000000000c8947 */ /* 0x001fd80003800000 */
[----:B------:R-:W-:-:S13]  /*7b50*/  ISETP.GE.AND P0, PT, R62, R7, PT ;  /* 0x000000073e00720c */ /* 0x000fda0003f06270 */
[----:B------:R0:W-:Y:S04]  /*7b60*/  @!P0 STG.E desc[UR8][R8.64], R25 ;  /* 0x0000001908008986 */ /* 0x0001e8000c101908 */
[----:B------:R0:W-:Y:S02]  /*7b70*/  @P0 STG.E desc[UR8][R10.64+-0x4], R25 ;  /* 0xfffffc190a000986 */ /* 0x0001e4000c101908 */
.L_x_539:
[----:B------:R-:W-:Y:S05]  /*7b80*/  BSYNC.RECONVERGENT B0 ;  /* 0x0000000000007941 */ /* 0x000fea0003800200 */
.L_x_538:
[----:B------:R-:W-:Y:S04]  /*7b90*/  BSSY.RECONVERGENT B0, `(.L_x_540) ;  /* 0x0000007000007945 */ /* 0x000fe80003800200 */
[----:B------:R-:W-:Y:S05]  /*7ba0*/  @!P1 BRA `(.L_x_541) ;  /* 0x0000000000109947 */ /* 0x000fea0003800000 */
[----:B------:R-:W-:-:S13]  /*7bb0*/  ISETP.GE.AND P0, PT, R12, R7, PT ;  /* 0x000000070c00720c */ /* 0x000fda0003f06270 */
[----:B------:R2:W-:Y:S04]  /*7bc0*/  @P0 STG.E desc[UR8][R10.64+-0x804], R21 ;  /* 0xfff7fc150a000986 */ /* 0x0005e8000c101908 */
[----:B------:R2:W-:Y:S01]  /*7bd0*/  @!P0 STG.E desc[UR8][R8.64+0x800], R21 ;  /* 0x0008001508008986 */ /* 0x0005e2000c101908 */
[----:B------:R-:W-:Y:S05]  /*7be0*/  BRA `(.L_x_542) ;  /* 0x0000000000047947 */ /* 0x000fea0003800000 */
.L_x_541:
[----:B------:R1:W-:Y:S02]  /*7bf0*/  STG.E desc[UR8][R4.64+0x800], R21 ;  /* 0x0008001504007986 */ /* 0x0003e4000c101908 */
.L_x_542:
[----:B------:R-:W-:Y:S05]  /*7c00*/  BSYNC.RECONVERGENT B0 ;  /* 0x0000000000007941 */ /* 0x000fea0003800200 */
.L_x_540:
[----:B------:R3:W4:Y:S01]  /*7c10*/  LDS R13, [R20+0x1000] ;  /* 0x00100000140d7984 */ /* 0x0007220000000800 */
[----:B------:R-:W-:Y:S01]  /*7c20*/  LOP3.LUT R0, R62, 0x400, RZ, 0xfc, !PT ;  /* 0x000004003e007812 */ /* 0x000fe200078efcff */
[----:B------:R-:W-:Y:S03]  /*7c30*/  BSSY.RECONVERGENT B0, `(.L_x_543) ;  /* 0x0000008000007945 */ /* 0x000fe60003800200 */
[----:B------:R-:W-:-:S13]  /*7c40*/  ISETP.GE.AND P0, PT, R0, R3, PT ;  /* 0x000000030000720c */ /* 0x000fda0003f06270 */
[----:B---3--:R-:W-:Y:S05]  /*7c50*/  @!P0 BRA `(.L_x_544) ;  /* 0x0000000000108947 */ /* 0x008fea0003800000 */
[----:B------:R-:W-:-:S13]  /*7c60*/  ISETP.GE.AND P0, PT, R0, R7, PT ;  /* 0x000000070000720c */ /* 0x000fda0003f06270 */
[----:B----4-:R4:W-:Y:S04]  /*7c70*/  @P0 STG.E desc[UR8][R10.64+-0x1004], R13 ;  /* 0xffeffc0d0a000986 */ /* 0x0109e8000c101908 */
[----:B------:R4:W-:Y:S01]  /*7c80*/  @!P0 STG.E desc[UR8][R8.64+0x1000], R13 ;  /* 0x0010000d08008986 */ /* 0x0009e2000c101908 */
[----:B------:R-:W-:Y:S05]  /*7c90*/  BRA `(.L_x_545) ;  /* 0x0000000000047947 */ /* 0x000fea0003800000 */
.L_x_544:
[----:B----4-:R3:W-:Y:S02]  /*7ca0*/  STG.E desc[UR8][R4.64+0x1000], R13 ;  /* 0x0010000d04007986 */ /* 0x0107e4000c101908 */
.L_x_545:
[----:B------:R-:W-:Y:S05]  /*7cb0*/  BSYNC.RECONVERGENT B0 ;  /* 0x0000000000007941 */ /* 0x000fea0003800200 */
.L_x_543:
[----:B---34-:R3:W4:Y:S01]  /*7cc0*/  LDS R13, [R20+0x1800] ;  /* 0x00180000140d7984 */ /* 0x0187220000000800 */
[----:B------:R-:W-:Y:S01]  /*7cd0*/  VIADD R0, R62, 0x600 ;  /* 0x000006003e007836 */ /* 0x000fe20000000000 */
[----:B------:R-:W-:Y:S04]  /*7ce0*/  BSSY.RECONVERGENT B0, `(.L_x_546) ;  /* 0x0000008000007945 */ /* 0x000fe80003800200 */
[----:B------:R-:W-:-:S13]  /*7cf0*/  ISETP.GE.AND P0, PT, R0, R3, PT ;  /* 0x000000030000720c */ /* 0x000fda0003f06270 */
[----:B---3--:R-:W-:Y:S05]  /*7d00*/  @!P0 BRA `(.L_x_547) ;  /* 0x0000000000108947 */ /* 0x008fea0003800000 */
[----:B------:R-:W-:-:S13]  /*7d10*/  ISETP.GE.AND P0, PT, R0, R7, PT ;  /* 0x000000070000720c */ /* 0x000fda0003f06270 */
[----:B----4-:R4:W-:Y:S04]  /*7d20*/  @P0 STG.E desc[UR8][R10.64+-0x1804], R13 ;  /* 0xffe7fc0d0a000986 */ /* 0x0109e8000c101908 */
[----:B------:R4:W-:Y:S01]  /*7d30*/  @!P0 STG.E desc[UR8][R8.64+0x1800], R13 ;  /* 0x0018000d08008986 */ /* 0x0009e2000c101908 */
[----:B------:R-:W-:Y:S05]  /*7d40*/  BRA `(.L_x_548) ;  /* 0x0000000000047947 */ /* 0x000fea0003800000 */
.L_x_547:
[----:B----4-:R3:W-:Y:S02]  /*7d50*/  STG.E desc[UR8][R4.64+0x1800], R13 ;  /* 0x0018000d04007986 */ /* 0x0107e4000c101908 */
.L_x_548:
[----:B------:R-:W-:Y:S05]  /*7d60*/  BSYNC.RECONVERGENT B0 ;  /* 0x0000000000007941 */ /* 0x000fea0003800200 */
.L_x_546:
[----:B---34-:R3:W4:Y:S01]  /*7d70*/  LDS R13, [R20+0x2000] ;  /* 0x00200000140d7984 */ /* 0x0187220000000800 */
        /* <DEDUP_REMOVED lines=8> */
.L_x_550:
[----:B----4-:R3:W-:Y:S02]  /*7e00*/  STG.E desc[UR8][R4.64+0x2000], R13 ;  /* 0x0020000d04007986 */ /* 0x0107e4000c101908 */
.L_x_551:
[----:B------:R-:W-:Y:S05]  /*7e10*/  BSYNC.RECONVERGENT B0 ;  /* 0x0000000000007941 */ /* 0x000fea0003800200 */
.L_x_549:
        /* <DEDUP_REMOVED lines=9> */
.L_x_553:
[----:B----4-:R3:W-:Y:S02]  /*7eb0*/  STG.E desc[UR8][R4.64+0x2800], R13 ;  /* 0x0028000d04007986 */ /* 0x0107e4000c101908 */
.L_x_554:
[----:B------:R-:W-:Y:S05]  /*7ec0*/  BSYNC.RECONVERGENT B0 ;  /* 0x0000000000007941 */ /* 0x000fea0003800200 */
.L_x_552:
        /* <DEDUP_REMOVED lines=9> */
.L_x_556:
[----:B----4-:R3:W-:Y:S02]  /*7f60*/  STG.E desc[UR8][R4.64+0x3000], R13 ;  /* 0x0030000d04007986 */ /* 0x0107e4000c101908 */
.L_x_557:
[----:B------:R-:W-:Y:S05]  /*7f70*/  BSYNC.RECONVERGENT B0 ;  /* 0x0000000000007941 */ /* 0x000fea0003800200 */
.L_x_555:
        /* <DEDUP_REMOVED lines=9> */
.L_x_559:
[----:B----4-:R3:W-:Y:S02]  /*8010*/  STG.E desc[UR8][R4.64+0x3800], R13 ;  /* 0x0038000d04007986 */ /* 0x0107e4000c101908 */
.L_x_560:
[----:B------:R-:W-:Y:S05]  /*8020*/  BSYNC.RECONVERGENT B0 ;  /* 0x0000000000007941 */ /* 0x000fea0003800200 */
.L_x_558:
        /* <DEDUP_REMOVED lines=9> */
.L_x_562:
[----:B----4-:R3:W-:Y:S02]  /*80c0*/  STG.E desc[UR8][R4.64+0x4000], R13 ;  /* 0x0040000d04007986 */ /* 0x0107e4000c101908 */
.L_x_563:
[----:B------:R-:W-:Y:S05]  /*80d0*/  BSYNC.RECONVERGENT B0 ;  /* 0x0000000000007941 */ /* 0x000fea0003800200 */
.L_x_561:
        /* <DEDUP_REMOVED lines=9> */
.L_x_565:
[----:B----4-:R3:W-:Y:S02]  /*8170*/  STG.E desc[UR8][R4.64+0x4800], R13 ;  /* 0x0048000d04007986 */ /* 0x0107e4000c101908 */
.L_x_566:
[----:B------:R-:W-:Y:S05]  /*8180*/  BSYNC.RECONVERGENT B0 ;  /* 0x0000000000007941 */ /* 0x000fea0003800200 */
.L_x_564:
[----:B---34-:R3:W4:Y:S01]  /*8190*/  LDS R13, [R20+0x5000] ;  /* 0x00500000140d7984 */ /* 0x0187220000000800 */
[----:B------:R-:W-:-:S04]  /*81a0*/  LOP3.LUT R2, R62, 0x1400, RZ, 0xfc, !PT ;  /* 0x000014003e027812 */ /* 0x000fc800078efcff */
[----:B------:R-:W-:-:S13]  /*81b0*/  ISETP.GE.AND P0, PT, R2, R3, PT ;  /* 0x000000030200720c */ /* 0x000fda0003f06270 */
[----:B---3--:R-:W-:Y:S05]  /*81c0*/  @!P0 BRA `(.L_x_567) ;  /* 0x0000000000148947 */ /* 0x008fea0003800000 */
[----:B------:R-:W-:-:S13]  /*81d0*/  ISETP.GE.AND P0, PT, R2, R7, PT ;  /* 0x000000070200720c */ /* 0x000fda0003f06270 */
[----:B----4-:R3:W-:Y:S01]  /*81e0*/  @P0 STG.E desc[UR8][R10.64+-0x5004], R13 ;  /* 0xffaffc0d0a000986 */ /* 0x0107e2000c101908 */
[----:B------:R-:W-:Y:S05]  /*81f0*/  @P0 EXIT ;  /* 0x000000000000094d */ /* 0x000fea0003800000 */
[----:B------:R-:W-:Y:S01]  /*8200*/  STG.E desc[UR8][R8.64+0x5000], R13 ;  /* 0x0050000d08007986 */ /* 0x000fe2000c101908 */
[----:B------:R-:W-:Y:S05]  /*8210*/  EXIT ;  /* 0x000000000000794d */ /* 0x000fea0003800000 */
.L_x_567:
[----:B----4-:R-:W-:Y:S01]  /*8220*/  STG.E desc[UR8][R4.64+0x5000], R13 ;  /* 0x0050000d04007986 */ /* 0x010fe2000c101908 */
[----:B------:R-:W-:Y:S05]  /*8230*/  EXIT ;  /* 0x000000000000794d */ /* 0x000fea0003800000 */
.L_x_447:
[----:B------:R-:W0:Y:S01]  /*8240*/  LDCU UR4, c[0x0][0x3f0] ;  /* 0x00007e00ff0477ac */ /* 0x000e220008000800 */
[----:B------:R-:W-:Y:S01]  /*8250*/  ISETP.NE.AND P0, PT, R0, RZ, PT ;  /* 0x000000ff0000720c */ /* 0x000fe20003f05270 */
[----:B------:R-:W-:Y:S01]  /*8260*/  BSSY.RECONVERGENT B0, `(.L_x_568) ;  /* 0x000097a000007945 */ /* 0x000fe20003800200 */
[----:B0-----:R-:W-:-:S04]  /*8270*/  IMAD.U32 R3, RZ, RZ, UR4 ;  /* 0x00000004ff037e24 */ /* 0x001fc8000f8e00ff */
[----:B------:R-:W-:-:S07]  /*8280*/  IMAD.IADD R5, R3, 0x1, -R7 ;  /* 0x0000000103057824 */ /* 0x000fce00078e0a07 */
[----:B------:R-:W-:Y:S05]  /*8290*/  @P0 BRA `(.L_x_569) ;  /* 0x0000004000e80947 */ /* 0x000fea0003800000 */
[----:B------:R-:W0:Y:S01]  /*82a0*/  S2R R20, SR_TID.X ;  /* 0x0000000000147919 */ /* 0x000e220000002100 */
[----:B------:R-:W1:Y:S01]  /*82b0*/  LDCU.U8 UR7, c[0x0][0x3f8] ;  /* 0x00007f00ff0777ac */ /* 0x000e620008000000 */
[----:B------:R-:W2:Y:S01]  /*82c0*/  LDC R4, c[0x0][0x380] ;  /* 0x0000e000ff047b82 */ /* 0x000ea20000000800 */
[----:B------:R-:W-:Y:S01]  /*82d0*/  BSSY.RECONVERGENT B1, `(.L_x_570) ;  /* 0x000003b000017945 */ /* 0x000fe20003800200 */
[----:B------:R-:W-:Y:S01]  /*82e0*/  IMAD.MOV.U32 R22, RZ, RZ, 0x1 ;  /* 0x00000001ff167424 */ /* 0x000fe200078e00ff */
[----:B------:R-:W3:Y:S01]  /*82f0*/  LDCU UR4, c[0x0][0x400] ;  /* 0x00008000ff0477ac */ /* 0x000ee20008000800 */
[----:B------:R-:W-:Y:S01]  /*8300*/  IMAD.MOV.U32 R23, RZ, RZ, 0x1 ;  /* 0x00000001ff177424 */ /* 0x000fe200078e00ff */
[----:B-1----:R-:W-:-:S04]  /*8310*/  UISETP.NE.AND UP0, UPT, UR7, URZ, UPT ;  /* 0x000000ff0700728c */ /* 0x002fc8000bf05270 */
[----:B---3--:R-:W-:-:S06]  /*8320*/  USEL UR4, UR4, URZ, !UP0 ;  /* 0x000000ff04047287 */ /* 0x008fcc000c000000 */
[----:B--2---:R-:W-:Y:S01]  /*8330*/  IADD3 R4, PT, PT, R4, UR4, R7 ;  /* 0x0000000404047c10 */ /* 0x004fe2000fffe007 */
[----:B0-----:R-:W-:-:S04]  /*8340*/  IMAD R21, R20, 0xb, RZ ;  /* 0x0000000b14157824 */ /* 0x001fc800078e02ff */
[C---:B------:R-:W-:Y:S01]  /*8350*/  VIADD R17, R21.reuse, 0x1 ;  /* 0x0000000115117836 */ /* 0x040fe20000000000 */
[CC--:B------:R-:W-:Y:S01]  /*8360*/  ISETP.GE.AND P0, PT, R21.reuse, R5.reuse, PT ;  /* 0x000000051500720c */ /* 0x0c0fe20003f06270 */
[C---:B------:R-:W-:Y:S02]  /*8370*/  VIADD R18, R21.reuse, 0x2 ;  /* 0x0000000215127836 */ /* 0x040fe40000000000 */
[----:B------:R-:W-:Y:S01]  /*8380*/  VIADD R2, R21, 0x3 ;  /* 0x0000000315027836 */ /* 0x000fe20000000000 */
[-C--:B------:R-:W-:Y:S01]  /*8390*/  ISETP.GE.AND P5, PT, R17, R5.reuse, PT ;  /* 0x000000051100720c */ /* 0x080fe20003fa6270 */
[C---:B------:R-:W-:Y:S01]  /*83a0*/  VIADD R14, R21.reuse, 0x4 ;  /* 0x00000004150e7836 */ /* 0x040fe20000000000 */
[-C--:B------:R-:W-:Y:S01]  /*83b0*/  ISETP.GE.AND P1, PT, R18, R5.reuse, PT ;  /* 0x000000051200720c */ /* 0x080fe20003f26270 */
[C---:B------:R-:W-:Y:S01]  /*83c0*/  VIADD R15, R21.reuse, 0x5 ;  /* 0x00000005150f7836 */ /* 0x040fe20000000000 */
[-C--:B------:R-:W-:Y:S01]  /*83d0*/  ISETP.GE.AND P2, PT, R2, R5.reuse, PT ;  /* 0x000000050200720c */ /* 0x080fe20003f46270 */
[C---:B------:R-:W-:Y:S01]  /*83e0*/  VIADD R16, R21.reuse, 0x6 ;  /* 0x0000000615107836 */ /* 0x040fe20000000000 */
[-C--:B------:R-:W-:Y:S01]  /*83f0*/  ISETP.GE.AND P3, PT, R14, R5.reuse, PT ;  /* 0x000000050e00720c */ /* 0x080fe20003f66270 */
[----:B------:R-:W-:Y:S01]  /*8400*/  IMAD.IADD R19, R21, 0x1, R4 ;  /* 0x0000000115137824 */ /* 0x000fe200078e0204 */
[----:B------:R-:W-:Y:S01]  /*8410*/  ISETP.GE.AND P4, PT, R15, R5, PT ;  /* 0x000000050f00720c */ /* 0x000fe20003f86270 */
[----:B------:R-:W-:-:S12]  /*8420*/  @P0 BRA `(.L_x_571) ;  /* 0x0000000000940947 */ /* 0x000fd80003800000 */
[----:B------:R-:W0:Y:S01]  /*8430*/  LDCU.128 UR12, c[0x0][0x3c0] ;  /* 0x00007800ff0c77ac */ /* 0x000e220008000c00 */
[----:B------:R-:W1:Y:S01]  /*8440*/  LDCU.128 UR16, c[0x0][0x3b0] ;  /* 0x00007600ff1077ac */ /* 0x000e620008000c00 */
[----:B0-----:R-:W-:-:S05]  /*8450*/  IADD3 R4, P0, PT, R19, UR14, RZ ;  /* 0x0000000e13047c10 */ /* 0x001fca000ff1e0ff */
[----:B------:R-:W-:Y:S02]  /*8460*/  IMAD.SHL.U32 R8, R4, 0x8, RZ ;  /* 0x0000000804087824 */ /* 0x000fe400078e00ff */
[----:B------:R-:W-:-:S03]  /*8470*/  IMAD.X R7, RZ, RZ, UR15, P0 ;  /* 0x0000000fff077e24 */ /* 0x000fc600080e06ff */
[----:B------:R-:W-:Y:S02]  /*8480*/  IADD3 R6, P0, PT, R8, UR12, RZ ;  /* 0x0000000c08067c10 */ /* 0x000fe4000ff1e0ff */
[----:B------:R-:W-:Y:S02]  /*8490*/  SHF.L.U64.HI R4, R4, 0x3, R7 ;  /* 0x0000000304047819 */ /* 0x000fe40000010207 */
[----:B-1----:R-:W-:Y:S02]  /*84a0*/  IADD3 R8, P6, PT, R8, UR18, RZ ;  /* 0x0000001208087c10 */ /* 0x002fe4000ffde0ff */
[C---:B------:R-:W-:Y:S02]  /*84b0*/  IADD3.X R7, PT, PT, R4.reuse, UR13, RZ, P0, !PT ;  /* 0x0000000d04077c10 */ /* 0x040fe400087fe4ff */
[----:B------:R-:W-:-:S04]  /*84c0*/  IADD3.X R9, PT, PT, R4, UR19, RZ, P6, !PT ;  /* 0x0000001304097c10 */ /* 0x000fc8000b7fe4ff */
[----:B------:R-:W2:Y:S04]  /*84d0*/  LDG.E.64 R6, desc[UR8][R6.64] ;  /* 0x0000000806067981 */ /* 0x000ea8000c1e1b00 */
[----:B------:R-:W2:Y:S01]  /*84e0*/  LDG.E.64 R8, desc[UR8][R8.64] ;  /* 0x0000000808087981 */ /* 0x000ea2000c1e1b00 */
[----:B------:R-:W-:Y:S02]  /*84f0*/  IMAD.MOV.U32 R22, RZ, RZ, RZ ;  /* 0x000000ffff167224 */ /* 0x000fe400078e00ff */
[----:B------:R-:W-:Y:S01]  /*8500*/  IMAD.MOV.U32 R23, RZ, RZ, 0x1 ;  /* 0x00000001ff177424 */ /* 0x000fe200078e00ff */
[----:B--2---:R-:W-:-:S05]  /*8510*/  IADD3 R4, P0, PT, R6, -R8, RZ ;  /* 0x8000000806047210 */ /* 0x004fca0007f1e0ff */
[----:B------:R-:W-:Y:S01]  /*8520*/  IMAD.X R10, R7, 0x1, ~R9, P0 ;  /* 0x00000001070a7824 */ /* 0x000fe200000e0e09 */
[----:B------:R-:W-:-:S04]  /*8530*/  ISETP.GT.U32.AND P0, PT, R4, UR16, PT ;  /* 0x0000001004007c0c */ /* 0x000fc8000bf04070 */
[----:B------:R-:W-:-:S13]  /*8540*/  ISETP.GT.AND.EX P0, PT, R10, UR17, PT, P0 ;  /* 0x000000110a007c0c */ /* 0x000fda000bf04300 */
[----:B------:R-:W-:Y:S05]  /*8550*/  @P0 BRA `(.L_x_571) ;  /* 0x0000000000480947 */ /* 0x000fea0003800000 */
        /* <DEDUP_REMOVED lines=12> */
[----:B------:R-:W-:Y:S01]  /*8620*/  IMAD.MOV.U32 R23, RZ, RZ, RZ ;  /* 0x000000ffff177224 */ /* 0x000fe200078e00ff */
[----:B--2---:R-:W-:-:S05]  /*8630*/  IADD3 R4, P0, PT, R6, -R8, RZ ;  /* 0x8000000806047210 */ /* 0x004fca0007f1e0ff */
[----:B------:R-:W-:Y:S01]  /*8640*/  IMAD.X R10, R7, 0x1, ~R9, P0 ;  /* 0x00000001070a7824 */ /* 0x000fe200000e0e09 */
[----:B------:R-:W-:-:S04]  /*8650*/  ISETP.GE.U32.AND P0, PT, R4, UR16, PT ;  /* 0x0000001004007c0c */ /* 0x000fc8000bf06070 */
[----:B------:R-:W-:-:S04]  /*8660*/  ISETP.GE.AND.EX P0, PT, R10, UR17, PT, P0 ;  /* 0x000000110a007c0c */ /* 0x000fc8000bf06300 */
[----:B------:R-:W-:-:S09]  /*8670*/  SEL R22, RZ, 0x1, P0 ;  /* 0x00000001ff167807 */ /* 0x000fd20000000000 */
.L_x_571:
[----:B------:R-:W-:Y:S05]  /*8680*/  BSYNC.RECONVERGENT B1 ;  /* 0x0000000000017941 */ /* 0x000fea0003800200 */
.L_x_570:
[----:B------:R-:W-:Y:S01]  /*8690*/  BSSY.RECONVERGENT B1, `(.L_x_572) ;  /* 0x000002c000017945 */ /* 0x000fe20003800200 */
[----:B------:R-:W-:Y:S01]  /*86a0*/  ISETP.GE.AND P6, PT, R16, R5, PT ;  /* 0x000000051000720c */ /* 0x000fe20003fc6270 */
[----:B------:R-:W-:Y:S02]  /*86b0*/  IMAD.MOV.U32 R27, RZ, RZ, 0x1 ;  /* 0x00000001ff1b7424 */ /* 0x000fe400078e00ff */
[----:B------:R-:W-:Y:S02]  /*86c0*/  IMAD.MOV.U32 R26, RZ, RZ, 0x1 ;  /* 0x00000001ff1a7424 */ /* 0x000fe400078e00ff */
[----:B------:R-:W-:Y:S02]  /*86d0*/  VIADD R24, R21, 0x7 ;  /* 0x0000000715187836 */ /* 0x000fe40000000000 */
[----:B------:R-:W-:Y:S01]  /*86e0*/  VIADD R25, R19, 0x1 ;  /* 0x0000000113197836 */ /* 0x000fe20000000000 */
[----:B------:R-:W-:Y:S06]  /*86f0*/  @P5 BRA `(.L_x_573) ;  /* 0x0000000000945947 */ /* 0x000fec0003800000 */
        /* <DEDUP_REMOVED lines=37> */
.L_x_573:
[----:B------:R-:W-:Y:S05]  /*8950*/  BSYNC.RECONVERGENT B1 ;  /* 0x0000000000017941 */ /* 0x000fea0003800200 */
.L_x_572:
        /* <DEDUP_REMOVED lines=44> */
.L_x_575:
[----:B------:R-:W-:Y:S05]  /*8c20*/  BSYNC.RECONVERGENT B1 ;  /* 0x0000000000017941 */ /* 0x000fea0003800200 */
.L_x_574:
        /* <DEDUP_REMOVED lines=44> */
.L_x_577:
[----:B------:R-:W-:Y:S05]  /*8ef0*/  BSYNC.RECONVERGENT B1 ;  /* 0x0000000000017941 */ /* 0x000fea0003800200 */
.L_x_576:
        /* <DEDUP_REMOVED lines=44> */
.L_x_579:
[----:B------:R-:W-:Y:S05]  /*91c0*/  BSYNC.RECONVERGENT B1 ;  /* 0x0000000000017941 */ /* 0x000fea0003800200 */
.L_x_578:
[----:B------:R-:W-:Y:S01]  /*91d0*/  BSSY.RECONVERGENT B1, `(.L_x_580) ;  /* 0x000003a000017945 */ /* 0x000fe20003800200 */
[----:B------:R-:W-:Y:S01]  /*91e0*/  ISETP.GE.AND P3, PT, R36, R5, PT ;  /* 0x000000052400720c */ /* 0x000fe20003f66270 */
[----:B------:R-:W-:Y:S02]  /*91f0*/  IMAD.MOV.U32 R50, RZ, RZ, 0x1 ;  /* 0x00000001ff327424 */ /* 0x000fe400078e00ff */
[----:B------:R-:W-:Y:S02]  /*9200*/  IMAD.MOV.U32 R51, RZ, RZ, 0x1 ;  /* 0x00000001ff337424 */ /* 0x000fe400078e00ff */
[----:B------:R-:W-:Y:S02]  /*9210*/  IMAD.MOV.U32 R52, RZ, RZ, 0x1 ;  /* 0x00000001ff347424 */ /* 0x000fe400078e00ff */
[----:B------:R-:W-:Y:S02]  /*9220*/  IMAD.MOV.U32 R53, RZ, RZ, 0x1 ;  /* 0x00000001ff357424 */ /* 0x000fe400078e00ff */
[----:B------:R-:W-:-:S02]  /*9230*/  IMAD.MOV.U32 R54, RZ, RZ, 0x1 ;  /* 0x00000001ff367424 */ /* 0x000fc400078e00ff */
[----:B------:R-:W-:Y:S02]  /*9240*/  IMAD.MOV.U32 R55, RZ, RZ, 0x1 ;  /* 0x00000001ff377424 */ /* 0x000fe400078e00ff */
[----:B------:R-:W-:Y:S02]  /*9250*/  IMAD.MOV.U32 R56, RZ, RZ, 0x1 ;  /* 0x00000001ff387424 */ /* 0x000fe400078e00ff */
[----:B------:R-:W-:Y:S02]  /*9260*/  IMAD.MOV.U32 R57, RZ, RZ, 0x1 ;  /* 0x00000001ff397424 */ /* 0x000fe400078e00ff */
[----:B------:R-:W-:Y:S02]  /*9270*/  IMAD.MOV.U32 R42, RZ, RZ, 0x1 ;  /* 0x00000001ff2a7424 */ /* 0x000fe400078e00ff */
[----:B------:R-:W-:Y:S02]  /*9280*/  IMAD.MOV.U32 R43, RZ, RZ, 0x1 ;  /* 0x00000001ff2b7424 */ /* 0x000fe400078e00ff */
[----:B------:R-:W-:-:S02]  /*9290*/  IMAD.MOV.U32 R45, RZ, RZ, 0x1 ;  /* 0x00000001ff2d7424 */ /* 0x000fc400078e00ff */
[----:B------:R-:W-:Y:S02]  /*92a0*/  IMAD.MOV.U32 R47, RZ, RZ, 0x1 ;  /* 0x00000001ff2f7424 */ /* 0x000fe400078e00ff */
[C---:B------:R-:W-:Y:S02]  /*92b0*/  VIADD R44, R19.reuse, 0x6 ;  /* 0x00000006132c7836 */ /* 0x040fe40000000000 */
[C---:B------:R-:W-:Y:S02]  /*92c0*/  VIADD R46, R19.reuse, 0x7 ;  /* 0x00000007132e7836 */ /* 0x040fe40000000000 */
[C---:B------:R-:W-:Y:S02]  /*92d0*/  VIADD R48, R19.reuse, 0x8 ;  /* 0x0000000813307836 */ /* 0x040fe40000000000 */
[C---:B------:R-:W-:Y:S02]  /*92e0*/  VIADD R49, R19.reuse, 0x9 ;  /* 0x0000000913317836 */ /* 0x040fe40000000000 */
[----:B------:R-:W-:-:S02]  /*92f0*/  VIADD R40, R19, 0xa ;  /* 0x0000000a13287836 */ /* 0x000fc40000000000 */
[----:B------:R-:W-:Y:S01]  /*9300*/  VIADD R41, R19, 0x5 ;  /* 0x0000000513297836 */ /* 0x000fe20000000000 */
[----:B------:R-:W-:Y:S06]  /*9310*/  @P4 BRA `(.L_x_581) ;  /* 0x0000000000944947 */ /* 0x000fec0003800000 */
[----:B------:R-:W0:Y:S01]  /*9320*/  LDCU.128 UR12, c[0x0][0x3c0] ;  /* 0x00007800ff0c77ac */ /* 0x000e220008000c00 */
[----:B------:R-:W1:Y:S01]  /*9330*/  LDCU.128 UR16, c[0x0][0x3b0] ;  /* 0x00007600ff1077ac */ /* 0x000e620008000c00 */
[----:B0-----:R-:W-:-:S05]  /*9340*/  IADD3 R7, P0, PT, R41, UR14, RZ ;  /* 0x0000000e29077c10 */ /* 0x001fca000ff1e0ff */
[----:B------:R-:W-:Y:S02]  /*9350*/  IMAD.X R4, RZ, RZ, UR15, P0 ;  /* 0x0000000fff047e24 */ /* 0x000fe400080e06ff */
[----:B------:R-:W-:-:S03]  /*9360*/  IMAD.SHL.U32 R6, R7, 0x8, RZ ;  /* 0x0000000807067824 */ /* 0x000fc600078e00ff */
[----:B------:R-:W-:Y:S02]  /*9370*/  SHF.L.U64.HI R7, R7, 0x3, R4 ;  /* 0x0000000307077819 */ /* 0x000fe40000010204 */
[C---:B------:R-:W-:Y:S02]  /*9380*/  IADD3 R4, P0, PT, R6.reuse, UR12, RZ ;  /* 0x0000000c06047c10 */ /* 0x040fe4000ff1e0ff */
        /* <DEDUP_REMOVED lines=30> */
.L_x_581:
[----:B------:R-:W-:Y:S05]  /*9570*/  BSYNC.RECONVERGENT B1 ;  /* 0x0000000000017941 */ /* 0x000fea0003800200 */
.L_x_580:
[----:B------:R-:W-:Y:S04]  /*9580*/  BSSY.RECONVERGENT B1, `(.L_x_582) ;  /* 0x0000027000017945 */ /* 0x000fe80003800200 */
        /* <DEDUP_REMOVED lines=38> */
.L_x_583:
[----:B------:R-:W-:Y:S05]  /*97f0*/  BSYNC.RECONVERGENT B1 ;  /* 0x0000000000017941 */ /* 0x000fea0003800200 */
.L_x_582:
        /* <DEDUP_REMOVED lines=39> */
.L_x_585:
[----:B------:R-:W-:Y:S05]  /*9a70*/  BSYNC.RECONVERGENT B1 ;  /* 0x0000000000017941 */ /* 0x000fea0003800200 */
.L_x_584:
        /* <DEDUP_REMOVED lines=39> */
.L_x_587:
[----:B------:R-:W-:Y:S05]  /*9cf0*/  BSYNC.RECONVERGENT B1 ;  /* 0x0000000000017941 */ /* 0x000fea0003800200 */
.L_x_586:
        /* <DEDUP_REMOVED lines=39> */
.L_x_589:
[----:B------:R-:W-:Y:S05]  /*9f70*/  BSYNC.RECONVERGENT B1 ;  /* 0x0000000000017941 */ /* 0x000fea0003800200 */
.L_x_588:
        /* <DEDUP_REMOVED lines=39> */
.L_x_591:
[----:B------:R-:W-:Y:S05]  /*a1f0*/  BSYNC.RECONVERGENT B1 ;  /* 0x0000000000017941 */ /* 0x000fea0003800200 */
.L_x_590:
[----:B------:R-:W-:Y:S01]  /*a200*/  BAR.SYNC.DEFER_BLOCKING 0x0 ;  /* 0x0000000000007b1d */ /* 0x000fe20000010000 */
[----:B------:R-:W-:Y:S02]  /*a210*/  IADD3 R63, P0, PT, R22, R27, RZ ;  /* 0x0000001b163f7210 */ /* 0x000fe40007f1e0ff */
[----:B------:R-:W-:Y:S02]  /*a220*/  SHF.R.U32.HI R65, RZ, 0x5, R20 ;  /* 0x00000005ff417819 */ /* 0x000fe40000011614 */
[----:B------:R-:W-:Y:S01]  /*a230*/  IADD3 R5, P1, PT, R30, R63, RZ ;  /* 0x0000003f1e057210 */ /* 0x000fe20007f3e0ff */
[----:B------:R-:W-:Y:S02]  /*a240*/  IMAD.X R72, R23, 0x1, R26, P0 ;  /* 0x0000000117487824 */ /* 0x000fe400000e061a */
[----:B------:R-:W0:Y:S01]  /*a250*/  S2UR UR5, SR_CgaCtaId ;  /* 0x00000000000579c3 */ /* 0x000e220000008800 */
[----:B------:R-:W1:Y:S01]  /*a260*/  S2R R73, SR_LANEID ;  /* 0x0000000000497919 */ /* 0x000e620000000000 */
[----:B------:R-:W-:Y:S01]  /*a270*/  IADD3 R5, P0, PT, R34, R5, RZ ;  /* 0x0000000522057210 */ /* 0x000fe20007f1e0ff */
[----:B------:R-:W-:Y:S01]  /*a280*/  IMAD.X R58, R31, 0x1, R72, P1 ;  /* 0x000000011f3a7824 */ /* 0x000fe200008e0648 */
[----:B------:R-:W-:Y:S01]  /*a290*/  UMOV UR4, 0x400 ;  /* 0x0000040000047882 */ /* 0x000fe20000000000 */
[----:B------:R-:W-:Y:S01]  /*a2a0*/  ISETP.NE.AND P6, PT, R65, 0xb, PT ;  /* 0x0000000b4100780c */ /* 0x000fe20003fc5270 */
[----:B------:R-:W-:Y:S01]  /*a2b0*/  BSSY.RECONVERGENT B1, `(.L_x_592) ;  /* 0x00000b1000017945 */ /* 0x000fe20003800200 */
[----:B------:R-:W-:Y:S01]  /*a2c0*/  IADD3 R5, P1, PT, R38, R5, RZ ;  /* 0x0000000526057210 */ /* 0x000fe20007f3e0ff */
[----:B------:R-:W-:Y:S01]  /*a2d0*/  IMAD.X R4, R35, 0x1, R58, P0 ;  /* 0x0000000123047824 */ /* 0x000fe200000e063a */
[----:B------:R-:W-:-:S02]  /*a2e0*/  ISETP.NE.AND P4, PT, R65, 0xc, PT ;  /* 0x0000000c4100780c */ /* 0x000fc40003f85270 */
[----:B------:R-:W-:Y:S01]  /*a2f0*/  IADD3 R5, P0, PT, R50, R5, RZ ;  /* 0x0000000532057210 */ /* 0x000fe20007f1e0ff */
[----:B------:R-:W-:Y:S01]  /*a300*/  IMAD.X R4, R39, 0x1, R4, P1 ;  /* 0x0000000127047824 */ /* 0x000fe200008e0604 */
[----:B------:R-:W-:Y:S02]  /*a310*/  ISETP.NE.AND P3, PT, R65, 0xd, PT ;  /* 0x0000000d4100780c */ /* 0x000fe40003f65270 */
[----:B------:R-:W-:Y:S01]  /*a320*/  IADD3 R5, P1, PT, R52, R5, RZ ;  /* 0x0000000534057210 */ /* 0x000fe20007f3e0ff */
[----:B------:R-:W-:-:S03]  /*a330*/  IMAD.X R60, R51, 0x1, R4, P0 ;  /* 0x00000001333c7824 */ /* 0x000fc600000e0604 */
[----:B------:R-:W-:Y:S01]  /*a340*/  IADD3 R59, P0, PT, R54, R5, RZ ;  /* 0x00000005363b7210 */ /* 0x000fe20007f1e0ff */
[----:B------:R-:W-:-:S03]  /*a350*/  IMAD.X R62, R53, 0x1, R60, P1 ;  /* 0x00000001353e7824 */ /* 0x000fc600008e063c */
[----:B------:R-:W-:Y:S01]  /*a360*/  IADD3 R61, P1, PT, R56, R59, RZ ;  /* 0x0000003b383d7210 */ /* 0x000fe20007f3e0ff */
[----:B------:R-:W-:Y:S01]  /*a370*/  IMAD.X R64, R55, 0x1, R62, P0 ;  /* 0x0000000137407824 */ /* 0x000fe200000e063e */
[----:B0-----:R-:W-:Y:S02]  /*a380*/  ULEA UR6, UR5, UR4, 0x18 ;  /* 0x0000000405067291 */ /* 0x001fe4000f8ec0ff */
[----:B------:R-:W-:Y:S01]  /*a390*/  IADD3 R66, P0, PT, R42, R61, RZ ;  /* 0x0000003d2a427210 */ /* 0x000fe20007f1e0ff */
[----:B------:R-:W-:-:S03]  /*a3a0*/  IMAD.X R68, R57, 0x1, R64, P1 ;  /* 0x0000000139447824 */ /* 0x000fc600008e0640 */
[----:B------:R-:W-:Y:S01]  /*a3b0*/  IADD3 R7, P1, PT, R45, R66, RZ ;  /* 0x000000422d077210 */ /* 0x000fe20007f3e0ff */
[----:B------:R-:W-:Y:S01]  /*a3c0*/  IMAD.X R70, R43, 0x1, R68, P0 ;  /* 0x000000012b467824 */ /* 0x000fe200000e0644 */
[----:B-1----:R-:W-:-:S03]  /*a3d0*/  ISETP.NE.AND P2, PT, R73, 0x1f, PT ;  /* 0x0000001f4900780c */ /* 0x002fc60003f45270 */
[----:B------:R-:W-:Y:S01]  /*a3e0*/  IMAD.X R6, R47, 0x1, R70, P1 ;  /* 0x000000012f067824 */ /* 0x000fe200008e0646 */
[----:B------:R-:W0:Y:S01]  /*a3f0*/  SHFL.UP PT, R4, R7, 0x1, RZ ;  /* 0x0420000007047989 */ /* 0x000e2200000e00ff */
[----:B------:R-:W-:-:S03]  /*a400*/  ISETP.GE.AND P1, PT, R73, 0x1, PT ;  /* 0x000000014900780c */ /* 0x000fc60003f26270 */
[----:B------:R-:W1:Y:S01]  /*a410*/  SHFL.UP PT, R5, R6, 0x1, RZ ;  /* 0x0420000006057989 */ /* 0x000e6200000e00ff */
[----:B0-----:R-:W-:-:S04]  /*a420*/  SEL R4, R4, RZ, P1 ;  /* 0x000000ff04047207 */ /* 0x001fc80000800000 */
[----:B------:R-:W-:Y:S02]  /*a430*/  IADD3 R9, P0, PT, R4, R7, RZ ;  /* 0x0000000704097210 */ /* 0x000fe40007f1e0ff */
[----:B-1----:R-:W-:Y:S02]  /*a440*/  SEL R5, R5, RZ, P1 ;  /* 0x000000ff05057207 */ /* 0x002fe40000800000 */
[----:B------:R-:W-:Y:S01]  /*a450*/  ISETP.GE.AND P1, PT, R73, 0x2, PT ;  /* 0x000000024900780c */ /* 0x000fe20003f26270 */
[----:B------:R-:W0:Y:S02]  /*a460*/  SHFL.UP PT, R4, R9, 0x2, RZ ;  /* 0x0440000009047989 */ /* 0x000e2400000e00ff */
[----:B------:R-:W-:-:S05]  /*a470*/  IMAD.X R8, R5, 0x1, R6, P0 ;  /* 0x0000000105087824 */ /* 0x000fca00000e0606 */
[----:B------:R-:W1:Y:S01]  /*a480*/  SHFL.UP PT, R5, R8, 0x2, RZ ;  /* 0x0440000008057989 */ /* 0x000e6200000e00ff */
[----:B0-----:R-:W-:-:S04]  /*a490*/  SEL R4, R4, RZ, P1 ;  /* 0x000000ff04047207 */ /* 0x001fc80000800000 */
[----:B------:R-:W-:Y:S02]  /*a4a0*/  IADD3 R7, P0, PT, R4, R9, RZ ;  /* 0x0000000904077210 */ /* 0x000fe40007f1e0ff */
[----:B-1----:R-:W-:-:S03]  /*a4b0*/  SEL R5, R5, RZ, P1 ;  /* 0x000000ff05057207 */ /* 0x002fc60000800000 */
[----:B------:R-:W0:Y:S01]  /*a4c0*/  SHFL.UP PT, R4, R7, 0x4, RZ ;  /* 0x0480000007047989 */ /* 0x000e2200000e00ff */
[----:B------:R-:W-:Y:S01]  /*a4d0*/  ISETP.GE.AND P1, PT, R73, 0x4, PT ;  /* 0x000000044900780c */ /* 0x000fe20003f26270 */
        /* <DEDUP_REMOVED lines=18> */
[----:B------:R-:W-:Y:S02]  /*a600*/  @!P2 SHF.R.U32.HI R4, RZ, 0x2, R20 ;  /* 0x00000002ff04a819 */ /* 0x000fe40000011614 */
[----:B-1----:R-:W-:Y:S02]  /*a610*/  SEL R5, R5, RZ, P1 ;  /* 0x000000ff05057207 */ /* 0x002fe40000800000 */
[----:B------:R-:W-:Y:S02]  /*a620*/  @!P2 LOP3.LUT R71, R4, 0xf8, RZ, 0xc0, !PT ;  /* 0x000000f80447a812 */ /* 0x000fe400078ec0ff */
[----:B------:R-:W-:Y:S01]  /*a630*/  ISETP.NE.AND P1, PT, R65, 0x2, PT ;  /* 0x000000024100780c */ /* 0x000fe20003f25270 */
[----:B------:R-:W-:-:S05]  /*a640*/  IMAD.X R13, R5, 0x1, R6, P0 ;  /* 0x00000001050d7824 */ /* 0x000fca00000e0606 */
[----:B------:R-:W-:Y:S01]  /*a650*/  @!P2 STS.64 [R71+UR6], R12 ;  /* 0x0000000c4700a988 */ /* 0x000fe20008000a06 */
[----:B------:R-:W-:Y:S01]  /*a660*/  BAR.SYNC.DEFER_BLOCKING 0x0 ;  /* 0x0000000000007b1d */ /* 0x000fe20000010000 */
[----:B------:R-:W-:-:S05]  /*a670*/  ISETP.NE.AND P2, PT, R65, 0x9, PT ;  /* 0x000000094100780c */ /* 0x000fca0003f45270 */
[----:B------:R-:W0:Y:S04]  /*a680*/  LDS.128 R8, [UR6] ;  /* 0x00000006ff087984 */ /* 0x000e280008000c00 */
[----:B------:R-:W1:Y:S01]  /*a690*/  LDS.128 R4, [UR6+0x10] ;  /* 0x00001006ff047984 */ /* 0x000e620008000c00 */
[----:B0-----:R-:W-:-:S04]  /*a6a0*/  IADD3 R69, P0, PT, R8, R10, RZ ;  /* 0x0000000a08457210 */ /* 0x001fc80007f1e0ff */
[----:B------:R-:W-:Y:S01]  /*a6b0*/  SEL R74, R69, R8, !P1 ;  /* 0x00000008454a7207 */ /* 0x000fe20004800000 */
[----:B------:R-:W-:Y:S01]  /*a6c0*/  IMAD.X R11, R9, 0x1, R11, P0 ;  /* 0x00000001090b7824 */ /* 0x000fe200000e060b */
[----:B-1----:R-:W-:-:S04]  /*a6d0*/  IADD3 R67, P0, PT, R4, R69, RZ ;  /* 0x0000004504437210 */ /* 0x002fc80007f1e0ff */
[----:B------:R-:W-:Y:S01]  /*a6e0*/  SEL R76, R11, R9, !P1 ;  /* 0x000000090b4c7207 */ /* 0x000fe20004800000 */
[----:B------:R-:W-:Y:S01]  /*a6f0*/  IMAD.X R69, R5, 0x1, R11, P0 ;  /* 0x0000000105457824 */ /* 0x000fe200000e060b */
[----:B------:R-:W-:Y:S01]  /*a700*/  ISETP.NE.AND P1, PT, R65, 0x3, PT ;  /* 0x000000034100780c */ /* 0x000fe20003f25270 */
[----:B------:R-:W0:Y:S01]  /*a710*/  LDS.128 R8, [UR6+0x20] ;  /* 0x00002006ff087984 */ /* 0x000e220008000c00 */
[----:B------:R-:W-:Y:S02]  /*a720*/  IADD3 R5, P0, PT, R6, R67, RZ ;  /* 0x0000004306057210 */ /* 0x000fe40007f1e0ff */
[----:B------:R-:W-:Y:S02]  /*a730*/  SEL R74, R67, R74, !P1 ;  /* 0x0000004a434a7207 */ /* 0x000fe40004800000 */
[----:B------:R-:W-:Y:S01]  /*a740*/  SEL R76, R69, R76, !P1 ;  /* 0x0000004c454c7207 */ /* 0x000fe20004800000 */
[----:B------:R-:W-:Y:S01]  /*a750*/  IMAD.X R71, R7, 0x1, R69, P0 ;  /* 0x0000000107477824 */ /* 0x000fe200000e0645 */
[----:B------:R-:W-:-:S04]  /*a760*/  ISETP.NE.AND P1, PT, R65, 0x4, PT ;  /* 0x000000044100780c */ /* 0x000fc80003f25270 */
[----:B------:R-:W-:Y:S02]  /*a770*/  SEL R74, R5, R74, !P1 ;  /* 0x0000004a054a7207 */ /* 0x000fe40004800000 */
[----:B------:R-:W-:Y:S02]  /*a780*/  SEL R76, R71, R76, !P1 ;  /* 0x0000004c474c7207 */ /* 0x000fe40004800000 */
[----:B------:R-:W-:Y:S02]  /*a790*/  ISETP.NE.AND P1, PT, R65, 0x5, PT ;  /* 0x000000054100780c */ /* 0x000fe40003f25270 */
[----:B0-----:R-:W-:Y:S02]  /*a7a0*/  IADD3 R67, P0, PT, R8, R5, RZ ;  /* 0x0000000508437210 */ /* 0x001fe40007f1e0ff */
[----:B------:R-:W0:Y:S02]  /*a7b0*/  LDS.128 R4, [UR6+0x30] ;  /* 0x00003006ff047984 */ /* 0x000e240008000c00 */
[----:B------:R-:W-:Y:S01]  /*a7c0*/  SEL R74, R67, R74, !P1 ;  /* 0x0000004a434a7207 */ /* 0x000fe20004800000 */
[----:B------:R-:W-:Y:S01]  /*a7d0*/  IMAD.X R69, R9, 0x1, R71, P0 ;  /* 0x0000000109457824 */ /* 0x000fe200000e0647 */
[----:B------:R-:W-:-:S04]  /*a7e0*/  IADD3 R9, P0, PT, R10, R67, RZ ;  /* 0x000000430a097210 */ /* 0x000fc80007f1e0ff */
        /* <DEDUP_REMOVED lines=16> */
[----:B0-----:R-:W-:Y:S02]  /*a8f0*/  IADD3 R67, P0, PT, R8, R5, RZ ;  /* 0x0000000508437210 */ /* 0x001fe40007f1e0ff */
[----:B------:R-:W0:Y:S02]  /*a900*/  LDS.128 R4, [UR6+0x50] ;  /* 0x00005006ff047984 */ /* 0x000e240008000c00 */
[----:B------:R-:W-:Y:S01]  /*a910*/  SEL R74, R67, R74, !P2 ;  /* 0x0000004a434a7207 */ /* 0x000fe20005000000 */
[----:B------:R-:W-:Y:S01]  /*a920*/  IMAD.X R69, R9, 0x1, R71, P0 ;  /* 0x0000000109457824 */ /* 0x000fe200000e0647 */
[----:B------:R-:W-:-:S02]  /*a930*/  IADD3 R9, P1, PT, R10, R67, RZ ;  /* 0x000000430a097210 */ /* 0x000fc40007f3e0ff */
[----:B------:R-:W-:Y:S02]  /*a940*/  ISETP.NE.AND P0, PT, R73, RZ, PT ;  /* 0x000000ff4900720c */ /* 0x000fe40003f05270 */
[----:B------:R-:W-:Y:S01]  /*a950*/  SEL R76, R69, R76, !P2 ;  /* 0x0000004c454c7207 */ /* 0x000fe20005000000 */
[----:B------:R-:W-:Y:S01]  /*a960*/  IMAD.X R11, R11, 0x1, R69, P1 ;  /* 0x000000010b0b7824 */ /* 0x000fe200008e0645 */
[----:B------:R-:W-:-:S04]  /*a970*/  ISETP.NE.AND P2, PT, R65, 0xa, PT ;  /* 0x0000000a4100780c */ /* 0x000fc80003f45270 */
[----:B------:R-:W-:Y:S02]  /*a980*/  SEL R74, R9, R74, !P2 ;  /* 0x0000004a094a7207 */ /* 0x000fe40005000000 */
[----:B------:R-:W-:Y:S02]  /*a990*/  SEL R76, R11, R76, !P2 ;  /* 0x0000004c0b4c7207 */ /* 0x000fe40005000000 */
[----:B------:R-:W-:Y:S02]  /*a9a0*/  ISETP.NE.AND P2, PT, R65, 0xe, PT ;  /* 0x0000000e4100780c */ /* 0x000fe40003f45270 */
[----:B0-----:R-:W-:-:S04]  /*a9b0*/  IADD3 R69, P1, PT, R4, R9, RZ ;  /* 0x0000000904457210 */ /* 0x001fc80007f3e0ff */
[----:B------:R-:W-:Y:S01]  /*a9c0*/  IADD3 R67, P5, PT, R6, R69, RZ ;  /* 0x0000004506437210 */ /* 0x000fe20007fbe0ff */
[----:B------:R-:W-:Y:S01]  /*a9d0*/  IMAD.X R71, R5, 0x1, R11, P1 ;  /* 0x0000000105477824 */ /* 0x000fe200008e060b */
[----:B------:R-:W-:Y:S01]  /*a9e0*/  SEL R74, R69, R74, !P6 ;  /* 0x0000004a454a7207 */ /* 0x000fe20007000000 */
[----:B------:R-:W0:Y:S01]  /*a9f0*/  LDS.128 R8, [UR6+0x60] ;  /* 0x00006006ff087984 */ /* 0x000e220008000c00 */
[----:B------:R-:W-:Y:S01]  /*aa00*/  ISETP.NE.AND P1, PT, R65, 0xf, PT ;  /* 0x0000000f4100780c */ /* 0x000fe20003f25270 */
[----:B------:R-:W-:Y:S01]  /*aa10*/  IMAD.X R69, R7, 0x1, R71, P5 ;  /* 0x0000000107457824 */ /* 0x000fe200028e0647 */
[----:B------:R-:W-:Y:S01]  /*aa20*/  SEL R76, R71, R76, !P6 ;  /* 0x0000004c474c7207 */ /* 0x000fe20007000000 */
[----:B------:R-:W1:Y:S01]  /*aa30*/  LDS.128 R4, [UR6+0x70] ;  /* 0x00007006ff047984 */ /* 0x000e620008000c00 */
[----:B------:R-:W-:Y:S01]  /*aa40*/  BAR.SYNC.DEFER_BLOCKING 0x0 ;  /* 0x0000000000007b1d */ /* 0x000fe20000010000 */
[----:B0-----:R-:W-:Y:S02]  /*aa50*/  IADD3 R65, P5, PT, R8, R67, RZ ;  /* 0x0000004308417210 */ /* 0x001fe40007fbe0ff */
[----:B------:R-:W-:-:S02]  /*aa60*/  SEL R8, R67, R74, !P4 ;  /* 0x0000004a43087207 */ /* 0x000fc40006000000 */
[----:B------:R-:W-:Y:S01]  /*aa70*/  SEL R74, R69, R76, !P4 ;  /* 0x0000004c454a7207 */ /* 0x000fe20006000000 */
[----:B------:R-:W-:Y:S01]  /*aa80*/  IMAD.X R67, R9, 0x1, R69, P5 ;  /* 0x0000000109437824 */ /* 0x000fe200028e0645 */
[----:B------:R-:W-:Y:S02]  /*aa90*/  IADD3 R9, P4, PT, R10, R65, RZ ;  /* 0x000000410a097210 */ /* 0x000fe40007f9e0ff */
[----:B------:R-:W-:Y:S02]  /*aaa0*/  SEL R8, R65, R8, !P3 ;  /* 0x0000000841087207 */ /* 0x000fe40005800000 */
[----:B------:R-:W-:Y:S01]  /*aab0*/  SEL R10, R67, R74, !P3 ;  /* 0x0000004a430a7207 */ /* 0x000fe20005800000 */
[----:B------:R-:W-:Y:S01]  /*aac0*/  IMAD.X R69, R11, 0x1, R67, P4 ;  /* 0x000000010b457824 */ /* 0x000fe200020e0643 */
[----:B-1----:R-:W-:Y:S02]  /*aad0*/  IADD3 R65, P3, PT, R4, R9, RZ ;  /* 0x0000000904417210 */ /* 0x002fe40007f7e0ff */
[----:B------:R-:W-:-:S02]  /*aae0*/  SEL R4, R9, R8, !P2 ;  /* 0x0000000809047207 */ /* 0x000fc40005000000 */
[----:B------:R-:W-:Y:S01]  /*aaf0*/  IADD3 R8, P4, P5, R12, -R45, -R66 ;  /* 0x8000002d0c087210 */ /* 0x000fe20007d9e842 */
[----:B------:R-:W-:Y:S01]  /*ab00*/  IMAD.X R67, R5, 0x1, R69, P3 ;  /* 0x0000000105437824 */ /* 0x000fe200018e0645 */
[----:B------:R-:W-:Y:S01]  /*ab10*/  SEL R11, R65, R4, !P1 ;  /* 0x00000004410b7207 */ /* 0x000fe20004800000 */
[----:B------:R-:W-:Y:S01]  /*ab20*/  IMAD R5, R0, -0x1600, R3 ;  /* 0xffffea0000057824 */ /* 0x000fe200078e0203 */
[----:B------:R-:W-:Y:S02]  /*ab30*/  SEL R4, R69, R10, !P2 ;  /* 0x0000000a45047207 */ /* 0x000fe40005000000 */
[----:B------:R-:W-:Y:S02]  /*ab40*/  ISETP.GE.U32.AND P3, PT, R20, 0x20, PT ;  /* 0x000000201400780c */ /* 0x000fe40003f66070 */
[----:B------:R-:W-:Y:S02]  /*ab50*/  ISETP.GE.AND P2, PT, R21, R5, PT ;  /* 0x000000051500720c */ /* 0x000fe40003f46270 */
[----:B------:R-:W-:-:S02]  /*ab60*/  SEL R8, R8, RZ, P0 ;  /* 0x000000ff08087207 */ /* 0x000fc40000000000 */
[----:B------:R-:W-:Y:S02]  /*ab70*/  SEL R11, R11, RZ, P3 ;  /* 0x000000ff0b0b7207 */ /* 0x000fe40001800000 */
[----:B------:R-:W-:Y:S02]  /*ab80*/  IADD3.X R9, PT, PT, R13, ~R47, ~R70, P4, P5 ;  /* 0x8000002f0d097210 */ /* 0x000fe400027eac46 */
[----:B------:R-:W-:Y:S02]  /*ab90*/  SEL R4, R67, R4, !P1 ;  /* 0x0000000443047207 */ /* 0x000fe40004800000 */
[----:B------:R-:W-:Y:S02]  /*aba0*/  IADD3 R8, P4, PT, R8, R11, RZ ;  /* 0x0000000b08087210 */ /* 0x000fe40007f9e0ff */
[----:B------:R-:W-:Y:S02]  /*abb0*/  IADD3 R6, P1, PT, R6, R65, RZ ;  /* 0x0000004106067210 */ /* 0x000fe40007f3e0ff */
[----:B------:R-:W-:-:S02]  /*abc0*/  SEL R9, R9, RZ, P0 ;  /* 0x000000ff09097207 */ /* 0x000fc40000000000 */
[----:B------:R-:W-:Y:S01]  /*abd0*/  SEL R4, R4, RZ, P3 ;  /* 0x000000ff04047207 */ /* 0x000fe20001800000 */
[----:B------:R-:W-:-:S04]  /*abe0*/  IMAD.X R10, R7, 0x1, R67, P1 ;  /* 0x00000001070a7824 */ /* 0x000fc800008e0643 */
[----:B------:R-:W-:Y:S01]  /*abf0*/  IMAD.X R9, R9, 0x1, R4, P4 ;  /* 0x0000000109097824 */ /* 0x000fe200020e0604 */
[----:B------:R-:W-:Y:S06]  /*ac00*/  @P2 BRA `(.L_x_593) ;  /* 0x00000000006c2947 */ /* 0x000fec0003800000 */
[----:B------:R-:W-:Y:S01]  /*ac10*/  ISETP.GT.U32.AND P0, PT, R22, -0x1, PT ;  /* 0xffffffff1600780c */ /* 0x000fe20003f04070 */
[----:B------:R-:W-:Y:S01]  /*ac20*/  BSSY.RECONVERGENT B2, `(.L_x_594) ;  /* 0x0000017000027945 */ /* 0x000fe20003800200 */
[----:B------:R-:W-:Y:S02]  /*ac30*/  IMAD.MOV.U32 R4, RZ, RZ, R9 ;  /* 0x000000ffff047224 */ /* 0x000fe400078e0009 */
[----:B------:R-:W-:-:S13]  /*ac40*/  ISETP.GT.U32.AND.EX P0, PT, R23, RZ, PT, P0 ;  /* 0x000000ff1700720c */ /* 0x000fda0003f04100 */
[----:B------:R-:W-:Y:S05]  /*ac50*/  @P0 BRA `(.L_x_595) ;  /* 0x00000000004c0947 */ /* 0x000fea0003800000 */
[----:B------:R-:W-:-:S04]  /*ac60*/  ISETP.NE.U32.AND P0, PT, R22, RZ, PT ;  /* 0x000000ff1600720c */ /* 0x000fc80003f05070 */
[----:B------:R-:W-:-:S13]  /*ac70*/  ISETP.NE.AND.EX P0, PT, R23, RZ, PT, P0 ;  /* 0x000000ff1700720c */ /* 0x000fda0003f05300 */
[----:B------:R-:W-:-:S04]  /*ac80*/  @P0 IMAD R4, R0, 0x1600, -R3 ;  /* 0x0000160000040824 */ /* 0x000fc800078e0a03 */
[----:B------:R-:W-:-:S04]  /*ac90*/  @P0 VIADD R7, R4, 0x1600 ;  /* 0x0000160004070836 */ /* 0x000fc80000000000 */
[--C-:B------:R-:W-:Y:S02]  /*aca0*/  @P0 IMAD.IADD R4, R6, 0x1, -R7.reuse ;  /* 0x0000000106040824 */ /* 0x100fe400078e0a07 */
[----:B------:R-:W-:-:S03]  /*acb0*/  @P0 IMAD.IADD R7, R10, 0x1, -R7 ;  /* 0x000000010a070824 */ /* 0x000fc600078e0a07 */
[----:B------:R-:W-:-:S04]  /*acc0*/  @P0 SHF.R.S32.HI R4, RZ, 0x1f, R4 ;  /* 0x0000001fff040819 */ /* 0x000fc80000011404 */
[----:B------:R-:W-:-:S05]  /*acd0*/  @P0 LOP3.LUT R7, R7, R4, RZ, 0xfc, !PT ;  /* 0x0000000407070212 */ /* 0x000fca00078efcff */
[----:B------:R-:W-:Y:S01]  /*ace0*/  @P0 IMAD.IADD R4, R7, 0x1, R8 ;  /* 0x0000000107040824 */ /* 0x000fe200078e0208 */
[----:B------:R-:W-:Y:S06]  /*acf0*/  @P0 BRA `(.L_x_595) ;  /* 0x0000000000240947 */ /* 0x000fec0003800000 */
[----:B------:R-:W-:-:S04]  /*ad00*/  IMAD R0, R0, 0x1600, -R3 ;  /* 0x0000160000007824 */ /* 0x000fc800078e0a03 */
[----:B------:R-:W-:-:S04]  /*ad10*/  VIADD R7, R0, 0x1600 ;  /* 0x0000160000077836 */ /* 0x000fc80000000000 */
[--C-:B------:R-:W-:Y:S02]  /*ad20*/  IMAD.IADD R0, R6, 0x1, -R7.reuse ;  /* 0x0000000106007824 */ /* 0x100fe400078e0a07 */
[----:B------:R-:W-:-:S03]  /*ad30*/  IMAD.IADD R7, R10, 0x1, -R7 ;  /* 0x000000010a077824 */ /* 0x000fc600078e0a07 */
[----:B------:R-:W-:-:S04]  /*ad40*/  SHF.R.S32.HI R4, RZ, 0x1f, R0 ;  /* 0x0000001fff047819 */ /* 0x000fc80000011400 */
[----:B------:R-:W-:-:S05]  /*ad50*/  LOP3.LUT R7, R7, R4, RZ, 0xfc, !PT ;  /* 0x0000000407077212 */ /* 0x000fca00078efcff */
[----:B------:R-:W-:-:S04]  /*ad60*/  IMAD.IADD R7, R0, 0x1, R7 ;  /* 0x0000000100077824 */ /* 0x000fc800078e0207 */
[----:B------:R-:W-:-:S05]  /*ad70*/  IMAD R7, R20, 0xb, R7 ;  /* 0x0000000b14077824 */ /* 0x000fca00078e0207 */
[----:B------:R-:W-:-:S07]  /*ad80*/  IADD3 R4, PT, PT, R7, -R8, -R9 ;  /* 0x8000000807047210 */ /* 0x000fce0007ffe809 */
.L_x_595:
[----:B------:R-:W-:Y:S05]  /*ad90*/  BSYNC.RECONVERGENT B2 ;  /* 0x0000000000027941 */ /* 0x000fea0003800200 */
.L_x_594:
[----:B------:R-:W-:-:S05]  /*ada0*/  LEA R0, R4, UR6, 0x2 ;  /* 0x0000000604007c11 */ /* 0x000fca000f8e10ff */
[----:B------:R0:W-:Y:S02]  /*adb0*/  STS [R0], R19 ;  /* 0x0000001300007388 */ /* 0x0001e40000000800 */
.L_x_593:
[----:B------:R-:W-:Y:S05]  /*adc0*/  BSYNC.RECONVERGENT B1 ;  /* 0x0000000000017941 */ /* 0x000fea0003800200 */
.L_x_592:
[----:B------:R-:W-:Y:S01]  /*add0*/  ISETP.GE.AND P0, PT, R17, R5, PT ;  /* 0x000000051100720c */ /* 0x000fe20003f06270 */
[----:B------:R-:W-:Y:S01]  /*ade0*/  BSSY.RECONVERGENT B1, `(.L_x_596) ;  /* 0x000001d000017945 */ /* 0x000fe20003800200 */
[----:B------:R-:W-:-:S05]  /*adf0*/  IADD3 R11, P1, PT, R22, R8, RZ ;  /* 0x00000008160b7210 */ /* 0x000fca0007f3e0ff */
[----:B0-----:R-:W-:-:S06]  /*ae00*/  IMAD.X R0, R23, 0x1, R9, P1 ;  /* 0x0000000117007824 */ /* 0x001fcc00008e0609 */
[----:B------:R-:W-:Y:S05]  /*ae10*/  @P0 BRA `(.L_x_597) ;  /* 0x0000000000640947 */ /* 0x000fea0003800000 */
[----:B------:R-:W-:Y:S01]  /*ae20*/  ISETP.GT.U32.AND P0, PT, R27, -0x1, PT ;  /* 0xffffffff1b00780c */ /* 0x000fe20003f04070 */
[----:B------:R-:W-:Y:S03]  /*ae30*/  BSSY.RECONVERGENT B2, `(.L_x_598) ;  /* 0x0000015000027945 */ /* 0x000fe60003800200 */
[----:B------:R-:W-:-:S13]  /*ae40*/  ISETP.GT.U32.AND.EX P0, PT, R26, RZ, PT, P0 ;  /* 0x000000ff1a00720c */ /* 0x000fda0003f04100 */
[----:B------:R-:W-:Y:S05]  /*ae50*/  @P0 BRA `(.L_x_599) ;  /* 0x0000000000480947 */ /* 0x000fea0003800000 */
[----:B------:R-:W-:-:S04]  /*ae60*/  ISETP.NE.U32.AND P0, PT, R27, RZ, PT ;  /* 0x000000ff1b00720c */ /* 0x000fc80003f05070 */
[----:B------:R-:W-:-:S13]  /*ae70*/  ISETP.NE.AND.EX P0, PT, R26, RZ, PT, P0 ;  /* 0x000000ff1a00720c */ /* 0x000fda0003f05300 */
[----:B------:R-:W-:-:S05]  /*ae80*/  @P0 IADD3 R7, PT, PT, -R5, 0x1600, RZ ;  /* 0x0000160005070810 */ /* 0x000fca0007ffe1ff */
[--C-:B------:R-:W-:Y:S02]  /*ae90*/  @P0 IMAD.IADD R4, R6, 0x1, -R7.reuse ;  /* 0x0000000106040824 */ /* 0x100fe400078e0a07 */
[----:B------:R-:W-:-:S03]  /*aea0*/  @P0 IMAD.IADD R7, R10, 0x1, -R7 ;  /* 0x000000010a070824 */ /* 0x000fc600078e0a07 */
[----:B------:R-:W-:-:S04]  /*aeb0*/  @P0 SHF.R.S32.HI R4, RZ, 0x1f, R4 ;  /* 0x0000001fff040819 */ /* 0x000fc80000011404 */
[----:B------:R-:W-:-:S05]  /*aec0*/  @P0 LOP3.LUT R4, R7, R4, RZ, 0xfc, !PT ;  /* 0x0000000407040212 */ /* 0x000fca00078efcff */
[----:B------:R-:W-:Y:S01]  /*aed0*/  @P0 IMAD.IADD R0, R4, 0x1, R11 ;  /* 0x0000000104000824 */ /* 0x000fe200078e020b */
[----:B------:R-:W-:Y:S06]  /*aee0*/  @P0 BRA `(.L_x_599) ;  /* 0x0000000000240947 */ /* 0x000fec0003800000 */
[----:B------:R-:W-:-:S05]  /*aef0*/  IADD3 R7, PT, PT, -R5, 0x1600, RZ ;  /* 0x0000160005077810 */ /* 0x000fca0007ffe1ff */
[--C-:B------:R-:W-:Y:S02]  /*af00*/  IMAD.IADD R4, R6, 0x1, -R7.reuse ;  /* 0x0000000106047824 */ /* 0x100fe400078e0a07 */
[----:B------:R-:W-:-:S03]  /*af10*/  IMAD.IADD R7, R10, 0x1, -R7 ;  /* 0x000000010a077824 */ /* 0x000fc600078e0a07 */
[----:B------:R-:W-:-:S04]  /*af20*/  SHF.R.S32.HI R12, RZ, 0x1f, R4 ;  /* 0x0000001fff0c7819 */ /* 0x000fc80000011404 */
[----:B------:R-:W-:-:S05]  /*af30*/  LOP3.LUT R7, R7, R12, RZ, 0xfc, !PT ;  /* 0x0000000c07077212 */ /* 0x000fca00078efcff */
[----:B------:R-:W-:-:S04]  /*af40*/  IMAD.IADD R7, R4, 0x1, R7 ;  /* 0x0000000104077824 */ /* 0x000fc800078e0207 */
[----:B------:R-:W-:-:S05]  /*af50*/  IMAD R7, R20, 0xb, R7 ;  /* 0x0000000b14077824 */ /* 0x000fca00078e0207 */
[----:B------:R-:W-:-:S05]  /*af60*/  IADD3 R0, PT, PT, R7, -R11, -R0 ;  /* 0x8000000b07007210 */ /* 0x000fca0007ffe800 */
[----:B------:R-:W-:-:S07]  /*af70*/  VIADD R0, R0, 0x1 ;  /* 0x0000000100007836 */ /* 0x000fce0000000000 */
.L_x_599:
[----:B------:R-:W-:Y:S05]  /*af80*/  BSYNC.RECONVERGENT B2 ;  /* 0x0000000000027941 */ /* 0x000fea0003800200 */
.L_x_598:
[----:B------:R-:W-:-:S05]  /*af90*/  LEA R0, R0, UR6, 0x2 ;  /* 0x0000000600007c11 */ /* 0x000fca000f8e10ff */
[----:B------:R0:W-:Y:S02]  /*afa0*/  STS [R0], R25 ;  /* 0x0000001900007388 */ /* 0x0001e40000000800 */
.L_x_597:
[----:B------:R-:W-:Y:S05]  /*afb0*/  BSYNC.RECONVERGENT B1 ;  /* 0x0000000000017941 */ /* 0x000fea0003800200 */
.L_x_596:
[----:B------:R-:W-:Y:S01]  /*afc0*/  IADD3 R7, PT, PT, -R5, 0x1600, RZ ;  /* 0x0000160005077810 */ /* 0x000fe20007ffe1ff */
[----:B------:R-:W-:Y:S01]  /*afd0*/  BSSY.RECONVERGENT B1, `(.L_x_600) ;  /* 0x0000017000017945 */ /* 0x000fe20003800200 */
[----:B------:R-:W-:Y:S02]  /*afe0*/  ISETP.GE.AND P0, PT, R18, R5, PT ;  /* 0x000000051200720c */ /* 0x000fe40003f06270 */
[----:B------:R-:W-:Y:S01]  /*aff0*/  IADD3 R11, P1, PT, R8, R63, RZ ;  /* 0x0000003f080b7210 */ /* 0x000fe20007f3e0ff */
[--C-:B0-----:R-:W-:Y:S02]  /*b000*/  IMAD.IADD R0, R6, 0x1, -R7.reuse ;  /* 0x0000000106007824 */ /* 0x101fe400078e0a07 */
[----:B------:R-:W-:Y:S02]  /*b010*/  IMAD.IADD R4, R10, 0x1, -R7 ;  /* 0x000000010a047824 */ /* 0x000fe400078e0a07 */
[----:B------:R-:W-:Y:S01]  /*b020*/  IMAD.X R10, R9, 0x1, R72, P1 ;  /* 0x00000001090a7824 */ /* 0x000fe200008e0648 */
[----:B------:R-:W-:-:S04]  /*b030*/  SHF.R.S32.HI R7, RZ, 0x1f, R0 ;  /* 0x0000001fff077819 */ /* 0x000fc80000011400 */
[----:B------:R-:W-:-:S05]  /*b040*/  LOP3.LUT R4, R4, R7, RZ, 0xfc, !PT ;  /* 0x0000000704047212 */ /* 0x000fca00078efcff */
[----:B------:R-:W-:Y:S01]  /*b050*/  IMAD.IADD R7, R0, 0x1, R4 ;  /* 0x0000000100077824 */ /* 0x000fe200078e0204 */
[----:B------:R-:W-:Y:S06]  /*b060*/  @P0 BRA `(.L_x_601) ;  /* 0x0000000000340947 */ /* 0x000fec0003800000 */
[----:B------:R-:W-:Y:S01]  /*b070*/  ISETP.GT.U32.AND P0, PT, R30, -0x1, PT ;  /* 0xffffffff1e00780c */ /* 0x000fe20003f04070 */
[----:B------:R-:W-:Y:S03]  /*b080*/  BSSY.RECONVERGENT B2, `(.L_x_602) ;  /* 0x0000009000027945 */ /* 0x000fe60003800200 */
[----:B------:R-:W-:-:S13]  /*b090*/  ISETP.GT.U32.AND.EX P0, PT, R31, RZ, PT, P0 ;  /* 0x000000ff1f00720c */ /* 0x000fda0003f04100 */
[----:B------:R-:W-:Y:S05]  /*b0a0*/  @P0 BRA `(.L_x_603) ;  /* 0x0000000000180947 */ /* 0x000fea0003800000 */
[----:B------:R-:W-:-:S04]  /*b0b0*/  ISETP.NE.U32.AND P0, PT, R30, RZ, PT ;  /* 0x000000ff1e00720c */ /* 0x000fc80003f05070 */
[----:B------:R-:W-:-:S13]  /*b0c0*/  ISETP.NE.AND.EX P0, PT, R31, RZ, PT, P0 ;  /* 0x000000ff1f00720c */ /* 0x000fda0003f05300 */
[----:B------:R-:W-:Y:S02]  /*b0d0*/  @!P0 IMAD R12, R20, 0xb, R7 ;  /* 0x0000000b140c8824 */ /* 0x000fe400078e0207 */
[----:B------:R-:W-:-:S05]  /*b0e0*/  @P0 IMAD.IADD R10, R11, 0x1, R4 ;  /* 0x000000010b0a0824 */ /* 0x000fca00078e0204 */
[----:B------:R-:W-:-:S05]  /*b0f0*/  @!P0 IADD3 R11, PT, PT, R12, -R11, -R10 ;  /* 0x8000000b0c0b8210 */ /* 0x000fca0007ffe80a */
[----:B------:R-:W-:-:S07]  /*b100*/  @!P0 VIADD R10, R11, 0x2 ;  /* 0x000000020b0a8836 */ /* 0x000fce0000000000 */
.L_x_603:
[----:B------:R-:W-:Y:S05]  /*b110*/  BSYNC.RECONVERGENT B2 ;  /* 0x0000000000027941 */ /* 0x000fea0003800200 */
.L_x_602:
[----:B------:R-:W-:-:S05]  /*b120*/  LEA R10, R10, UR6, 0x2 ;  /* 0x000000060a0a7c11 */ /* 0x000fca000f8e10ff */
[----:B------:R0:W-:Y:S02]  /*b130*/  STS [R10], R29 ;  /* 0x0000001d0a007388 */ /* 0x0001e40000000800 */
.L_x_601:
[----:B------:R-:W-:Y:S05]  /*b140*/  BSYNC.RECONVERGENT B1 ;  /* 0x0000000000017941 */ /* 0x000fea0003800200 */
.L_x_600:
[----:B------:R-:W-:Y:S01]  /*b150*/  ISETP.GE.AND P0, PT, R2, R5, PT ;  /* 0x000000050200720c */ /* 0x000fe20003f06270 */
[----:B------:R-:W-:Y:S01]  /*b160*/  BSSY.RECONVERGENT B1, `(.L_x_604) ;  /* 0x0000012000017945 */ /* 0x000fe20003800200 */
[----:B------:R-:W-:-:S04]  /*b170*/  IADD3 R27, P1, PT, R22, R27, RZ ;  /* 0x0000001b161b7210 */ /* 0x000fc80007f3e0ff */
[----:B------:R-:W-:-:S04]  /*b180*/  IADD3 R27, P2, PT, R30, R27, RZ ;  /* 0x0000001b1e1b7210 */ /* 0x000fc80007f5e0ff */
[----:B------:R-:W-:-:S05]  /*b190*/  IADD3 R11, P3, PT, R8, R27, RZ ;  /* 0x0000001b080b7210 */ /* 0x000fca0007f7e0ff */
[----:B0-----:R-:W-:Y:S01]  /*b1a0*/  IMAD.X R10, R9, 0x1, R58, P3 ;  /* 0x00000001090a7824 */ /* 0x001fe200018e063a */
[----:B------:R-:W-:Y:S07]  /*b1b0*/  @P0 BRA `(.L_x_605) ;  /* 0x0000000000300947 */ /* 0x000fee0003800000 */
[----:B------:R-:W-:Y:S01]  /*b1c0*/  ISETP.GT.U32.AND P0, PT, R34, -0x1, PT ;  /* 0xffffffff2200780c */ /* 0x000fe20003f04070 */
[----:B------:R-:W-:Y:S03]  /*b1d0*/  BSSY.RECONVERGENT B2, `(.L_x_606) ;  /* 0x0000008000027945 */ /* 0x000fe60003800200 */
[----:B------:R-:W-:-:S13]  /*b1e0*/  ISETP.GT.U32.AND.EX P0, PT, R35, RZ, PT, P0 ;  /* 0x000000ff2300720c */ /* 0x000fda0003f04100 */
[----:B------:R-:W-:Y:S05]  /*b1f0*/  @P0 BRA `(.L_x_607) ;  /* 0x0000000000140947 */ /* 0x000fea0003800000 */
[----:B------:R-:W-:-:S04]  /*b200*/  ISETP.NE.U32.AND P0, PT, R34, RZ, PT ;  /* 0x000000ff2200720c */ /* 0x000fc80003f05070 */
[----:B------:R-:W-:-:S13]  /*b210*/  ISETP.NE.AND.EX P0, PT, R35, RZ, PT, P0 ;  /* 0x000000ff2300720c */ /* 0x000fda0003f05300 */
[----:B------:R-:W-:-:S04]  /*b220*/  @P0 IMAD.IADD R10, R11, 0x1, R4 ;  /* 0x000000010b0a0824 */ /* 0x000fc800078e0204 */
[----:B------:R-:W-:-:S05]  /*b230*/  @!P0 IMAD.IADD R11, R10, 0x1, R11 ;  /* 0x000000010a0b8824 */ /* 0x000fca00078e020b */
[----:B------:R-:W-:-:S07]  /*b240*/  @!P0 IADD3 R10, PT, PT, -R11, R2, R7 ;  /* 0x000000020b0a8210 */ /* 0x000fce0007ffe107 */
.L_x_607:
[----:B------:R-:W-:Y:S05]  /*b250*/  BSYNC.RECONVERGENT B2 ;  /* 0x0000000000027941 */ /* 0x000fea0003800200 */
.L_x_606:
[----:B------:R-:W-:-:S05]  /*b260*/  LEA R10, R10, UR6, 0x2 ;  /* 0x000000060a0a7c11 */ /* 0x000fca000f8e10ff */
[----:B------:R0:W-:Y:S02]  /*b270*/  STS [R10], R33 ;  /* 0x000000210a007388 */ /* 0x0001e40000000800 */
.L_x_605:
[----:B------:R-:W-:Y:S05]  /*b280*/  BSYNC.RECONVERGENT B1 ;  /* 0x0000000000017941 */ /* 0x000fea0003800200 */
.L_x_604:
[----:B------:R-:W-:Y:S01]  /*b290*/  ISETP.GE.AND P0, PT, R14, R5, PT ;  /* 0x000000050e00720c */ /* 0x000fe20003f06270 */
[----:B------:R-:W-:Y:S01]  /*b2a0*/  IMAD.X R26, R23, 0x1, R26, P1 ;  /* 0x00000001171a7824 */ /* 0x000fe200008e061a */
[----:B------:R-:W-:Y:S01]  /*b2b0*/  IADD3 R27, P3, PT, R34, R27, RZ ;  /* 0x0000001b221b7210 */ /* 0x000fe20007f7e0ff */
[----:B------:R-:W-:Y:S02]  /*b2c0*/  BSSY.RECONVERGENT B1, `(.L_x_608) ;  /* 0x0000012000017945 */ /* 0x000fe40003800200 */
[----:B------:R-:W-:Y:S01]  /*b2d0*/  IMAD.X R26, R31, 0x1, R26, P2 ;  /* 0x000000011f1a7824 */ /* 0x000fe200010e061a */
[----:B------:R-:W-:-:S03]  /*b2e0*/  IADD3 R11, P1, PT, R8, R27, RZ ;  /* 0x0000001b080b7210 */ /* 0x000fc60007f3e0ff */
[----:B------:R-:W-:-:S04]  /*b2f0*/  IMAD.X R26, R35, 0x1, R26, P3 ;  /* 0x00000001231a7824 */ /* 0x000fc800018e061a */
[----:B------:R-:W-:Y:S01]  /*b300*/  IMAD.X R2, R9, 0x1, R26, P1 ;  /* 0x0000000109027824 */ /* 0x000fe200008e061a */
[----:B------:R-:W-:Y:S06]  /*b310*/  @P0 BRA `(.L_x_609) ;  /* 0x0000000000300947 */ /* 0x000fec0003800000 */
[----:B------:R-:W-:Y:S01]  /*b320*/  ISETP.GT.U32.AND P0, PT, R38, -0x1, PT ;  /* 0xffffffff2600780c */ /* 0x000fe20003f04070 */
[----:B------:R-:W-:Y:S03]  /*b330*/  BSSY.RECONVERGENT B2, `(.L_x_610) ;  /* 0x0000008000027945 */ /* 0x000fe60003800200 */
[----:B------:R-:W-:-:S13]  /*b340*/  ISETP.GT.U32.AND.EX P0, PT, R39, RZ, PT, P0 ;  /* 0x000000ff2700720c */ /* 0x000fda0003f04100 */
[----:B------:R-:W-:Y:S05]  /*b350*/  @P0 BRA `(.L_x_611) ;  /* 0x0000000000140947 */ /* 0x000fea0003800000 */
[----:B------:R-:W-:-:S04]  /*b360*/  ISETP.NE.U32.AND P0, PT, R38, RZ, PT ;  /* 0x000000ff2600720c */ /* 0x000fc80003f05070 */
[----:B------:R-:W-:-:S13]  /*b370*/  ISETP.NE.AND.EX P0, PT, R39, RZ, PT, P0 ;  /* 0x000000ff2700720c */ /* 0x000fda0003f05300 */
[----:B------:R-:W-:-:S04]  /*b380*/  @P0 IMAD.IADD R2, R11, 0x1, R4 ;  /* 0x000000010b020824 */ /* 0x000fc800078e0204 */
[----:B0-----:R-:W-:-:S05]  /*b390*/  @!P0 IMAD.IADD R10, R2, 0x1, R11 ;  /* 0x00000001020a8824 */ /* 0x001fca00078e020b */
[----:B------:R-:W-:-:S07]  /*b3a0*/  @!P0 IADD3 R2, PT, PT, -R10, R14, R7 ;  /* 0x0000000e0a028210 */ /* 0x000fce0007ffe107 */
.L_x_611:
[----:B------:R-:W-:Y:S05]  /*b3b0*/  BSYNC.RECONVERGENT B2 ;  /* 0x0000000000027941 */ /* 0x000fea0003800200 */
.L_x_610:
[----:B------:R-:W-:-:S05]  /*b3c0*/  LEA R2, R2, UR6, 0x2 ;  /* 0x0000000602027c11 */ /* 0x000fca000f8e10ff */
[----:B------:R1:W-:Y:S02]  /*b3d0*/  STS [R2], R37 ;  /* 0x0000002502007388 */ /* 0x0003e40000000800 */
.L_x_609:
[----:B------:R-:W-:Y:S05]  /*b3e0*/  BSYNC.RECONVERGENT B1 ;  /* 0x0000000000017941 */ /* 0x000fea0003800200 */
.L_x_608:
[----:B------:R-:W-:Y:S01]  /*b3f0*/  ISETP.GE.AND P0, PT, R15, R5, PT ;  /* 0x000000050f00720c */ /* 0x000fe20003f06270 */
[----:B------:R-:W-:Y:S01]  /*b400*/  BSSY.RECONVERGENT B1, `(.L_x_612) ;  /* 0x0000012000017945 */ /* 0x000fe20003800200 */
[----:B------:R-:W-:-:S04]  /*b410*/  IADD3 R27, P2, PT, R38, R27, RZ ;  /* 0x0000001b261b7210 */ /* 0x000fc80007f5e0ff */
[----:B------:R-:W-:Y:S01]  /*b420*/  IADD3 R11, P1, PT, R8, R27, RZ ;  /* 0x0000001b080b7210 */ /* 0x000fe20007f3e0ff */
[----:B-1----:R-:W-:-:S04]  /*b430*/  IMAD.X R2, R39, 0x1, R26, P2 ;  /* 0x0000000127027824 */ /* 0x002fc800010e061a */
[----:B------:R-:W-:Y:S02]  /*b440*/  IMAD.X R2, R9, 0x1, R2, P1 ;  /* 0x0000000109027824 */ /* 0x000fe400008e0602 */
        /* <DEDUP_REMOVED lines=10> */
.L_x_615:
[----:B------:R-:W-:Y:S05]  /*b4f0*/  BSYNC.RECONVERGENT B2 ;  /* 0x0000000000027941 */ /* 0x000fea0003800200 */
.L_x_614:
[----:B------:R-:W-:-:S05]  /*b500*/  LEA R2, R2, UR6, 0x2 ;  /* 0x0000000602027c11 */ /* 0x000fca000f8e10ff */
[----:B------:R1:W-:Y:S02]  /*b510*/  STS [R2], R41 ;  /* 0x0000002902007388 */ /* 0x0003e40000000800 */
.L_x_613:
[----:B------:R-:W-:Y:S05]  /*b520*/  BSYNC.RECONVERGENT B1 ;  /* 0x0000000000017941 */ /* 0x000fea0003800200 */
.L_x_612:
[----:B------:R-:W-:Y:S01]  /*b530*/  ISETP.GE.AND P0, PT, R16, R5, PT ;  /* 0x000000051000720c */ /* 0x000fe20003f06270 */
[----:B------:R-:W-:Y:S01]  /*b540*/  IMAD.IADD R27, R50, 0x1, R27 ;  /* 0x00000001321b7824 */ /* 0x000fe200078e021b */
[----:B------:R-:W-:Y:S04]  /*b550*/  BSSY.RECONVERGENT B1, `(.L_x_616) ;  /* 0x0000010000017945 */ /* 0x000fe80003800200 */
[----:B------:R-:W-:-:S05]  /*b560*/  IADD3 R11, P1, PT, R8, R27, RZ ;  /* 0x0000001b080b7210 */ /* 0x000fca0007f3e0ff */
[----:B-1----:R-:W-:Y:S02]  /*b570*/  IMAD.X R2, R9, 0x1, R60, P1 ;  /* 0x0000000109027824 */ /* 0x002fe400008e063c */
        /* <DEDUP_REMOVED lines=10> */
.L_x_619:
[----:B------:R-:W-:Y:S05]  /*b620*/  BSYNC.RECONVERGENT B2 ;  /* 0x0000000000027941 */ /* 0x000fea0003800200 */
.L_x_618:
[----:B------:R-:W-:-:S05]  /*b630*/  LEA R11, R2, UR6, 0x2 ;  /* 0x00000006020b7c11 */ /* 0x000fca000f8e10ff */
[----:B------:R1:W-:Y:S02]  /*b640*/  STS [R11], R44 ;  /* 0x0000002c0b007388 */ /* 0x0003e40000000800 */
.L_x_617:
[----:B------:R-:W-:Y:S05]  /*b650*/  BSYNC.RECONVERGENT B1 ;  /* 0x0000000000017941 */ /* 0x000fea0003800200 */
.L_x_616:
[----:B------:R-:W-:Y:S01]  /*b660*/  ISETP.GE.AND P0, PT, R24, R5, PT ;  /* 0x000000051800720c */ /* 0x000fe20003f06270 */
[----:B-1----:R-:W-:Y:S01]  /*b670*/  IMAD.IADD R11, R52, 0x1, R27 ;  /* 0x00000001340b7824 */ /* 0x002fe200078e021b */
[----:B------:R-:W-:Y:S04]  /*b680*/  BSSY.RECONVERGENT B1, `(.L_x_620) ;  /* 0x0000010000017945 */ /* 0x000fe80003800200 */
[----:B------:R-:W-:-:S05]  /*b690*/  IADD3 R11, P1, PT, R8, R11, RZ ;  /* 0x0000000b080b7210 */ /* 0x000fca0007f3e0ff */
        /* <DEDUP_REMOVED lines=11> */
.L_x_623:
[----:B------:R-:W-:Y:S05]  /*b750*/  BSYNC.RECONVERGENT B2 ;  /* 0x0000000000027941 */ /* 0x000fea0003800200 */
.L_x_622:
[----:B------:R-:W-:-:S05]  /*b760*/  LEA R11, R2, UR6, 0x2 ;  /* 0x00000006020b7c11 */ /* 0x000fca000f8e10ff */
[----:B------:R1:W-:Y:S02]  /*b770*/  STS [R11], R46 ;  /* 0x0000002e0b007388 */ /* 0x0003e40000000800 */
.L_x_621:
[----:B------:R-:W-:Y:S05]  /*b780*/  BSYNC.RECONVERGENT B1 ;  /* 0x0000000000017941 */ /* 0x000fea0003800200 */
.L_x_620:
[----:B------:R-:W-:Y:S01]  /*b790*/  ISETP.GE.AND P0, PT, R28, R5, PT ;  /* 0x000000051c00720c */ /* 0x000fe20003f06270 */
[----:B------:R-:W-:Y:S01]  /*b7a0*/  BSSY.RECONVERGENT B1, `(.L_x_624) ;  /* 0x0000010000017945 */ /* 0x000fe20003800200 */
[----:B------:R-:W-:-:S05]  /*b7b0*/  IADD3 R59, P1, PT, R8, R59, RZ ;  /* 0x0000003b083b7210 */ /* 0x000fca0007f3e0ff */
[----:B------:R-:W-:-:S06]  /*b7c0*/  IMAD.X R2, R9, 0x1, R64, P1 ;  /* 0x0000000109027824 */ /* 0x000fcc00008e0640 */
[----:B------:R-:W-:Y:S05]  /*b7d0*/  @P0 BRA `(.L_x_625) ;  /* 0x0000000000300947 */ /* 0x000fea0003800000 */
        /* <DEDUP_REMOVED lines=9> */
.L_x_627:
[----:B------:R-:W-:Y:S05]  /*b870*/  BSYNC.RECONVERGENT B2 ;  /* 0x0000000000027941 */ /* 0x000fea0003800200 */
.L_x_626:
[----:B-1----:R-:W-:-:S05]  /*b880*/  LEA R11, R2, UR6, 0x2 ;  /* 0x00000006020b7c11 */ /* 0x002fca000f8e10ff */
[----:B------:R2:W-:Y:S02]  /*b890*/  STS [R11], R48 ;  /* 0x000000300b007388 */ /* 0x0005e40000000800 */
.L_x_625:
[----:B------:R-:W-:Y:S05]  /*b8a0*/  BSYNC.RECONVERGENT B1 ;  /* 0x0000000000017941 */ /* 0x000fea0003800200 */
.L_x_624:
        /* <DEDUP_REMOVED lines=14> */
.L_x_631:
[----:B------:R-:W-:Y:S05]  /*b990*/  BSYNC.RECONVERGENT B2 ;  /* 0x0000000000027941 */ /* 0x000fea0003800200 */
.L_x_630:
[----:B------:R-:W-:-:S05]  /*b9a0*/  LEA R2, R2, UR6, 0x2 ;  /* 0x0000000602027c11 */ /* 0x000fca000f8e10ff */
[----:B------:R3:W-:Y:S02]  /*b9b0*/  STS [R2], R49 ;  /* 0x0000003102007388 */ /* 0x0007e40000000800 */
.L_x_629:
[----:B------:R-:W-:Y:S05]  /*b9c0*/  BSYNC.RECONVERGENT B1 ;  /* 0x0000000000017941 */ /* 0x000fea0003800200 */
.L_x_628:
[----:B------:R-:W-:Y:S01]  /*b9d0*/  ISETP.GE.AND P0, PT, R36, R5, PT ;  /* 0x000000052400720c */ /* 0x000fe20003f06270 */
[----:B------:R-:W-:Y:S01]  /*b9e0*/  BSSY.RECONVERGENT B1, `(.L_x_632) ;  /* 0x0000010000017945 */ /* 0x000fe20003800200 */
[----:B-12---:R-:W-:-:S05]  /*b9f0*/  IADD3 R11, P1, PT, R8, R66, RZ ;  /* 0x00000042080b7210 */ /* 0x006fca0007f3e0ff */
[----:B---3--:R-:W-:-:S06]  /*ba00*/  IMAD.X R2, R9, 0x1, R70, P1 ;  /* 0x0000000109027824 */ /* 0x008fcc00008e0646 */
        /* <DEDUP_REMOVED lines=10> */
.L_x_635:
[----:B------:R-:W-:Y:S05]  /*bab0*/  BSYNC.RECONVERGENT B2 ;  /* 0x0000000000027941 */ /* 0x000fea0003800200 */
.L_x_634:
[----:B------:R-:W-:-:S05]  /*bac0*/  LEA R9, R2, UR6, 0x2 ;  /* 0x0000000602097c11 */ /* 0x000fca000f8e10ff */
[----:B------:R1:W-:Y:S02]  /*bad0*/  STS [R9], R40 ;  /* 0x0000002809007388 */ /* 0x0003e40000000800 */
.L_x_633:
[----:B------:R-:W-:Y:S05]  /*bae0*/  BSYNC.RECONVERGENT B1 ;  /* 0x0000000000017941 */ /* 0x000fea0003800200 */
.L_x_632:
[----:B------:R-:W-:Y:S01]  /*baf0*/  UISETP.NE.AND UP0, UPT, UR7, URZ, UPT ;  /* 0x000000ff0700728c */ /* 0x000fe2000bf05270 */
[----:B------:R-:W-:Y:S01]  /*bb00*/  BAR.SYNC.DEFER_BLOCKING 0x0 ;  /* 0x0000000000007b1d */ /* 0x000fe20000010000 */
[----:B-1----:R-:W-:Y:S02]  /*bb10*/  CS2R R8, SRZ ;  /* 0x0000000000087805 */ /* 0x002fe4000001ff00 */
[----:B0-----:R-:W-:Y:S02]  /*bb20*/  CS2R R10, SRZ ;  /* 0x00000000000a7805 */ /* 0x001fe4000001ff00 */
[----:B------:R-:W-:Y:S02]  /*bb30*/  PLOP3.LUT P0, PT, PT, PT, UP0, 0x80, 0x8 ;  /* 0x000000000008781c */ /* 0x000fe40003f0f008 */
[----:B------:R-:W-:Y:S01]  /*bb40*/  CS2R R12, SRZ ;  /* 0x00000000000c7805 */ /* 0x000fe2000001ff00 */
[----:B------:R-:W0:Y:S01]  /*bb50*/  LDCU.128 UR12, c[0x0][0x390] ;  /* 0x00007200ff0c77ac */ /* 0x000e220008000c00 */
[----:B------:R-:W1:Y:S09]  /*bb60*/  LDCU.64 UR10, c[0x0][0x388] ;  /* 0x00007100ff0a77ac */ /* 0x000e720008000a00 */
[----:B------:R-:W2:Y:S08]  /*bb70*/  @!P0 LDC.64 R14, c[0x0][0x408] ;  /* 0x00010200ff0e8b82 */ /* 0x000eb00000000a00 */
[----:B------:R-:W3:Y:S08]  /*bb80*/  @!P0 LDC.64 R16, c[0x0][0x408] ;  /* 0x00010200ff108b82 */ /* 0x000ef00000000a00 */
[----:B------:R-:W4:Y:S01]  /*bb90*/  @!P0 LDC.64 R18, c[0x0][0x408] ;  /* 0x00010200ff128b82 */ /* 0x000f220000000a00 */
[----:B--2---:R-:W2:Y:S04]  /*bba0*/  @!P0 LDG.E.64 R8, desc[UR8][R14.64] ;  /* 0x000000080e088981 */ /* 0x004ea8000c1e1b00 */
[----:B---3--:R3:W2:Y:S04]  /*bbb0*/  @!P0 LDG.E.64 R10, desc[UR8][R16.64+0x8] ;  /* 0x00000808100a8981 */ /* 0x0086a8000c1e1b00 */
[----:B----4-:R4:W5:Y:S01]  /*bbc0*/  @!P0 LDG.E.64 R12, desc[UR8][R18.64+0x10] ;  /* 0x00001008120c8981 */ /* 0x010962000c1e1b00 */
[C---:B------:R-:W-:Y:S01]  /*bbd0*/  IMAD.IADD R21, R20.reuse, 0x1, -R4 ;  /* 0x0000000114157824 */ /* 0x040fe200078e0a04 */
[----:B0-----:R-:W-:Y:S01]  /*bbe0*/  UIADD3 UR4, UP0, UPT, UR14, -0x4, URZ ;  /* 0xfffffffc0e047890 */ /* 0x001fe2000ff1e0ff */
[----:B------:R-:W-:Y:S01]  /*bbf0*/  BSSY.RECONVERGENT B1, `(.L_x_636) ;  /* 0x000001e000017945 */ /* 0x000fe20003800200 */
[----:B---3--:R-:W-:-:S02]  /*bc00*/  LEA R16, R20, UR6, 0x2 ;  /* 0x0000000614107c11 */ /* 0x008fc4000f8e10ff */
[----:B------:R-:W-:Y:S01]  /*bc10*/  UIADD3.X UR5, UPT, UPT, UR15, -0x1, URZ, UP0, !UPT ;  /* 0xffffffff0f057890 */ /* 0x000fe200087fe4ff */
[----:B--2---:R-:W-:-:S05]  /*bc20*/  IADD3 R8, P1, PT, R20, R8, RZ ;  /* 0x0000000814087210 */ /* 0x004fca0007f3e0ff */
[----:B------:R-:W-:Y:S01]  /*bc30*/  IMAD.X R9, RZ, RZ, R9, P1 ;  /* 0x000000ffff097224 */ /* 0x000fe200008e0609 */
[----:B------:R-:W-:Y:S02]  /*bc40*/  ISETP.GE.AND P1, PT, R20, R5, PT ;  /* 0x000000051400720c */ /* 0x000fe40003f26270 */
[----:B------:R-:W-:-:S04]  /*bc50*/  IADD3 R2, P2, PT, R21, R10, RZ ;  /* 0x0000000a15027210 */ /* 0x000fc80007f5e0ff */
[----:B------:R-:W-:Y:S02]  /*bc60*/  LEA.HI.X.SX32 R21, R21, R11, 0x1, P2 ;  /* 0x0000000b15157211 */ /* 0x000fe400010f0eff */
[----:B-1----:R-:W-:Y:S02]  /*bc70*/  LEA R10, P2, R8, UR10, 0x2 ;  /* 0x0000000a080a7c11 */ /* 0x002fe4000f8410ff */
[----:B------:R-:W-:Y:S02]  /*bc80*/  LEA R14, P3, R2, UR12, 0x2 ;  /* 0x0000000c020e7c11 */ /* 0x000fe4000f8610ff */
[----:B------:R-:W-:Y:S02]  /*bc90*/  LEA.HI.X R11, R8, UR11, R9, 0x2, P2 ;  /* 0x0000000b080b7c11 */ /* 0x000fe400090f1409 */
[----:B------:R-:W-:Y:S01]  /*bca0*/  LEA.HI.X R15, R2, UR13, R21, 0x2, P3 ;  /* 0x0000000d020f7c11 */ /* 0x000fe200098f1415 */
[----:B----4-:R-:W-:Y:S08]  /*bcb0*/  @P1 BRA `(.L_x_637) ;  /* 0x0000000000441947 */ /* 0x010ff00003800000 */
[----:B------:R-:W0:Y:S01]  /*bcc0*/  LDS R17, [R16] ;  /* 0x0000000010117984 */ /* 0x000e220000000800 */
[----:B------:R-:W-:-:S13]  /*bcd0*/  ISETP.GE.AND P1, PT, R20, R4, PT ;  /* 0x000000041400720c */ /* 0x000fda0003f26270 */
[----:B0-----:R0:W-:Y:S01]  /*bce0*/  @!P1 STG.E desc[UR8][R10.64], R17 ;  /* 0x000000110a009986 */ /* 0x0011e2000c101908 */
[----:B------:R-:W-:Y:S05]  /*bcf0*/  @!P1 BRA `(.L_x_637) ;  /* 0x0000000000349947 */ /* 0x000fea0003800000 */
[----:B------:R-:W-:-:S13]  /*bd00*/  ISETP.GE.AND P1, PT, R20, R7, PT ;  /* 0x000000071400720c */ /* 0x000fda0003f26270 */
[----:B------:R1:W-:Y:S01]  /*bd10*/  @!P1 STG.E desc[UR8][R14.64], R17 ;  /* 0x000000110e009986 */ /* 0x0003e2000c101908 */
[----:B------:R-:W-:Y:S05]  /*bd20*/  @!P1 BRA `(.L_x_637) ;  /* 0x0000000000289947 */ /* 0x000fea0003800000 */
[----:B------:R-:W-:Y:S02]  /*bd30*/  SHF.R.S32.HI R2, RZ, 0x1f, R6 ;  /* 0x0000001fff027819 */ /* 0x000fe40000011406 */
[--C-:B------:R-:W-:Y:S02]  /*bd40*/  IADD3 R19, P1, P2, R4, R6, R5.reuse ;  /* 0x0000000604137210 */ /* 0x100fe40007a3e005 */
[----:B------:R-:W-:Y:S02]  /*bd50*/  SHF.R.S32.HI R6, RZ, 0x1f, R4 ;  /* 0x0000001fff067819 */ /* 0x000fe40000011404 */
[----:B------:R-:W-:-:S04]  /*bd60*/  SHF.R.S32.HI R9, RZ, 0x1f, R5 ;  /* 0x0000001fff097819 */ /* 0x000fc80000011405 */
[----:B------:R-:W-:Y:S02]  /*bd70*/  IADD3.X R9, PT, PT, R6, R2, R9, P1, P2 ;  /* 0x0000000206097210 */ /* 0x000fe40000fe4409 */
[----:B-----5:R-:W-:-:S04]  /*bd80*/  IADD3 R2, P1, P2, R19, -R12, -R20 ;  /* 0x8000000c13027210 */ /* 0x020fc80007a3e814 */
[----:B------:R-:W-:Y:S02]  /*bd90*/  IADD3.X R9, PT, PT, R9, -0x1, ~R13, P1, P2 ;  /* 0xffffffff09097810 */ /* 0x000fe40000fe4c0d */
[----:B------:R-:W-:-:S04]  /*bda0*/  LEA R8, P1, R2, UR4, 0x2 ;  /* 0x0000000402087c11 */ /* 0x000fc8000f8210ff */
[----:B------:R-:W-:-:S05]  /*bdb0*/  LEA.HI.X R9, R2, UR5, R9, 0x2, P1 ;  /* 0x0000000502097c11 */ /* 0x000fca00088f1409 */
[----:B------:R2:W-:Y:S04]  /*bdc0*/  STG.E desc[UR8][R8.64+-0x5800], R17 ;  /* 0xffa8001108007986 */ /* 0x0005e8000c101908 */
.L_x_637:
[----:B------:R-:W-:Y:S05]  /*bdd0*/  BSYNC.RECONVERGENT B1 ;  /* 0x0000000000017941 */ /* 0x000fea0003800200 */
.L_x_636:
[----:B--2---:R-:W-:Y:S01]  /*bde0*/  SHF.R.S32.HI R9, RZ, 0x1f, R7 ;  /* 0x0000001fff097819 */ /* 0x004fe20000011407 */
[----:B------:R-:W-:Y:S01]  /*bdf0*/  VIADD R6, R20, 0x200 ;  /* 0x0000020014067836 */ /* 0x000fe20000000000 */
[----:B-----5:R-:W-:Y:S01]  /*be00*/  IADD3 R2, P1, P2, R7, -R12, -R20 ;  /* 0x8000000c07027210 */ /* 0x020fe20007a3e814 */
[----:B------:R-:W-:Y:S03]  /*be10*/  BSSY.RECONVERGENT B1, `(.L_x_638) ;  /* 0x000000e000017945 */ /* 0x000fe60003800200 */
[----:B------:R-:W-:Y:S02]  /*be20*/  IADD3.X R9, PT, PT, R9, -0x1, ~R13, P1, P2 ;  /* 0xffffffff09097810 */ /* 0x000fe40000fe4c0d */
[----:B------:R-:W-:Y:S02]  /*be30*/  ISETP.GE.AND P1, PT, R6, R5, PT ;  /* 0x000000050600720c */ /* 0x000fe40003f26270 */
[----:B------:R-:W-:-:S04]  /*be40*/  LEA R8, P2, R2, UR4, 0x2 ;  /* 0x0000000402087c11 */ /* 0x000fc8000f8410ff */
[----:B------:R-:W-:-:S07]  /*be50*/  LEA.HI.X R9, R2, UR5, R9, 0x2, P2 ;  /* 0x0000000502097c11 */ /* 0x000fce00090f1409 */
[----:B------:R-:W-:Y:S05]  /*be60*/  @P1 BRA `(.L_x_639) ;  /* 0x0000000000201947 */ /* 0x000fea0003800000 */
[----:B------:R2:W3:Y:S01]  /*be70*/  LDS R13, [R16+0x800] ;  /* 0x00080000100d7984 */ /* 0x0004e20000000800 */
[----:B------:R-:W-:-:S13]  /*be80*/  ISETP.GE.AND P1, PT, R6, R4, PT ;  /* 0x000000040600720c */ /* 0x000fda0003f26270 */
[----:B--2---:R-:W-:Y:S05]  /*be90*/  @!P1 BRA `(.L_x_640) ;  /* 0x0000000000109947 */ /* 0x004fea0003800000 */
[----:B------:R-:W-:-:S13]  /*bea0*/  ISETP.GE.AND P1, PT, R6, R7, PT ;  /* 0x000000070600720c */ /* 0x000fda0003f26270 */
[----:B---3--:R2:W-:Y:S04]  /*beb0*/  @P1 STG.E desc[UR8][R8.64+-0x800], R13 ;  /* 0xfff8000d08001986 */ /* 0x0085e8000c101908 */
[----:B------:R2:W-:Y:S01]  /*bec0*/  @!P1 STG.E desc[UR8][R14.64+0x800], R13 ;  /* 0x0008000d0e009986 */ /* 0x0005e2000c101908 */
[----:B------:R-:W-:Y:S05]  /*bed0*/  BRA `(.L_x_639) ;  /* 0x0000000000047947 */ /* 0x000fea0003800000 */
.L_x_640:
[----:B---3--:R3:W-:Y:S02]  /*bee0*/  STG.E desc[UR8][R10.64+0x800], R13 ;  /* 0x0008000d0a007986 */ /* 0x0087e4000c101908 */
.L_x_639:
[----:B------:R-:W-:Y:S05]  /*bef0*/  BSYNC.RECONVERGENT B1 ;  /* 0x0000000000017941 */ /* 0x000fea0003800200 */
.L_x_638:
[----:B------:R-:W-:Y:S01]  /*bf00*/  LOP3.LUT R2, R20, 0x400, RZ, 0xfc, !PT ;  /* 0x0000040014027812 */ /* 0x000fe200078efcff */
[----:B------:R-:W-:Y:S03]  /*bf10*/  BSSY.RECONVERGENT B1, `(.L_x_641) ;  /* 0x000000b000017945 */ /* 0x000fe60003800200 */
[----:B------:R-:W-:-:S13]  /*bf20*/  ISETP.GE.AND P1, PT, R2, R5, PT ;  /* 0x000000050200720c */ /* 0x000fda0003f26270 */
[----:B------:R-:W-:Y:S05]  /*bf30*/  @P1 BRA `(.L_x_642) ;  /* 0x0000000000201947 */ /* 0x000fea0003800000 */
[----:B--23--:R2:W3:Y:S01]  /*bf40*/  LDS R13, [R16+0x1000] ;  /* 0x00100000100d7984 */ /* 0x00c4e20000000800 */
[----:B------:R-:W-:-:S13]  /*bf50*/  ISETP.GE.AND P1, PT, R2, R4, PT ;  /* 0x000000040200720c */ /* 0x000fda0003f26270 */
[----:B--2---:R-:W-:Y:S05]  /*bf60*/  @!P1 BRA `(.L_x_643) ;  /* 0x0000000000109947 */ /* 0x004fea0003800000 */
[----:B------:R-:W-:-:S13]  /*bf70*/  ISETP.GE.AND P1, PT, R2, R7, PT ;  /* 0x000000070200720c */ /* 0x000fda0003f26270 */
[----:B---3--:R4:W-:Y:S04]  /*bf80*/  @P1 STG.E desc[UR8][R8.64+-0x1000], R13 ;  /* 0xfff0000d08001986 */ /* 0x0089e8000c101908 */
[----:B------:R4:W-:Y:S01]  /*bf90*/  @!P1 STG.E desc[UR8][R14.64+0x1000], R13 ;  /* 0x0010000d0e009986 */ /* 0x0009e2000c101908 */
[----:B------:R-:W-:Y:S05]  /*bfa0*/  BRA `(.L_x_642) ;  /* 0x0000000000047947 */ /* 0x000fea0003800000 */
.L_x_643:
[----:B---3--:R2:W-:Y:S02]  /*bfb0*/  STG.E desc[UR8][R10.64+0x1000], R13 ;  /* 0x0010000d0a007986 */ /* 0x0085e4000c101908 */
.L_x_642:
[----:B------:R-:W-:Y:S05]  /*bfc0*/  BSYNC.RECONVERGENT B1 ;  /* 0x0000000000017941 */ /* 0x000fea0003800200 */
.L_x_641:
[----:B------:R-:W-:Y:S01]  /*bfd0*/  VIADD R2, R20, 0x600 ;  /* 0x0000060014027836 */ /* 0x000fe20000000000 */
[----:B------:R-:W-:Y:S04]  /*bfe0*/  BSSY.RECONVERGENT B1, `(.L_x_644) ;  /* 0x000000b000017945 */ /* 0x000fe80003800200 */
[----:B------:R-:W-:-:S13]  /*bff0*/  ISETP.GE.AND P1, PT, R2, R5, PT ;  /* 0x000000050200720c */ /* 0x000fda0003f26270 */
[----:B------:R-:W-:Y:S05]  /*c000*/  @P1 BRA `(.L_x_645) ;  /* 0x0000000000201947 */ /* 0x000fea0003800000 */
[----:B--234-:R2:W3:Y:S01]  /*c010*/  LDS R13, [R16+0x1800] ;  /* 0x00180000100d7984 */ /* 0x01c4e20000000800 */
[----:B------:R-:W-:-:S13]  /*c020*/  ISETP.GE.AND P1, PT, R2, R4, PT ;  /* 0x000000040200720c */ /* 0x000fda0003f26270 */
[----:B--2---:R-:W-:Y:S05]  /*c030*/  @!P1 BRA `(.L_x_646) ;  /* 0x0000000000109947 */ /* 0x004fea0003800000 */
[----:B------:R-:W-:-:S13]  /*c040*/  ISETP.GE.AND P1, PT, R2, R7, PT ;  /* 0x000000070200720c */ /* 0x000fda0003f26270 */
[----:B---3--:R2:W-:Y:S04]  /*c050*/  @P1 STG.E desc[UR8][R8.64+-0x1800], R13 ;  /* 0xffe8000d08001986 */ /* 0x0085e8000c101908 */
[----:B------:R2:W-:Y:S01]  /*c060*/  @!P1 STG.E desc[UR8][R14.64+0x1800], R13 ;  /* 0x0018000d0e009986 */ /* 0x0005e2000c101908 */
[----:B------:R-:W-:Y:S05]  /*c070*/  BRA `(.L_x_645) ;  /* 0x0000000000047947 */ /* 0x000fea0003800000 */
.L_x_646:
[----:B---3--:R2:W-:Y:S02]  /*c080*/  STG.E desc[UR8][R10.64+0x1800], R13 ;  /* 0x0018000d0a007986 */ /* 0x0085e4000c101908 */
.L_x_645:
[----:B------:R-:W-:Y:S05]  /*c090*/  BSYNC.RECONVERGENT B1 ;  /* 0x0000000000017941 */ /* 0x000fea0003800200 */
.L_x_644:
[----:B------:R-:W-:Y:S01]  /*c0a0*/  LOP3.LUT R2, R20, 0x800, RZ, 0xfc, !PT ;  /* 0x0000080014027812 */ /* 0x000fe200078efcff */
[----:B------:R-:W-:Y:S03]  /*c0b0*/  BSSY.RECONVERGENT B1, `(.L_x_647) ;  /* 0x000000b000017945 */ /* 0x000fe60003800200 */
        /* <DEDUP_REMOVED lines=9> */
.L_x_649:
[----:B---3--:R2:W-:Y:S02]  /*c150*/  STG.E desc[UR8][R10.64+0x2000], R13 ;  /* 0x0020000d0a007986 */ /* 0x0085e4000c101908 */
.L_x_648:
[----:B------:R-:W-:Y:S05]  /*c160*/  BSYNC.RECONVERGENT B1 ;  /* 0x0000000000017941 */ /* 0x000fea0003800200 */
.L_x_647:
        /* <DEDUP_REMOVED lines=11> */
.L_x_652:
[----:B---3--:R2:W-:Y:S02]  /*c220*/  STG.E desc[UR8][R10.64+0x2800], R13 ;  /* 0x0028000d0a007986 */ /* 0x0085e4000c101908 */
.L_x_651:
[----:B------:R-:W-:Y:S05]  /*c230*/  BSYNC.RECONVERGENT B1 ;  /* 0x0000000000017941 */ /* 0x000fea0003800200 */
.L_x_650:
        /* <DEDUP_REMOVED lines=11> */
.L_x_655:
[----:B---3--:R2:W-:Y:S02]  /*c2f0*/  STG.E desc[UR8][R10.64+0x3000], R13 ;  /* 0x0030000d0a007986 */ /* 0x0085e4000c101908 */
.L_x_654:
[----:B------:R-:W-:Y:S05]  /*c300*/  BSYNC.RECONVERGENT B1 ;  /* 0x0000000000017941 */ /* 0x000fea0003800200 */
.L_x_653:
        /* <DEDUP_REMOVED lines=11> */
.L_x_658:
[----:B---3--:R2:W-:Y:S02]  /*c3c0*/  STG.E desc[UR8][R10.64+0x3800], R13 ;  /* 0x0038000d0a007986 */ /* 0x0085e4000c101908 */
.L_x_657:
[----:B------:R-:W-:Y:S05]  /*c3d0*/  BSYNC.RECONVERGENT B1 ;  /* 0x0000000000017941 */ /* 0x000fea0003800200 */
.L_x_656:
        /* <DEDUP_REMOVED lines=11> */
.L_x_661:
[----:B---3--:R2:W-:Y:S02]  /*c490*/  STG.E desc[UR8][R10.64+0x4000], R13 ;  /* 0x0040000d0a007986 */ /* 0x0085e4000c101908 */
.L_x_660:
[----:B------:R-:W-:Y:S05]  /*c4a0*/  BSYNC.RECONVERGENT B1 ;  /* 0x0000000000017941 */ /* 0x000fea0003800200 */
.L_x_659:
        /* <DEDUP_REMOVED lines=11> */
.L_x_664:
[----:B---3--:R2:W-:Y:S02]  /*c560*/  STG.E desc[UR8][R10.64+0x4800], R13 ;  /* 0x0048000d0a007986 */ /* 0x0085e4000c101908 */
.L_x_663:
[----:B------:R-:W-:Y:S05]  /*c570*/  BSYNC.RECONVERGENT B1 ;  /* 0x0000000000017941 */ /* 0x000fea0003800200 */
.L_x_662:
[----:B------:R-:W-:-:S04]  /*c580*/  LOP3.LUT R2, R20, 0x1400, RZ, 0xfc, !PT ;  /* 0x0000140014027812 */ /* 0x000fc800078efcff */
[----:B------:R-:W-:-:S13]  /*c590*/  ISETP.GE.AND P1, PT, R2, R5, PT ;  /* 0x000000050200720c */ /* 0x000fda0003f26270 */
[----:B------:R-:W-:Y:S05]  /*c5a0*/  @P1 BRA `(.L_x_665) ;  /* 0x0000005400141947 */ /* 0x000fea0003800000 */
[----:B------:R0:W0:Y:S01]  /*c5b0*/  LDS R5, [R16+0x5000] ;  /* 0x0050000010057984 */ /* 0x0000220000000800 */
[----:B------:R-:W-:-:S13]  /*c5c0*/  ISETP.GE.AND P1, PT, R2, R4, PT ;  /* 0x000000040200720c */ /* 0x000fda0003f26270 */
[----:B------:R-:W-:Y:S05]  /*c5d0*/  @!P1 BRA `(.L_x_666) ;  /* 0x0000000000109947 */ /* 0x000fea0003800000 */
[----:B------:R-:W-:-:S13]  /*c5e0*/  ISETP.GE.AND P1, PT, R2, R7, PT ;  /* 0x000000070200720c */ /* 0x000fda0003f26270 */
[----:B0-----:R0:W-:Y:S04]  /*c5f0*/  @P1 STG.E desc[UR8][R8.64+-0x5000], R5 ;  /* 0xffb0000508001986 */ /* 0x0011e8000c101908 */
[----:B------:R0:W-:Y:S01]  /*c600*/  @!P1 STG.E desc[UR8][R14.64+0x5000], R5 ;  /* 0x005000050e009986 */ /* 0x0001e2000c101908 */
[----:B------:R-:W-:Y:S05]  /*c610*/  BRA `(.L_x_665) ;  /* 0x0000005000f87947 */ /* 0x000fea0003800000 */
.L_x_666:
[----:B0-----:R0:W-:Y:S01]  /*c620*/  STG.E desc[UR8][R10.64+0x5000], R5 ;  /* 0x005000050a007986 */ /* 0x0011e2000c101908 */
[----:B------:R-:W-:Y:S05]  /*c630*/  BRA `(.L_x_665) ;  /* 0x0000005000f07947 */ /* 0x000fea0003800000 */
.L_x_569:
        /* <DEDUP_REMOVED lines=16> */
[----:B------:R-:W-:Y:S01]  /*c740*/  VIADD R6, R2, 0x3 ;  /* 0x0000000302067836 */ /* 0x000fe20000000000 */
[-C--:B------:R-:W-:Y:S01]  /*c750*/  ISETP.GE.AND P1, PT, R8, R5.reuse, PT ;  /* 0x000000050800720c */ /* 0x080fe20003f26270 */
[C---:B------:R-:W-:Y:S02]  /*c760*/  VIADD R8, R2.reuse, 0x4 ;  /* 0x0000000402087836 */ /* 0x040fe40000000000 */
[----:B------:R-:W-:Y:S01]  /*c770*/  IMAD.IADD R62, R2, 0x1, R7 ;  /* 0x00000001023e7824 */ /* 0x000fe200078e0207 */
[-C--:B------:R-:W-:Y:S01]  /*c780*/  ISETP.GE.AND P2, PT, R6, R5.reuse, PT ;  /* 0x000000050600720c */ /* 0x080fe20003f46270 */
[----:B------:R-:W-:Y:S01]  /*c790*/  VIADD R6, R2, 0x5 ;  /* 0x0000000502067836 */ /* 0x000fe20000000000 */
[----:B------:R-:W-:-:S04]  /*c7a0*/  ISETP.GE.AND P3, PT, R8, R5, PT ;  /* 0x000000050800720c */ /* 0x000fc80003f66270 */
[----:B------:R-:W-:Y:S01]  /*c7b0*/  ISETP.GE.AND P4, PT, R6, R5, PT ;  /* 0x000000050600720c */ /* 0x000fe20003f86270 */
[----:B------:R-:W-:-:S12]  /*c7c0*/  @P0 BRA `(.L_x_668) ;  /* 0x0000000000940947 */ /* 0x000fd80003800000 */
[----:B------:R-:W0:Y:S01]  /*c7d0*/  LDCU.128 UR4, c[0x0][0x3c0] ;  /* 0x00007800ff0477ac */ /* 0x000e220008000c00 */
[----:B------:R-:W1:Y:S01]  /*c7e0*/  LDCU.128 UR12, c[0x0][0x3b0] ;  /* 0x00007600ff0c77ac */ /* 0x000e620008000c00 */
[----:B0-----:R-:W-:-:S05]  /*c7f0*/  IADD3 R3, P0, PT, R62, UR6, RZ ;  /* 0x000000063e037c10 */ /* 0x001fca000ff1e0ff */
[----:B------:R-:W-:Y:S02]  /*c800*/  IMAD.SHL.U32 R8, R3, 0x8, RZ ;  /* 0x0000000803087824 */ /* 0x000fe400078e00ff */
[----:B------:R-:W-:-:S03]  /*c810*/  IMAD.X R4, RZ, RZ, UR7, P0 ;  /* 0x00000007ff047e24 */ /* 0x000fc600080e06ff */
[C---:B------:R-:W-:Y:S02]  /*c820*/  IADD3 R6, P0, PT, R8.reuse, UR4, RZ ;  /* 0x0000000408067c10 */ /* 0x040fe4000ff1e0ff */
        /* <DEDUP_REMOVED lines=31> */
.L_x_668:
[----:B------:R-:W-:Y:S05]  /*ca20*/  BSYNC.RECONVERGENT B1 ;  /* 0x0000000000017941 */ /* 0x000fea0003800200 */
.L_x_667:
        /* <DEDUP_REMOVED lines=44> */
.L_x_670:
[----:B------:R-:W-:Y:S05]  /*ccf0*/  BSYNC.RECONVERGENT B1 ;  /* 0x0000000000017941 */ /* 0x000fea0003800200 */
.L_x_669:
        /* <DEDUP_REMOVED lines=44> */
.L_x_672:
[----:B------:R-:W-:Y:S05]  /*cfc0*/  BSYNC.RECONVERGENT B1 ;  /* 0x0000000000017941 */ /* 0x000fea0003800200 */
.L_x_671:
        /* <DEDUP_REMOVED lines=44> */
.L_x_674:
[----:B------:R-:W-:Y:S05]  /*d290*/  BSYNC.RECONVERGENT B1 ;  /* 0x0000000000017941 */ /* 0x000fea0003800200 */
.L_x_673:
        /* <DEDUP_REMOVED lines=44> */
.L_x_676:
[----:B------:R-:W-:Y:S05]  /*d560*/  BSYNC.RECONVERGENT B1 ;  /* 0x0000000000017941 */ /* 0x000fea0003800200 */
.L_x_675:
        /* <DEDUP_REMOVED lines=58> */
.L_x_678:
[----:B------:R-:W-:Y:S05]  /*d910*/  BSYNC.RECONVERGENT B1 ;  /* 0x0000000000017941 */ /* 0x000fea0003800200 */
.L_x_677:
        /* <DEDUP_REMOVED lines=39> */
.L_x_680:
[----:B------:R-:W-:Y:S05]  /*db90*/  BSYNC.RECONVERGENT B1 ;  /* 0x0000000000017941 */ /* 0x000fea0003800200 */
.L_x_679:
        /* <DEDUP_REMOVED lines=39> */
.L_x_682:
[----:B------:R-:W-:Y:S05]  /*de10*/  BSYNC.RECONVERGENT B1 ;  /* 0x0000000000017941 */ /* 0x000fea0003800200 */
.L_x_681:
        /* <DEDUP_REMOVED lines=39> */
.L_x_684:
[----:B------:R-:W-:Y:S05]  /*e090*/  BSYNC.RECONVERGENT B1 ;  /* 0x0000000000017941 */ /* 0x000fea0003800200 */
.L_x_683:
        /* <DEDUP_REMOVED lines=39> */
.L_x_686:
[----:B------:R-:W-:Y:S05]  /*e310*/  BSYNC.RECONVERGENT B1 ;  /* 0x0000000000017941 */ /* 0x000fea0003800200 */
.L_x_685:
        /* <DEDUP_REMOVED lines=39> */
.L_x_688:
[----:B------:R-:W-:Y:S05]  /*e590*/  BSYNC.RECONVERGENT B1 ;  /* 0x0000000000017941 */ /* 0x000fea0003800200 */
.L_x_687:
        /* <DEDUP_REMOVED lines=10> */
[----:B------:R-:W-:-:S02]  /*e640*/  ISETP.NE.AND P4, PT, R70, 0xc, PT ;  /* 0x0000000c4600780c */ /* 0x000fc40003f85270 */
[----:B------:R-:W-:Y:S01]  /*e650*/  IADD3 R29, P1, PT, R52, R31, RZ ;  /* 0x0000001f341d7210 */ /* 0x000fe20007f3e0ff */
[----:B------:R-:W-:-:S03]  /*e660*/  IMAD.X R28, R55, 0x1, R30, P0 ;  /* 0x00000001371c7824 */ /* 0x000fc600000e061e */
[----:B------:R-:W-:Y:S01]  /*e670*/  IADD3 R27, P0, PT, R50, R29, RZ ;  /* 0x0000001d321b7210 */ /* 0x000fe20007f1e0ff */
[----:B------:R-:W-:-:S03]  /*e680*/  IMAD.X R26, R51, 0x1, R28, P1 ;  /* 0x00000001331a7824 */ /* 0x000fc600008e061c */
        /* <DEDUP_REMOVED lines=42> */
[----:B------:R-:W-:Y:S01]  /*e930*/  IMAD.X R4, R3, 0x1, R6, P0 ;  /* 0x0000000103047824 */ /* 0x000fe200000e0606 */
[----:B------:R-:W-:-:S04]  /*e940*/  @!P2 SHF.R.U32.HI R6, RZ, 0x2, R20 ;  /* 0x00000002ff06a819 */ /* 0x000fc80000011614 */
[----:B------:R-:W1:Y:S01]  /*e950*/  SHFL.UP PT, R3, R4, 0x10, RZ ;  /* 0x0600000004037989 */ /* 0x000e6200000e00ff */
[----:B------:R-:W-:Y:S02]  /*e960*/  @!P2 LOP3.LUT R75, R6, 0xf8, RZ, 0xc0, !PT ;  /* 0x000000f8064ba812 */ /* 0x000fe400078ec0ff */
[----:B0-----:R-:W-:-:S04]  /*e970*/  SEL R2, R2, RZ, P1 ;  /* 0x000000ff02027207 */ /* 0x001fc80000800000 */
[----:B------:R-:W-:Y:S02]  /*e980*/  IADD3 R2, P0, PT, R2, R5, RZ ;  /* 0x0000000502027210 */ /* 0x000fe40007f1e0ff */
[----:B-1----:R-:W-:Y:S02]  /*e990*/  SEL R3, R3, RZ, P1 ;  /* 0x000000ff03037207 */ /* 0x002fe40000800000 */
[----:B------:R-:W-:-:S03]  /*e9a0*/  ISETP.NE.AND P1, PT, R70, 0x2, PT ;  /* 0x000000024600780c */ /* 0x000fc60003f25270 */
[----:B------:R-:W-:-:S05]  /*e9b0*/  IMAD.X R3, R3, 0x1, R4, P0 ;  /* 0x0000000103037824 */ /* 0x000fca00000e0604 */
[----:B------:R-:W-:Y:S01]  /*e9c0*/  @!P2 STS.64 [R75+UR4], R2 ;  /* 0x000000024b00a988 */ /* 0x000fe20008000a04 */
[----:B------:R-:W-:Y:S01]  /*e9d0*/  BAR.SYNC.DEFER_BLOCKING 0x0 ;  /* 0x0000000000007b1d */ /* 0x000fe20000010000 */
[----:B------:R-:W-:-:S05]  /*e9e0*/  ISETP.NE.AND P2, PT, R70, 0x6, PT ;  /* 0x000000064600780c */ /* 0x000fca0003f45270 */
[----:B------:R-:W0:Y:S04]  /*e9f0*/  LDS.128 R8, [UR4] ;  /* 0x00000004ff087984 */ /* 0x000e280008000c00 */
[----:B------:R-:W1:Y:S04]  /*ea00*/  LDS.128 R16, [UR4+0x10] ;  /* 0x00001004ff107984 */ /* 0x000e680008000c00 */
[----:B------:R-:W2:Y:S04]  /*ea10*/  LDS.128 R12, [UR4+0x20] ;  /* 0x00002004ff0c7984 */ /* 0x000ea80008000c00 */
[----:B------:R-:W3:Y:S01]  /*ea20*/  LDS.128 R4, [UR4+0x30] ;  /* 0x00003004ff047984 */ /* 0x000ee20008000c00 */
[----:B0-----:R-:W-:-:S05]  /*ea30*/  IADD3 R71, P0, PT, R8, R10, RZ ;  /* 0x0000000a08477210 */ /* 0x001fca0007f1e0ff */
[----:B------:R-:W-:Y:S01]  /*ea40*/  IMAD.X R73, R9, 0x1, R11, P0 ;  /* 0x0000000109497824 */ /* 0x000fe200000e060b */
[----:B-1----:R-:W-:Y:S02]  /*ea50*/  IADD3 R11, P0, PT, R16, R71, RZ ;  /* 0x00000047100b7210 */ /* 0x002fe40007f1e0ff */
[----:B------:R-:W-:Y:S02]  /*ea60*/  SEL R16, R71, R8, !P1 ;  /* 0x0000000847107207 */ /* 0x000fe40004800000 */
[----:B------:R-:W-:Y:S01]  /*ea70*/  SEL R72, R73, R9, !P1 ;  /* 0x0000000949487207 */ /* 0x000fe20004800000 */
[----:B------:R-:W-:Y:S01]  /*ea80*/  IMAD.X R17, R17, 0x1, R73, P0 ;  /* 0x0000000111117824 */ /* 0x000fe200000e0649 */
[----:B------:R-:W-:Y:S02]  /*ea90*/  ISETP.NE.AND P1, PT, R70, 0x3, PT ;  /* 0x000000034600780c */ /* 0x000fe40003f25270 */
        /* <DEDUP_REMOVED lines=13> */
[----:B------:R-:W-:Y:S01]  /*eb70*/  SEL R72, R71, R72, !P1 ;  /* 0x0000004847487207 */ /* 0x000fe20004800000 */
[----:B------:R-:W-:Y:S01]  /*eb80*/  IMAD.X R19, R15, 0x1, R71, P0 ;  /* 0x000000010f137824 */ /* 0x000fe200000e0647 */
[----:B---3--:R-:W-:Y:S02]  /*eb90*/  IADD3 R17, P0, PT, R4, R13, RZ ;  /* 0x0000000d04117210 */ /* 0x008fe40007f1e0ff */
[----:B------:R-:W-:Y:S02]  /*eba0*/  SEL R16, R13, R16, !P2 ;  /* 0x000000100d107207 */ /* 0x000fe40005000000 */
[----:B------:R-:W1:Y:S01]  /*ebb0*/  LDS.128 R12, [UR4+0x50] ;  /* 0x00005004ff0c7984 */ /* 0x000e620008000c00 */
[----:B------:R-:W-:Y:S01]  /*ebc0*/  ISETP.NE.AND P1, PT, R70, 0x7, PT ;  /* 0x000000074600780c */ /* 0x000fe20003f25270 */
[----:B------:R-:W-:Y:S01]  /*ebd0*/  IMAD.X R5, R5, 0x1, R19, P0 ;  /* 0x0000000105057824 */ /* 0x000fe200000e0613 */
[----:B------:R-:W-:-:S02]  /*ebe0*/  SEL R72, R19, R72, !P2 ;  /* 0x0000004813487207 */ /* 0x000fc40005000000 */
[----:B------:R-:W-:Y:S02]  /*ebf0*/  SEL R16, R17, R16, !P1 ;  /* 0x0000001011107207 */ /* 0x000fe40004800000 */
[----:B------:R-:W-:Y:S02]  /*ec00*/  IADD3 R17, P0, PT, R6, R17, RZ ;  /* 0x0000001106117210 */ /* 0x000fe40007f1e0ff */
[C---:B------:R-:W-:Y:S02]  /*ec10*/  ISETP.NE.AND P2, PT, R70.reuse, 0x8, PT ;  /* 0x000000084600780c */ /* 0x040fe40003f45270 */
[----:B------:R-:W-:Y:S01]  /*ec20*/  SEL R72, R5, R72, !P1 ;  /* 0x0000004805487207 */ /* 0x000fe20004800000 */
[----:B------:R-:W-:Y:S01]  /*ec30*/  IMAD.X R19, R7, 0x1, R5, P0 ;  /* 0x0000000107137824 */ /* 0x000fe200000e0605 */
[----:B------:R-:W-:Y:S01]  /*ec40*/  SEL R16, R17, R16, !P2 ;  /* 0x0000001011107207 */ /* 0x000fe20005000000 */
[----:B------:R-:W2:Y:S01]  /*ec50*/  LDS.128 R4, [UR4+0x60] ;  /* 0x00006004ff047984 */ /* 0x000ea20008000c00 */
[----:B------:R-:W-:-:S02]  /*ec60*/  ISETP.NE.AND P1, PT, R70, 0x9, PT ;  /* 0x000000094600780c */ /* 0x000fc40003f25270 */
[----:B0-----:R-:W-:Y:S02]  /*ec70*/  IADD3 R17, P0, PT, R8, R17, RZ ;  /* 0x0000001108117210 */ /* 0x001fe40007f1e0ff */
[----:B------:R-:W-:Y:S02]  /*ec80*/  SEL R72, R19, R72, !P2 ;  /* 0x0000004813487207 */ /* 0x000fe40005000000 */
[----:B------:R-:W-:Y:S01]  /*ec90*/  SEL R8, R17, R16, !P1 ;  /* 0x0000001011087207 */ /* 0x000fe20004800000 */
[----:B------:R-:W-:Y:S01]  /*eca0*/  IMAD.X R73, R9, 0x1, R19, P0 ;  /* 0x0000000109497824 */ /* 0x000fe200000e0613 */
[----:B------:R-:W-:Y:S02]  /*ecb0*/  IADD3 R9, P0, PT, R10, R17, RZ ;  /* 0x000000110a097210 */ /* 0x000fe40007f1e0ff */
[----:B------:R-:W0:Y:S01]  /*ecc0*/  LDS.128 R16, [UR4+0x70] ;  /* 0x00007004ff107984 */ /* 0x000e220008000c00 */
[----:B------:R-:W-:Y:S02]  /*ecd0*/  ISETP.NE.AND P2, PT, R70, 0xf, PT ;  /* 0x0000000f4600780c */ /* 0x000fe40003f45270 */
[----:B------:R-:W-:Y:S01]  /*ece0*/  IMAD.X R71, R11, 0x1, R73, P0 ;  /* 0x000000010b477824 */ /* 0x000fe200000e0649 */
[----:B------:R-:W-:-:S02]  /*ecf0*/  SEL R10, R73, R72, !P1 ;  /* 0x00000048490a7207 */ /* 0x000fc40004800000 */
[----:B------:R-:W-:-:S04]  /*ed00*/  ISETP.NE.AND P1, PT, R70, 0xa, PT ;  /* 0x0000000a4600780c */ /* 0x000fc80003f25270 */
[----:B------:R-:W-:Y:S02]  /*ed10*/  SEL R8, R9, R8, !P1 ;  /* 0x0000000809087207 */ /* 0x000fe40004800000 */
[----:B------:R-:W-:Y:S02]  /*ed20*/  SEL R10, R71, R10, !P1 ;  /* 0x0000000a470a7207 */ /* 0x000fe40004800000 */
[----:B------:R-:W-:Y:S02]  /*ed30*/  ISETP.NE.AND P1, PT, R70, 0xb, PT ;  /* 0x0000000b4600780c */ /* 0x000fe40003f25270 */
[----:B-1----:R-:W-:-:S04]  /*ed40*/  IADD3 R11, P0, PT, R12, R9, RZ ;  /* 0x000000090c0b7210 */ /* 0x002fc80007f1e0ff */
[----:B------:R-:W-:Y:S01]  /*ed50*/  SEL R8, R11, R8, !P1 ;  /* 0x000000080b087207 */ /* 0x000fe20004800000 */
[----:B------:R-:W-:Y:S01]  /*ed60*/  IMAD.X R13, R13, 0x1, R71, P0 ;  /* 0x000000010d0d7824 */ /* 0x000fe200000e0647 */
[----:B------:R-:W-:-:S04]  /*ed70*/  IADD3 R9, P0, PT, R14, R11, RZ ;  /* 0x0000000b0e097210 */ /* 0x000fc80007f1e0ff */
[----:B------:R-:W-:Y:S01]  /*ed80*/  SEL R8, R9, R8, !P4 ;  /* 0x0000000809087207 */ /* 0x000fe20006000000 */
[----:B------:R-:W-:Y:S01]  /*ed90*/  IMAD.X R11, R15, 0x1, R13, P0 ;  /* 0x000000010f0b7824 */ /* 0x000fe200000e060d */
[----:B------:R-:W-:Y:S02]  /*eda0*/  SEL R10, R13, R10, !P1 ;  /* 0x0000000a0d0a7207 */ /* 0x000fe40004800000 */
[----:B--2---:R-:W-:Y:S02]  /*edb0*/  IADD3 R9, P3, PT, R4, R9, RZ ;  /* 0x0000000904097210 */ /* 0x004fe40007f7e0ff */
[C---:B------:R-:W-:Y:S02]  /*edc0*/  ISETP.NE.AND P0, PT, R70.reuse, 0xd, PT ;  /* 0x0000000d4600780c */ /* 0x040fe40003f05270 */
[----:B------:R-:W-:Y:S01]  /*edd0*/  SEL R10, R11, R10, !P4 ;  /* 0x0000000a0b0a7207 */ /* 0x000fe20006000000 */
[----:B------:R-:W-:Y:S01]  /*ede0*/  IMAD.X R11, R5, 0x1, R11, P3 ;  /* 0x00000001050b7824 */ /* 0x000fe200018e060b */
[----:B------:R-:W-:-:S02]  /*edf0*/  ISETP.NE.AND P1, PT, R70, 0xe, PT ;  /* 0x0000000e4600780c */ /* 0x000fc40003f25270 */
[----:B------:R-:W-:Y:S02]  /*ee00*/  SEL R4, R9, R8, !P0 ;  /* 0x0000000809047207 */ /* 0x000fe40004000000 */
[----:B------:R-:W-:Y:S02]  /*ee10*/  IADD3 R5, P6, PT, R6, R9, RZ ;  /* 0x0000000906057210 */ /* 0x000fe40007fde0ff */
[----:B------:R-:W-:Y:S02]  /*ee20*/  IADD3 R8, P4, P5, R2, -R41, -R66 ;  /* 0x8000002902087210 */ /* 0x000fe40007d9e842 */
[----:B------:R-:W-:Y:S01]  /*ee30*/  SEL R6, R11, R10, !P0 ;  /* 0x0000000a0b067207 */ /* 0x000fe20004000000 */
[----:B------:R-:W-:Y:S01]  /*ee40*/  IMAD.X R7, R7, 0x1, R11, P6 ;  /* 0x0000000107077824 */ /* 0x000fe200030e060b */
[----:B------:R-:W-:Y:S02]  /*ee50*/  SEL R2, R5, R4, !P1 ;  /* 0x0000000405027207 */ /* 0x000fe40004800000 */
[----:B0-----:R-:W-:-:S02]  /*ee60*/  IADD3 R5, P0, PT, R16, R5, RZ ;  /* 0x0000000510057210 */ /* 0x001fc40007f1e0ff */
[----:B------:R-:W-:Y:S02]  /*ee70*/  SEL R4, R7, R6, !P1 ;  /* 0x0000000607047207 */ /* 0x000fe40004800000 */
[----:B------:R-:W-:Y:S01]  /*ee80*/  ISETP.NE.AND P3, PT, R69, RZ, PT ;  /* 0x000000ff4500720c */ /* 0x000fe20003f65270 */
[----:B------:R-:W-:Y:S01]  /*ee90*/  IMAD.X R17, R17, 0x1, R7, P0 ;  /* 0x0000000111117824 */ /* 0x000fe200000e0607 */
[----:B------:R-:W-:Y:S02]  /*eea0*/  IADD3.X R9, PT, PT, R3, ~R39, ~R68, P4, P5 ;  /* 0x8000002703097210 */ /* 0x000fe400027eac44 */
[----:B------:R-:W-:Y:S02]  /*eeb0*/  SEL R2, R5, R2, !P2 ;  /* 0x0000000205027207 */ /* 0x000fe40005000000 */
[----:B------:R-:W-:Y:S02]  /*eec0*/  SEL R3, R17, R4, !P2 ;  /* 0x0000000411037207 */ /* 0x000fe40005000000 */
[----:B------:R-:W-:-:S02]  /*eed0*/  ISETP.GT.U32.AND P2, PT, R20, 0x1f, PT ;  /* 0x0000001f1400780c */ /* 0x000fc40003f44070 */
[----:B------:R-:W-:Y:S02]  /*eee0*/  SEL R71, R8, RZ, P3 ;  /* 0x000000ff08477207 */ /* 0x000fe40001800000 */
[----:B------:R-:W-:Y:S02]  /*eef0*/  SEL R70, R9, RZ, P3 ;  /* 0x000000ff09467207 */ /* 0x000fe40001800000 */
[----:B------:R-:W-:Y:S02]  /*ef00*/  IADD3 R71, P1, PT, R71, R2, RZ ;  /* 0x0000000247477210 */ /* 0x000fe40007f3e0ff */
[----:B------:R-:W-:Y:S02]  /*ef10*/  IADD3 R18, P0, PT, R18, R5, RZ ;  /* 0x0000000512127210 */ /* 0x000fe40007f1e0ff */
[----:B------:R-:W-:Y:S01]  /*ef20*/  ISETP.GE.U32.AND P4, PT, R20, 0x20, PT ;  /* 0x000000201400780c */ /* 0x000fe20003f86070 */
[----:B------:R-:W-:Y:S02]  /*ef30*/  IMAD.X R70, R70, 0x1, R3, P1 ;  /* 0x0000000146467824 */ /* 0x000fe400008e0603 */
[----:B------:R-:W-:Y:S01]  /*ef40*/  IMAD.X R19, R19, 0x1, R17, P0 ;  /* 0x0000000113137824 */ /* 0x000fe200000e0611 */
[----:B------:R-:W-:-:S02]  /*ef50*/  SEL R17, R8, R71, !P4 ;  /* 0x0000004708117207 */ /* 0x000fc40006000000 */
        /* <DEDUP_REMOVED lines=24> */
.L_x_826:
[----:B------:R-:W-:Y:S05]  /*f0e0*/  @!P0 BRA `(.L_x_691) ;  /* 0x0000000000788947 */ /* 0x000fea0003800000 */
[----:B------:R-:W-:-:S07]  /*f0f0*/  IMAD.MOV.U32 R9, RZ, RZ, 0x24 ;  /* 0x00000024ff097424 */ /* 0x000fce00078e00ff */
.L_x_693:
        /* <DEDUP_REMOVED lines=28> */
.L_x_829:
[----:B------:R-:W-:Y:S05]  /*f2c0*/  @P0 BRA `(.L_x_693) ;  /* 0xfffffffc008c0947 */ /* 0x000fea000383ffff */
.L_x_691:
        /* <DEDUP_REMOVED lines=59> */
.L_x_843:
[----:B------:R-:W-:Y:S05]  /*f680*/  @!P0 BRA `(.L_x_695) ;  /* 0x0000000400788947 */ /* 0x000fea0003800000 */
[----:B------:R-:W-:-:S07]  /*f690*/  IMAD.MOV.U32 R0, RZ, RZ, 0x24 ;  /* 0x00000024ff007424 */ /* 0x000fce00078e00ff */
.L_x_701:
        /* <DEDUP_REMOVED lines=9> */
.L_x_846:
[----:B------:R-:W-:Y:S05]  /*f730*/  @!P0 BRA `(.L_x_697) ;  /* 0x0000000000788947 */ /* 0x000fea0003800000 */
[----:B------:R-:W-:-:S07]  /*f740*/  IMAD.MOV.U32 R9, RZ, RZ, R0 ;  /* 0x000000ffff097224 */ /* 0x000fce00078e0000 */
.L_x_699:
        /* <DEDUP_REMOVED lines=28> */
.L_x_849:
[----:B------:R-:W-:Y:S05]  /*f910*/  @P0 BRA `(.L_x_699) ;  /* 0xfffffffc008c0947 */ /* 0x000fea000383ffff */
.L_x_697:
        /* <DEDUP_REMOVED lines=52> */
.L_x_863:
[----:B------:R-:W-:Y:S05]  /*fc60*/  @P0 BRA `(.L_x_701) ;  /* 0xfffffff8008c0947 */ /* 0x000fea000383ffff */
.L_x_695:
[----:B------:R-:W0:Y:S01]  /*fc70*/  S2R R20, SR_TID.X ;  /* 0x0000000000147919 */ /* 0x000e220000002100 */
[----:B------:R-:W-:Y:S01]  /*fc80*/  ISETP.NE.AND P1, PT, R69, RZ, PT ;  /* 0x000000ff4500720c */ /* 0x000fe20003f25270 */
[----:B------:R-:W-:-:S12]  /*fc90*/  BSSY.RECONVERGENT B1, `(.L_x_702) ;  /* 0x0000010000017945 */ /* 0x000fd80003800200 */
        /* <DEDUP_REMOVED lines=15> */
.L_x_703:
[----:B------:R-:W-:Y:S05]  /*fd90*/  BSYNC.RECONVERGENT B1 ;  /* 0x0000000000017941 */ /* 0x000fea0003800200 */
.L_x_702:
[----:B------:R0:W-:Y:S01]  /*fda0*/  @!P1 STS.64 [R9+0x90], R72 ;  /* 0x0000904809009388 */ /* 0x0001e20000000a00 */
[----:B------:R-:W-:Y:S02]  /*fdb0*/  IMAD.MOV.U32 R71, RZ, RZ, R17 ;  /* 0x000000ffff477224 */ /* 0x000fe400078e0011 */
[----:B------:R-:W-:Y:S02]  /*fdc0*/  IMAD.MOV.U32 R70, RZ, RZ, R16 ;  /* 0x000000ffff467224 */ /* 0x000fe400078e0010 */
[----:B------:R-:W-:Y:S02]  /*fdd0*/  @!P1 IMAD.MOV.U32 R71, RZ, RZ, R72 ;  /* 0x000000ffff479224 */ /* 0x000fe400078e0048 */
[----:B------:R-:W-:-:S07]  /*fde0*/  @!P1 IMAD.MOV.U32 R70, RZ, RZ, R73 ;  /* 0x000000ffff469224 */ /* 0x000fce00078e0049 */
.L_x_689:
[----:B-1----:R-:W1:Y:S01]  /*fdf0*/  S2R R2, SR_CTAID.X ;  /* 0x0000000000027919 */ /* 0x002e620000002500 */
[----:B------:R-:W2:Y:S01]  /*fe00*/  LDCU UR5, c[0x0][0x3f0] ;  /* 0x00007e00ff0577ac */ /* 0x000ea20008000800 */
[----:B------:R-:W-:Y:S02]  /*fe10*/  IMAD R10, R20, 0xb, RZ ;  /* 0x0000000b140a7824 */ /* 0x000fe400078e02ff */
[----:B--2---:R-:W-:Y:S01]  /*fe20*/  IMAD.U32 R3, RZ, RZ, UR5 ;  /* 0x00000005ff037e24 */ /* 0x004fe2000f8e00ff */
[----:B------:R-:W-:Y:S05]  /*fe30*/  WARPSYNC.ALL ;  /* 0x0000000000007948 */ /* 0x000fea0003800000 */
[----:B-1----:R-:W-:-:S05]  /*fe40*/  IMAD R11, R2, -0x1600, R3 ;  /* 0xffffea00020b7824 */ /* 0x002fca00078e0203 */
[----:B------:R-:W-:Y:S01]  /*fe50*/  ISETP.GE.AND P1, PT, R10, R11, PT ;  /* 0x0000000b0a00720c */ /* 0x000fe20003f26270 */
[----:B------:R-:W1:Y:S08]  /*fe60*/  S2UR UR5, SR_CgaCtaId ;  /* 0x00000000000579c3 */ /* 0x000e700000008800 */
[----:B------:R-:W-:Y:S01]  /*fe70*/  BAR.SYNC.DEFER_BLOCKING 0x0 ;  /* 0x0000000000007b1d */ /* 0x000fe20000010000 */
[----:B------:R-:W-:-:S02]  /*fe80*/  IADD3 R16, PT, PT, -R11, 0x1600, RZ ;  /* 0x000016000b107810 */ /* 0x000fc40007ffe1ff */
[----:B------:R-:W-:-:S03]  /*fe90*/  ISETP.NE.AND P0, PT, R20, RZ, PT ;  /* 0x000000ff1400720c */ /* 0x000fc60003f05270 */
[----:B------:R-:W-:Y:S01]  /*fea0*/  UMOV UR4, 0x400 ;  /* 0x0000040000047882 */ /* 0x000fe20000000000 */
[----:B------:R-:W-:Y:S01]  /*feb0*/  BSSY.RECONVERGENT B1, `(.L_x_704) ;  /* 0x0000022000017945 */ /* 0x000fe20003800200 */
[----:B-1----:R-:W-:-:S09]  /*fec0*/  ULEA UR4, UR5, UR4, 0x18 ;  /* 0x0000000405047291 */ /* 0x002fd2000f8ec0ff */
[----:B------:R-:W1:Y:S04]  /*fed0*/  LDS.64 R12, [UR4+0x90] ;  /* 0x00009004ff0c7984 */ /* 0x000e680008000a00 */
[----:B------:R-:W2:Y:S04]  /*fee0*/  LDS.128 R4, [UR4+0xb0] ;  /* 0x0000b004ff047984 */ /* 0x000ea80008000c00 */
[----:B0-----:R-:W0:Y:S01]  /*fef0*/  LDS.64 R8, [UR4+0xa8] ;  /* 0x0000a804ff087984 */ /* 0x001e220008000a00 */
[----:B-1----:R-:W-:Y:S02]  /*ff00*/  SEL R12, R12, RZ, P0 ;  /* 0x000000ff0c0c7207 */ /* 0x002fe40000000000 */
[----:B------:R-:W-:Y:S01]  /*ff10*/  SEL R15, R13, RZ, P0 ;  /* 0x000000ff0d0f7207 */ /* 0x000fe20000000000 */
[--C-:B--2---:R-:W-:Y:S01]  /*ff20*/  IMAD.IADD R0, R6, 0x1, -R16.reuse ;  /* 0x0000000106007824 */ /* 0x104fe200078e0a10 */
[----:B------:R-:W-:Y:S08]  /*ff30*/  BAR.SYNC.DEFER_BLOCKING 0x0 ;  /* 0x0000000000007b1d */ /* 0x000ff00000010000 */
[----:B------:R-:W-:Y:S01]  /*ff40*/  BAR.SYNC.DEFER_BLOCKING 0x0 ;  /* 0x0000000000007b1d */ /* 0x000fe20000010000 */
[----:B------:R-:W-:Y:S01]  /*ff50*/  IADD3 R12, P0, PT, R71, R12, RZ ;  /* 0x0000000c470c7210 */ /* 0x000fe20007f1e0ff */
[----:B------:R-:W-:Y:S01]  /*ff60*/  IMAD.IADD R7, R7, 0x1, -R16 ;  /* 0x0000000107077824 */ /* 0x000fe200078e0a10 */
[----:B------:R-:W-:Y:S01]  /*ff70*/  SHF.R.S32.HI R14, RZ, 0x1f, R0 ;  /* 0x0000001fff0e7819 */ /* 0x000fe20000011400 */
[----:B------:R-:W-:-:S02]  /*ff80*/  IMAD.IADD R5, R5, 0x1, -R16 ;  /* 0x0000000105057824 */ /* 0x000fc400078e0a10 */
[----:B------:R-:W-:Y:S01]  /*ff90*/  IMAD.X R15, R70, 0x1, R15, P0 ;  /* 0x00000001460f7824 */ /* 0x000fe200000e060f */
[----:B------:R-:W-:Y:S01]  /*ffa0*/  LOP3.LUT R7, R14, R7, RZ, 0xfc, !PT ;  /* 0x000000070e077212 */ /* 0x000fe200078efcff */
[----:B------:R-:W-:Y:S01]  /*ffb0*/  IMAD.IADD R0, R4, 0x1, -R16 ;  /* 0x0000000104007824 */ /* 0x000fe200078e0a10 */
[----:B0-----:R-:W-:Y:S06]  /*ffc0*/  @P1 BRA `(.L_x_705) ;  /* 0x0000000000401947 */ /* 0x001fec0003800000 */
[----:B------:R-:W-:Y:S01]  /*ffd0*/  ISETP.GE.U32.AND P0, PT, R64, RZ, PT ;  /* 0x000000ff4000720c */ /* 0x000fe20003f06070 */
[----:B------:R-:W-:Y:S03]  /*ffe0*/  BSSY.RECONVERGENT B2, `(.L_x_706) ;  /* 0x000000c000027945 */ /* 0x000fe60003800200 */
[----:B------:R-:W-:-:S13]  /*fff0*/  ISETP.GE.U32.AND.EX P0, PT, R63, 0x1, PT, P0 ;  /* 0x000000013f00780c */ /* 0x000fda0003f06100 */
[----:B------:R-:W-:Y:S01]  /*10000*/  @P0 IMAD.IADD R4, R15, 0x1, -R9 ;  /* 0x000000010f040824 */ /* 0x000fe200078e0a09 */
[----:B------:R-:W-:Y:S06]  /*10010*/  @P0 BRA `(.L_x_707) ;  /* 0x0000000000200947 */ /* 0x000fec0003800000 */
[----:B------:R-:W-:-:S04]  /*10020*/  ISETP.NE.U32.AND P0, PT, R64, RZ, PT ;  /* 0x000000ff4000720c */ /* 0x000fc80003f05070 */
[----:B------:R-:W-:-:S13]  /*10030*/  ISETP.NE.AND.EX P0, PT, R63, RZ, PT, P0 ;  /* 0x000000ff3f00720c */ /* 0x000fda0003f05300 */
[----:B------:R-:W-:Y:S02]  /*10040*/  @!P0 IADD3 R13, PT, PT, R7, R11, R6 ;  /* 0x0000000b070d8210 */ /* 0x000fe40007ffe006 */
[----:B------:R-:W-:Y:S02]  /*10050*/  @P0 IADD3 R4, PT, PT, R12, R7, -R8 ;  /* 0x000000070c040210 */ /* 0x000fe40007ffe808 */
[----:B------:R-:W-:-:S05]  /*10060*/  @!P0 IADD3 R13, PT, PT, R13, R8, R9 ;  /* 0x000000080d0d8210 */ /* 0x000fca0007ffe009 */
[----:B------:R-:W-:-:S05]  /*10070*/  @!P0 IMAD R13, R20, 0xb, R13 ;  /* 0x0000000b140d8824 */ /* 0x000fca00078e020d */
[----:B------:R-:W-:-:S05]  /*10080*/  @!P0 IADD3 R13, PT, PT, R13, -R12, -R15 ;  /* 0x8000000c0d0d8210 */ /* 0x000fca0007ffe80f */
[----:B------:R-:W-:-:S07]  /*10090*/  @!P0 VIADD R4, R13, 0xffffea00 ;  /* 0xffffea000d048836 */ /* 0x000fce0000000000 */
.L_x_707:
[----:B------:R-:W-:Y:S05]  /*100a0*/  BSYNC.RECONVERGENT B2 ;  /* 0x0000000000027941 */ /* 0x000fea0003800200 */
.L_x_706:
[----:B------:R-:W-:-:S05]  /*100b0*/  LEA R13, R4, UR4, 0x2 ;  /* 0x00000004040d7c11 */ /* 0x000fca000f8e10ff */
[----:B------:R0:W-:Y:S02]  /*100c0*/  STS [R13], R62 ;  /* 0x0000003e0d007388 */ /* 0x0001e40000000800 */
.L_x_705:
[----:B------:R-:W-:Y:S05]  /*100d0*/  BSYNC.RECONVERGENT B1 ;  /* 0x0000000000017941 */ /* 0x000fea0003800200 */
.L_x_704:
[----:B------:R-:W-:Y:S01]  /*100e0*/  VIADD R4, R10, 0x1 ;  /* 0x000000010a047836 */ /* 0x000fe20000000000 */
[----:B0-----:R-:W-:Y:S01]  /*100f0*/  IADD3 R13, P0, PT, R64, R12, RZ ;  /* 0x0000000c400d7210 */ /* 0x001fe20007f1e0ff */
[----:B------:R-:W-:Y:S03]  /*10100*/  BSSY.RECONVERGENT B1, `(.L_x_708) ;  /* 0x0000014000017945 */ /* 0x000fe60003800200 */
[----:B------:R-:W-:Y:S01]  /*10110*/  ISETP.GE.AND P1, PT, R4, R11, PT ;  /* 0x0000000b0400720c */ /* 0x000fe20003f26270 */
[----:B------:R-:W-:-:S12]  /*10120*/  IMAD.X R14, R63, 0x1, R15, P0 ;  /* 0x000000013f0e7824 */ /* 0x000fd800000e060f */
[----:B------:R-:W-:Y:S05]  /*10130*/  @P1 BRA `(.L_x_709) ;  /* 0x0000000000401947 */ /* 0x000fea0003800000 */
        /* <DEDUP_REMOVED lines=13> */
.L_x_711:
[----:B------:R-:W-:Y:S05]  /*10210*/  BSYNC.RECONVERGENT B2 ;  /* 0x0000000000027941 */ /* 0x000fea0003800200 */
.L_x_710:
[----:B------:R-:W-:-:S05]  /*10220*/  LEA R4, R4, UR4, 0x2 ;  /* 0x0000000404047c11 */ /* 0x000fca000f8e10ff */
[----:B------:R0:W-:Y:S02]  /*10230*/  STS [R4], R59 ;  /* 0x0000003b04007388 */ /* 0x0001e40000000800 */
.L_x_709:
[----:B------:R-:W-:Y:S05]  /*10240*/  BSYNC.RECONVERGENT B1 ;  /* 0x0000000000017941 */ /* 0x000fea0003800200 */
.L_x_708:
[----:B0-----:R-:W-:Y:S01]  /*10250*/  VIADD R4, R10, 0x2 ;  /* 0x000000020a047836 */ /* 0x001fe20000000000 */
[----:B------:R-:W-:Y:S01]  /*10260*/  IADD3 R61, P2, PT, R64, R61, RZ ;  /* 0x0000003d403d7210 */ /* 0x000fe20007f5e0ff */
[----:B------:R-:W-:Y:S01]  /*10270*/  BSSY.RECONVERGENT B1, `(.L_x_712) ;  /* 0x0000017000017945 */ /* 0x000fe20003800200 */
[-C--:B------:R-:W-:Y:S02]  /*10280*/  IADD3 R13, PT, PT, R7, R11.reuse, R6 ;  /* 0x0000000b070d7210 */ /* 0x080fe40007ffe006 */
[----:B------:R-:W-:Y:S01]  /*10290*/  ISETP.GE.AND P1, PT, R4, R11, PT ;  /* 0x0000000b0400720c */ /* 0x000fe20003f26270 */
[----:B------:R-:W-:Y:S01]  /*102a0*/  IMAD.X R60, R63, 0x1, R60, P2 ;  /* 0x000000013f3c7824 */ /* 0x000fe200010e063c */
[----:B------:R-:W-:Y:S01]  /*102b0*/  IADD3 R14, P0, PT, R12, R61, RZ ;  /* 0x0000003d0c0e7210 */ /* 0x000fe20007f1e0ff */
[----:B------:R-:W-:-:S04]  /*102c0*/  VIADD R13, R13, 0xffffea00 ;  /* 0xffffea000d0d7836 */ /* 0x000fc80000000000 */
[----:B------:R-:W-:-:S06]  /*102d0*/  IMAD.X R19, R15, 0x1, R60, P0 ;  /* 0x000000010f137824 */ /* 0x000fcc00000e063c */
        /* <DEDUP_REMOVED lines=9> */
[----:B------:R-:W-:-:S03]  /*10370*/  @P0 IADD3 R4, PT, PT, R14, R7, -R8 ;  /* 0x000000070e040210 */ /* 0x000fc60007ffe808 */
[----:B------:R-:W-:-:S05]  /*10380*/  @!P0 IMAD R17, R20, 0xb, R17 ;  /* 0x0000000b14118824 */ /* 0x000fca00078e0211 */
[----:B------:R-:W-:-:S05]  /*10390*/  @!P0 IADD3 R17, PT, PT, R17, -R14, -R19 ;  /* 0x8000000e11118210 */ /* 0x000fca0007ffe813 */
[----:B------:R-:W-:-:S07]  /*103a0*/  @!P0 VIADD R4, R17, 0x2 ;  /* 0x0000000211048836 */ /* 0x000fce0000000000 */
.L_x_715:
[----:B------:R-:W-:Y:S05]  /*103b0*/  BSYNC.RECONVERGENT B2 ;  /* 0x0000000000027941 */ /* 0x000fea0003800200 */
.L_x_714:
[----:B------:R-:W-:-:S05]  /*103c0*/  LEA R17, R4, UR4, 0x2 ;  /* 0x0000000404117c11 */ /* 0x000fca000f8e10ff */
[----:B------:R0:W-:Y:S02]  /*103d0*/  STS [R17], R56 ;  /* 0x0000003811007388 */ /* 0x0001e40000000800 */
.L_x_713:
[----:B------:R-:W-:Y:S05]  /*103e0*/  BSYNC.RECONVERGENT B1 ;  /* 0x0000000000017941 */ /* 0x000fea0003800200 */
.L_x_712:
[----:B------:R-:W-:Y:S01]  /*103f0*/  VIADD R4, R10, 0x3 ;  /* 0x000000030a047836 */ /* 0x000fe20000000000 */
[----:B------:R-:W-:Y:S01]  /*10400*/  BSSY.RECONVERGENT B1, `(.L_x_716) ;  /* 0x0000016000017945 */ /* 0x000fe20003800200 */
[----:B------:R-:W-:-:S03]  /*10410*/  IMAD.IADD R19, R58, 0x1, R61 ;  /* 0x000000013a137824 */ /* 0x000fc600078e023d */
[----:B------:R-:W-:Y:S01]  /*10420*/  ISETP.GE.AND P1, PT, R4, R11, PT ;  /* 0x0000000b0400720c */ /* 0x000fe20003f26270 */
[----:B------:R-:W-:Y:S01]  /*10430*/  IMAD.IADD R4, R8, 0x1, R9 ;  /* 0x0000000108047824 */ /* 0x000fe200078e0209 */
[----:B------:R-:W-:-:S03]  /*10440*/  IADD3 R19, P0, PT, R12, R19, RZ ;  /* 0x000000130c137210 */ /* 0x000fc60007f1e0ff */
[----:B0-----:R-:W-:Y:S02]  /*10450*/  IMAD.IADD R17, R13, 0x1, R4 ;  /* 0x000000010d117824 */ /* 0x001fe400078e0204 */
        /* <DEDUP_REMOVED lines=9> */
[----:B------:R-:W-:Y:S01]  /*104f0*/  @!P0 IMAD R16, R20, 0xb, R17 ;  /* 0x0000000b14108824 */ /* 0x000fe200078e0211 */
[----:B------:R-:W-:-:S04]  /*10500*/  @P0 IADD3 R14, PT, PT, R19, R7, -R8 ;  /* 0x00000007130e0210 */ /* 0x000fc80007ffe808 */
[----:B------:R-:W-:-:S05]  /*10510*/  @!P0 IADD3 R16, PT, PT, R16, -R19, -R57 ;  /* 0x8000001310108210 */ /* 0x000fca0007ffe839 */
[----:B------:R-:W-:-:S07]  /*10520*/  @!P0 VIADD R14, R16, 0x3 ;  /* 0x00000003100e8836 */ /* 0x000fce0000000000 */
.L_x_719:
[----:B------:R-:W-:Y:S05]  /*10530*/  BSYNC.RECONVERGENT B2 ;  /* 0x0000000000027941 */ /* 0x000fea0003800200 */
.L_x_718:
[----:B------:R-:W-:-:S05]  /*10540*/  LEA R14, R14, UR4, 0x2 ;  /* 0x000000040e0e7c11 */ /* 0x000fca000f8e10ff */
[----:B------:R0:W-:Y:S02]  /*10550*/  STS [R14], R53 ;  /* 0x000000350e007388 */ /* 0x0001e40000000800 */
.L_x_717:
[----:B------:R-:W-:Y:S05]  /*10560*/  BSYNC.RECONVERGENT B1 ;  /* 0x0000000000017941 */ /* 0x000fea0003800200 */
.L_x_716:
[----:B------:R-:W-:Y:S01]  /*10570*/  VIADD R30, R10, 0x4 ;  /* 0x000000040a1e7836 */ /* 0x000fe20000000000 */
[----:B------:R-:W-:Y:S01]  /*10580*/  IADD3 R31, P0, PT, R12, R31, RZ ;  /* 0x0000001f0c1f7210 */ /* 0x000fe20007f1e0ff */
[----:B------:R-:W-:Y:S01]  /*10590*/  BSSY.RECONVERGENT B1, `(.L_x_720) ;  /* 0x0000012000017945 */ /* 0x000fe20003800200 */
[----:B0-----:R-:W-:Y:S02]  /*105a0*/  IMAD.IADD R14, R7, 0x1, -R8 ;  /* 0x00000001070e7824 */ /* 0x001fe400078e0a08 */
        /* <DEDUP_REMOVED lines=10> */
[----:B------:R-:W-:Y:S02]  /*10650*/  @!P0 IMAD.IADD R18, R31, 0x1, R18 ;  /* 0x000000011f128824 */ /* 0x000fe400078e0212 */
[----:B------:R-:W-:-:S03]  /*10660*/  @P0 IMAD.IADD R16, R14, 0x1, R31 ;  /* 0x000000010e100824 */ /* 0x000fc600078e021f */
[----:B------:R-:W-:-:S07]  /*10670*/  @!P0 IADD3 R16, PT, PT, -R18, R17, R30 ;  /* 0x0000001112108210 */ /* 0x000fce0007ffe11e */
.L_x_723:
[----:B------:R-:W-:Y:S05]  /*10680*/  BSYNC.RECONVERGENT B2 ;  /* 0x0000000000027941 */ /* 0x000fea0003800200 */
.L_x_722:
[----:B------:R-:W-:-:S05]  /*10690*/  LEA R16, R16, UR4, 0x2 ;  /* 0x0000000410107c11 */ /* 0x000fca000f8e10ff */
[----:B------:R0:W-:Y:S02]  /*106a0*/  STS [R16], R49 ;  /* 0x0000003110007388 */ /* 0x0001e40000000800 */
.L_x_721:
[----:B------:R-:W-:Y:S05]  /*106b0*/  BSYNC.RECONVERGENT B1 ;  /* 0x0000000000017941 */ /* 0x000fea0003800200 */
.L_x_720:
[----:B------:R-:W-:Y:S01]  /*106c0*/  VIADD R28, R10, 0x5 ;  /* 0x000000050a1c7836 */ /* 0x000fe20000000000 */
[----:B------:R-:W-:Y:S01]  /*106d0*/  IADD3 R29, P0, PT, R12, R29, RZ ;  /* 0x0000001d0c1d7210 */ /* 0x000fe20007f1e0ff */
[----:B------:R-:W-:Y:S03]  /*106e0*/  BSSY.RECONVERGENT B1, `(.L_x_724) ;  /* 0x0000011000017945 */ /* 0x000fe60003800200 */
[----:B------:R-:W-:Y:S01]  /*106f0*/  ISETP.GE.AND P1, PT, R28, R11, PT ;  /* 0x0000000b1c00720c */ /* 0x000fe20003f26270 */
[----:B------:R-:W-:-:S12]  /*10700*/  IMAD.X R18, R15, 0x1, R26, P0 ;  /* 0x000000010f127824 */ /* 0x000fd800000e061a */
[----:B------:R-:W-:Y:S05]  /*10710*/  @P1 BRA `(.L_x_725) ;  /* 0x0000000000341947 */ /* 0x000fea0003800000 */
[----:B------:R-:W-:Y:S01]  /*10720*/  ISETP.GE.U32.AND P0, PT, R50, RZ, PT ;  /* 0x000000ff3200720c */ /* 0x000fe20003f06070 */
[----:B------:R-:W-:Y:S03]  /*10730*/  BSSY.RECONVERGENT B2, `(.L_x_726) ;  /* 0x0000009000027945 */ /* 0x000fe60003800200 */
[----:B------:R-:W-:-:S13]  /*10740*/  ISETP.GE.U32.AND.EX P0, PT, R47, 0x1, PT, P0 ;  /* 0x000000012f00780c */ /* 0x000fda0003f06100 */
[----:B0-----:R-:W-:Y:S01]  /*10750*/  @P0 IMAD.IADD R16, R18, 0x1, -R9 ;  /* 0x0000000112100824 */ /* 0x001fe200078e0a09 */
[----:B------:R-:W-:Y:S06]  /*10760*/  @P0 BRA `(.L_x_727) ;  /* 0x0000000000140947 */ /* 0x000fec0003800000 */
[----:B------:R-:W-:-:S04]  /*10770*/  ISETP.NE.U32.AND P0, PT, R50, RZ, PT ;  /* 0x000000ff3200720c */ /* 0x000fc80003f05070 */
[----:B------:R-:W-:-:S13]  /*10780*/  ISETP.NE.AND.EX P0, PT, R47, RZ, PT, P0 ;  /* 0x000000ff2f00720c */ /* 0x000fda0003f05300 */
[----:B------:R-:W-:Y:S02]  /*10790*/  @!P0 IMAD.IADD R18, R29, 0x1, R18 ;  /* 0x000000011d128824 */ /* 0x000fe400078e0212 */
[----:B------:R-:W-:-:S03]  /*107a0*/  @P0 IMAD.IADD R16, R14, 0x1, R29 ;  /* 0x000000010e100824 */ /* 0x000fc600078e021d */
[----:B------:R-:W-:-:S07]  /*107b0*/  @!P0 IADD3 R16, PT, PT, -R18, R17, R28 ;  /* 0x0000001112108210 */ /* 0x000fce0007ffe11c */
.L_x_727:
[----:B------:R-:W-:Y:S05]  /*107c0*/  BSYNC.RECONVERGENT B2 ;  /* 0x0000000000027941 */ /* 0x000fea0003800200 */
.L_x_726:
[----:B------:R-:W-:-:S05]  /*107d0*/  LEA R19, R16, UR4, 0x2 ;  /* 0x0000000410137c11 */ /* 0x000fca000f8e10ff */
[----:B------:R1:W-:Y:S02]  /*107e0*/  STS [R19], R32 ;  /* 0x0000002013007388 */ /* 0x0003e40000000800 */
.L_x_725:
[----:B------:R-:W-:Y:S05]  /*107f0*/  BSYNC.RECONVERGENT B1 ;  /* 0x0000000000017941 */ /* 0x000fea0003800200 */
.L_x_724:
        /* <DEDUP_REMOVED lines=16> */
.L_x_731:
[----:B------:R-:W-:Y:S05]  /*10900*/  BSYNC.RECONVERGENT B2 ;  /* 0x0000000000027941 */ /* 0x000fea0003800200 */
.L_x_730:
[----:B------:R-:W-:-:S05]  /*10910*/  LEA R16, R16, UR4, 0x2 ;  /* 0x0000000410107c11 */ /* 0x000fca000f8e10ff */
[----:B------:R2:W-:Y:S02]  /*10920*/  STS [R16], R37 ;  /* 0x0000002510007388 */ /* 0x0005e40000000800 */
.L_x_729:
[----:B------:R-:W-:Y:S05]  /*10930*/  BSYNC.RECONVERGENT B1 ;  /* 0x0000000000017941 */ /* 0x000fea0003800200 */
.L_x_728:
        /* <DEDUP_REMOVED lines=9> */
[----:B0-2---:R-:W-:Y:S01]  /*109d0*/  @P0 IMAD.IADD R16, R18, 0x1, -R9 ;  /* 0x0000000112100824 */ /* 0x005fe200078e0a09 */
[----:B------:R-:W-:Y:S06]  /*109e0*/  @P0 BRA `(.L_x_735) ;  /* 0x0000000000140947 */ /* 0x000fec0003800000 */
[----:B------:R-:W-:-:S04]  /*109f0*/  ISETP.NE.U32.AND P0, PT, R46, RZ, PT ;  /* 0x000000ff2e00720c */ /* 0x000fc80003f05070 */
[----:B------:R-:W-:-:S13]  /*10a00*/  ISETP.NE.AND.EX P0, PT, R43, RZ, PT, P0 ;  /* 0x000000ff2b00720c */ /* 0x000fda0003f05300 */
[----:B------:R-:W-:Y:S02]  /*10a10*/  @!P0 IMAD.IADD R18, R25, 0x1, R18 ;  /* 0x0000000119128824 */ /* 0x000fe400078e0212 */
[----:B------:R-:W-:-:S03]  /*10a20*/  @P0 IMAD.IADD R16, R14, 0x1, R25 ;  /* 0x000000010e100824 */ /* 0x000fc600078e0219 */
[----:B------:R-:W-:-:S07]  /*10a30*/  @!P0 IADD3 R16, PT, PT, -R18, R17, R24 ;  /* 0x0000001112108210 */ /* 0x000fce0007ffe118 */
.L_x_735:
[----:B------:R-:W-:Y:S05]  /*10a40*/  BSYNC.RECONVERGENT B2 ;  /* 0x0000000000027941 */ /* 0x000fea0003800200 */
.L_x_734:
[----:B-1----:R-:W-:-:S05]  /*10a50*/  LEA R19, R16, UR4, 0x2 ;  /* 0x0000000410137c11 */ /* 0x002fca000f8e10ff */
[----:B------:R3:W-:Y:S02]  /*10a60*/  STS [R19], R36 ;  /* 0x0000002413007388 */ /* 0x0007e40000000800 */
.L_x_733:
[----:B------:R-:W-:Y:S05]  /*10a70*/  BSYNC.RECONVERGENT B1 ;  /* 0x0000000000017941 */ /* 0x000fea0003800200 */
.L_x_732:
        /* <DEDUP_REMOVED lines=16> */
.L_x_739:
[----:B------:R-:W-:Y:S05]  /*10b80*/  BSYNC.RECONVERGENT B2 ;  /* 0x0000000000027941 */ /* 0x000fea0003800200 */
.L_x_738:
[----:B------:R-:W-:-:S05]  /*10b90*/  LEA R16, R16, UR4, 0x2 ;  /* 0x0000000410107c11 */ /* 0x000fca000f8e10ff */
[----:B------:R4:W-:Y:S02]  /*10ba0*/  STS [R16], R35 ;  /* 0x0000002310007388 */ /* 0x0009e40000000800 */
.L_x_737:
[----:B------:R-:W-:Y:S05]  /*10bb0*/  BSYNC.RECONVERGENT B1 ;  /* 0x0000000000017941 */ /* 0x000fea0003800200 */
.L_x_736:
        /* <DEDUP_REMOVED lines=9> */
[----:B0-2-4-:R-:W-:Y:S01]  /*10c50*/  @P0 IMAD.IADD R16, R18, 0x1, -R9 ;  /* 0x0000000112100824 */ /* 0x015fe200078e0a09 */
[----:B------:R-:W-:Y:S06]  /*10c60*/  @P0 BRA `(.L_x_743) ;  /* 0x0000000000140947 */ /* 0x000fec0003800000 */
[----:B------:R-:W-:-:S04]  /*10c70*/  ISETP.NE.U32.AND P0, PT, R40, RZ, PT ;  /* 0x000000ff2800720c */ /* 0x000fc80003f05070 */
[----:B------:R-:W-:-:S13]  /*10c80*/  ISETP.NE.AND.EX P0, PT, R38, RZ, PT, P0 ;  /* 0x000000ff2600720c */ /* 0x000fda0003f05300 */
[----:B------:R-:W-:Y:S02]  /*10c90*/  @!P0 IMAD.IADD R18, R21, 0x1, R18 ;  /* 0x0000000115128824 */ /* 0x000fe400078e0212 */
[----:B------:R-:W-:-:S03]  /*10ca0*/  @P0 IMAD.IADD R16, R14, 0x1, R21 ;  /* 0x000000010e100824 */ /* 0x000fc600078e0215 */
[----:B------:R-:W-:-:S07]  /*10cb0*/  @!P0 IADD3 R16, PT, PT, -R18, R17, R22 ;  /* 0x0000001112108210 */ /* 0x000fce0007ffe116 */
.L_x_743:
[----:B------:R-:W-:Y:S05]  /*10cc0*/  BSYNC.RECONVERGENT B2 ;  /* 0x0000000000027941 */ /* 0x000fea0003800200 */
.L_x_742:
[----:B-1-3--:R-:W-:-:S05]  /*10cd0*/  LEA R19, R16, UR4, 0x2 ;  /* 0x0000000410137c11 */ /* 0x00afca000f8e10ff */
[----:B------:R0:W-:Y:S02]  /*10ce0*/  STS [R19], R34 ;  /* 0x0000002213007388 */ /* 0x0001e40000000800 */
.L_x_741:
[----:B------:R-:W-:Y:S05]  /*10cf0*/  BSYNC.RECONVERGENT B1 ;  /* 0x0000000000017941 */ /* 0x000fea0003800200 */
.L_x_740:
[----:B0-2-4-:R-:W-:Y:S01]  /*10d00*/  VIADD R16, R10, 0xa ;  /* 0x0000000a0a107836 */ /* 0x015fe20000000000 */
[----:B-1-3--:R-:W-:Y:S01]  /*10d10*/  IADD3 R19, P0, PT, R12, R66, RZ ;  /* 0x000000420c137210 */ /* 0x00afe20007f1e0ff */
        /* <DEDUP_REMOVED lines=14> */
.L_x_747:
[----:B------:R-:W-:Y:S05]  /*10e00*/  BSYNC.RECONVERGENT B2 ;  /* 0x0000000000027941 */ /* 0x000fea0003800200 */
.L_x_746:
[----:B------:R-:W-:-:S05]  /*10e10*/  LEA R10, R10, UR4, 0x2 ;  /* 0x000000040a0a7c11 */ /* 0x000fca000f8e10ff */
[----:B------:R0:W-:Y:S02]  /*10e20*/  STS [R10], R33 ;  /* 0x000000210a007388 */ /* 0x0001e40000000800 */
.L_x_745:
[----:B------:R-:W-:Y:S05]  /*10e30*/  BSYNC.RECONVERGENT B1 ;  /* 0x0000000000017941 */ /* 0x000fea0003800200 */
.L_x_744:
[----:B0-----:R-:W0:Y:S01]  /*10e40*/  LDC.U8 R10, c[0x0][0x3f8] ;  /* 0x0000fe00ff0a7b82 */ /* 0x001e220000000000 */
[----:B------:R-:W-:Y:S02]  /*10e50*/  CS2R R16, SRZ ;  /* 0x0000000000107805 */ /* 0x000fe4000001ff00 */
[----:B------:R-:W-:Y:S02]  /*10e60*/  CS2R R14, SRZ ;  /* 0x00000000000e7805 */ /* 0x000fe4000001ff00 */
[----:B------:R-:W-:Y:S01]  /*10e70*/  CS2R R18, SRZ ;  /* 0x0000000000127805 */ /* 0x000fe2000001ff00 */
[----:B------:R-:W1:Y:S01]  /*10e80*/  LDCU.128 UR12, c[0x0][0x390] ;  /* 0x00007200ff0c77ac */ /* 0x000e620008000c00 */
[----:B------:R-:W2:Y:S01]  /*10e90*/  LDCU.64 UR6, c[0x0][0x388] ;  /* 0x00007100ff0677ac */ /* 0x000ea20008000a00 */
[----:B------:R-:W-:Y:S01]  /*10ea0*/  BAR.SYNC.DEFER_BLOCKING 0x0 ;  /* 0x0000000000007b1d */ /* 0x000fe20000010000 */
[----:B0-----:R-:W-:-:S13]  /*10eb0*/  ISETP.NE.AND P0, PT, R10, RZ, PT ;  /* 0x000000ff0a00720c */ /* 0x001fda0003f05270 */
[----:B------:R-:W0:Y:S08]  /*10ec0*/  @!P0 LDC.64 R24, c[0x0][0x408] ;  /* 0x00010200ff188b82 */ /* 0x000e300000000a00 */
[----:B------:R-:W3:Y:S08]  /*10ed0*/  @!P0 LDC.64 R22, c[0x0][0x408] ;  /* 0x00010200ff168b82 */ /* 0x000ef00000000a00 */
[----:B------:R-:W4:Y:S01]  /*10ee0*/  @!P0 LDC.64 R26, c[0x0][0x408] ;  /* 0x00010200ff1a8b82 */ /* 0x000f220000000a00 */
[----:B0-----:R-:W5:Y:S04]  /*10ef0*/  @!P0 LDG.E.64 R16, desc[UR8][R24.64+0x8] ;  /* 0x0000080818108981 */ /* 0x001f68000c1e1b00 */
[----:B---3--:R-:W3:Y:S04]  /*10f00*/  @!P0 LDG.E.64 R14, desc[UR8][R22.64] ;  /* 0x00000008160e8981 */ /* 0x008ee8000c1e1b00 */
[----:B----4-:R-:W4:Y:S01]  /*10f10*/  @!P0 LDG.E.64 R18, desc[UR8][R26.64+0x10] ;  /* 0x000010081a128981 */ /* 0x010f22000c1e1b00 */
[----:B------:R-:W-:Y:S01]  /*10f20*/  IMAD.IADD R21, R20, 0x1, -R7 ;  /* 0x0000000114157824 */ /* 0x000fe200078e0a07 */
[----:B------:R-:W-:-:S02]  /*10f30*/  SHF.R.S32.HI R29, RZ, 0x1f, R8 ;  /* 0x0000001fff1d7819 */ /* 0x000fc40000011408 */
[----:B------:R-:W-:Y:S01]  /*10f40*/  SHF.R.S32.HI R31, RZ, 0x1f, R9 ;  /* 0x0000001fff1f7819 */ /* 0x000fe20000011409 */
[----:B-1----:R-:W-:Y:S01]  /*10f50*/  UIADD3 UR5, UP0, UPT, UR14, -0x4, URZ ;  /* 0xfffffffc0e057890 */ /* 0x002fe2000ff1e0ff */
[----:B------:R-:W-:Y:S01]  /*10f60*/  BSSY.RECONVERGENT B1, `(.L_x_748) ;  /* 0x0000022000017945 */ /* 0x000fe20003800200 */
[----:B-----5:R-:W-:Y:S02]  /*10f70*/  IADD3 R8, P3, P4, R21, R16, R8 ;  /* 0x0000001015087210 */ /* 0x020fe40007c7e008 */
[----:B------:R-:W-:-:S04]  /*10f80*/  SHF.R.S32.HI R16, RZ, 0x1f, R21 ;  /* 0x0000001fff107819 */ /* 0x000fc80000011415 */
[----:B------:R-:W-:Y:S02]  /*10f90*/  IADD3.X R29, PT, PT, R16, R17, R29, P3, P4 ;  /* 0x00000011101d7210 */ /* 0x000fe40001fe841d */
[C---:B------:R-:W-:Y:S02]  /*10fa0*/  ISETP.GE.AND P4, PT, R20.reuse, R11, PT ;  /* 0x0000000b1400720c */ /* 0x040fe40003f86270 */
[----:B---3--:R-:W-:Y:S01]  /*10fb0*/  IADD3 R10, P1, P2, R20, R14, R9 ;  /* 0x0000000e140a7210 */ /* 0x008fe20007a3e009 */
[----:B------:R-:W-:Y:S01]  /*10fc0*/  IMAD R9, R2, 0x1600, -R4 ;  /* 0x0000160002097824 */ /* 0x000fe200078e0a04 */
[----:B------:R-:W-:Y:S02]  /*10fd0*/  LEA R16, P3, R8, UR12, 0x2 ;  /* 0x0000000c08107c11 */ /* 0x000fe4000f8610ff */
[----:B------:R-:W-:Y:S02]  /*10fe0*/  IADD3.X R15, PT, PT, RZ, R15, R31, P1, P2 ;  /* 0x0000000fff0f7210 */ /* 0x000fe40000fe441f */
[----:B--2---:R-:W-:Y:S01]  /*10ff0*/  LEA R14, P2, R10, UR6, 0x2 ;  /* 0x000000060a0e7c11 */ /* 0x004fe2000f8410ff */
[----:B------:R-:W-:Y:S01]  /*11000*/  UIADD3.X UR6, UPT, UPT, UR15, -0x1, URZ, UP0, !UPT ;  /* 0xffffffff0f067890 */ /* 0x000fe200087fe4ff */
[----:B----4-:R-:W-:-:S02]  /*11010*/  IADD3 R4, P1, PT, R9, R18, RZ ;  /* 0x0000001209047210 */ /* 0x010fc40007f3e0ff */
[----:B------:R-:W-:Y:S02]  /*11020*/  LEA.HI.X R15, R10, UR7, R15, 0x2, P2 ;  /* 0x000000070a0f7c11 */ /* 0x000fe400090f140f */
[----:B------:R-:W-:Y:S02]  /*11030*/  LEA.HI.X R17, R8, UR13, R29, 0x2, P3 ;  /* 0x0000000d08117c11 */ /* 0x000fe400098f141d */
[----:B------:R-:W-:Y:S02]  /*11040*/  LEA.HI.X.SX32 R18, R9, R19, 0x1, P1 ;  /* 0x0000001309127211 */ /* 0x000fe400008f0eff */
[----:B------:R-:W-:Y:S01]  /*11050*/  LEA R10, R20, UR4, 0x2 ;  /* 0x00000004140a7c11 */ /* 0x000fe2000f8e10ff */
[----:B------:R-:W-:Y:S06]  /*11060*/  @P4 BRA `(.L_x_749) ;  /* 0x0000000000444947 */ /* 0x000fec0003800000 */
        /* <DEDUP_REMOVED lines=8> */
[----:B------:R-:W-:Y:S02]  /*110f0*/  IADD3 R21, P1, P2, R7, R6, R11 ;  /* 0x0000000607157210 */ /* 0x000fe40007a3e00b */
[----:B------:R-:W-:Y:S02]  /*11100*/  SHF.R.S32.HI R2, RZ, 0x1f, R7 ;  /* 0x0000001fff027819 */ /* 0x000fe40000011407 */
[----:B------:R-:W-:-:S04]  /*11110*/  SHF.R.S32.HI R6, RZ, 0x1f, R11 ;  /* 0x0000001fff067819 */ /* 0x000fc8000001140b */
[----:B------:R-:W-:Y:S02]  /*11120*/  IADD3.X R9, PT, PT, R2, R9, R6, P1, P2 ;  /* 0x0000000902097210 */ /* 0x000fe40000fe4406 */
[----:B------:R-:W-:-:S04]  /*11130*/  IADD3 R2, P1, P2, R21, -R4, -R20 ;  /* 0x8000000415027210 */ /* 0x000fc80007a3e814 */
[----:B------:R-:W-:Y:S02]  /*11140*/  IADD3.X R9, PT, PT, R9, -0x1, ~R18, P1, P2 ;  /* 0xffffffff09097810 */ /* 0x000fe40000fe4c12 */
[----:B------:R-:W-:-:S04]  /*11150*/  LEA R8, P1, R2, UR5, 0x2 ;  /* 0x0000000502087c11 */ /* 0x000fc8000f8210ff */
[----:B------:R-:W-:-:S05]  /*11160*/  LEA.HI.X R9, R2, UR6, R9, 0x2, P1 ;  /* 0x0000000602097c11 */ /* 0x000fca00088f1409 */
[----:B------:R2:W-:Y:S04]  /*11170*/  STG.E desc[UR8][R8.64+-0x5800], R19 ;  /* 0xffa8001308007986 */ /* 0x0005e8000c101908 */
.L_x_749:
[----:B------:R-:W-:Y:S05]  /*11180*/  BSYNC.RECONVERGENT B1 ;  /* 0x0000000000017941 */ /* 0x000fea0003800200 */
.L_x_748:
[----:B------:R-:W-:Y:S01]  /*11190*/  IADD3 R4, P1, P2, R13, -R4, -R20 ;  /* 0x800000040d047210 */ /* 0x000fe20007a3e814 */
[----:B------:R-:W-:Y:S01]  /*111a0*/  VIADD R6, R20, 0x200 ;  /* 0x0000020014067836 */ /* 0x000fe20000000000 */
[----:B------:R-:W-:Y:S01]  /*111b0*/  SHF.R.S32.HI R2, RZ, 0x1f, R13 ;  /* 0x0000001fff027819 */ /* 0x000fe2000001140d */
[----:B------:R-:W-:Y:S03]  /*111c0*/  BSSY.RECONVERGENT B1, `(.L_x_750) ;  /* 0x000000e000017945 */ /* 0x000fe60003800200 */
[----:B--2---:R-:W-:Y:S02]  /*111d0*/  IADD3.X R9, PT, PT, R2, -0x1, ~R18, P1, P2 ;  /* 0xffffffff02097810 */ /* 0x004fe40000fe4c12 */
[----:B------:R-:W-:Y:S02]  /*111e0*/  ISETP.GE.AND P2, PT, R6, R11, PT ;  /* 0x0000000b0600720c */ /* 0x000fe40003f46270 */
[----:B------:R-:W-:-:S04]  /*111f0*/  LEA R8, P1, R4, UR5, 0x2 ;  /* 0x0000000504087c11 */ /* 0x000fc8000f8210ff */
[----:B------:R-:W-:-:S07]  /*11200*/  LEA.HI.X R9, R4, UR6, R9, 0x2, P1 ;  /* 0x0000000604097c11 */ /* 0x000fce00088f1409 */
[----:B------:R-:W-:Y:S05]  /*11210*/  @P2 BRA `(.L_x_751) ;  /* 0x0000000000202947 */ /* 0x000fea0003800000 */
[----:B01----:R0:W1:Y:S01]  /*11220*/  LDS R19, [R10+0x800] ;  /* 0x000800000a137984 */ /* 0x0030620000000800 */
[----:B------:R-:W-:-:S13]  /*11230*/  ISETP.GE.AND P1, PT, R6, R7, PT ;  /* 0x000000070600720c */ /* 0x000fda0003f26270 */
[----:B0-----:R-:W-:Y:S05]  /*11240*/  @!P1 BRA `(.L_x_752) ;  /* 0x0000000000109947 */ /* 0x001fea0003800000 */
[----:B------:R-:W-:-:S13]  /*11250*/  ISETP.GE.AND P1, PT, R6, R13, PT ;  /* 0x0000000d0600720c */ /* 0x000fda0003f26270 */
[----:B-1----:R2:W-:Y:S04]  /*11260*/  @P1 STG.E desc[UR8][R8.64+-0x800], R19 ;  /* 0xfff8001308001986 */ /* 0x0025e8000c101908 */
[----:B------:R2:W-:Y:S01]  /*11270*/  @!P1 STG.E desc[UR8][R16.64+0x800], R19 ;  /* 0x0008001310009986 */ /* 0x0005e2000c101908 */
[----:B------:R-:W-:Y:S05]  /*11280*/  BRA `(.L_x_751) ;  /* 0x0000000000047947 */ /* 0x000fea0003800000 */
.L_x_752:
[----:B-1----:R3:W-:Y:S02]  /*11290*/  STG.E desc[UR8][R14.64+0x800], R19 ;  /* 0x000800130e007986 */ /* 0x0027e4000c101908 */
.L_x_751:
[----:B------:R-:W-:Y:S05]  /*112a0*/  BSYNC.RECONVERGENT B1 ;  /* 0x0000000000017941 */ /* 0x000fea0003800200 */
.L_x_750:
[----:B------:R-:W-:Y:S01]  /*112b0*/  LOP3.LUT R2, R20, 0x400, RZ, 0xfc, !PT ;  /* 0x0000040014027812 */ /* 0x000fe200078efcff */
[----:B------:R-:W-:Y:S03]  /*112c0*/  BSSY.RECONVERGENT B1, `(.L_x_753) ;  /* 0x000000b000017945 */ /* 0x000fe60003800200 */
[----:B------:R-:W-:-:S13]  /*112d0*/  ISETP.GE.AND P1, PT, R2, R11, PT ;  /* 0x0000000b0200720c */ /* 0x000fda0003f26270 */
[----:B------:R-:W-:Y:S05]  /*112e0*/  @P1 BRA `(.L_x_754) ;  /* 0x0000000000201947 */ /* 0x000fea0003800000 */
[----:B0123--:R0:W1:Y:S01]  /*112f0*/  LDS R19, [R10+0x1000] ;  /* 0x001000000a137984 */ /* 0x00f0620000000800 */
[----:B------:R-:W-:-:S13]  /*11300*/  ISETP.GE.AND P1, PT, R2, R7, PT ;  /* 0x000000070200720c */ /* 0x000fda0003f26270 */
[----:B0-----:R-:W-:Y:S05]  /*11310*/  @!P1 BRA `(.L_x_755) ;  /* 0x0000000000109947 */ /* 0x001fea0003800000 */
[----:B------:R-:W-:-:S13]  /*11320*/  ISETP.GE.AND P1, PT, R2, R13, PT ;  /* 0x0000000d0200720c */ /* 0x000fda0003f26270 */
[----:B-1----:R4:W-:Y:S04]  /*11330*/  @P1 STG.E desc[UR8][R8.64+-0x1000], R19 ;  /* 0xfff0001308001986 */ /* 0x0029e8000c101908 */
[----:B------:R4:W-:Y:S01]  /*11340*/  @!P1 STG.E desc[UR8][R16.64+0x1000], R19 ;  /* 0x0010001310009986 */ /* 0x0009e2000c101908 */
[----:B------:R-:W-:Y:S05]  /*11350*/  BRA `(.L_x_754) ;  /* 0x0000000000047947 */ /* 0x000fea0003800000 */
.L_x_755:
[----:B-1----:R0:W-:Y:S02]  /*11360*/  STG.E desc[UR8][R14.64+0x1000], R19 ;  /* 0x001000130e007986 */ /* 0x0021e4000c101908 */
.L_x_754:
[----:B------:R-:W-:Y:S05]  /*11370*/  BSYNC.RECONVERGENT B1 ;  /* 0x0000000000017941 */ /* 0x000fea0003800200 */
.L_x_753:
[----:B------:R-:W-:Y:S01]  /*11380*/  VIADD R2, R20, 0x600 ;  /* 0x0000060014027836 */ /* 0x000fe20000000000 */
[----:B------:R-:W-:Y:S04]  /*11390*/  BSSY.RECONVERGENT B1, `(.L_x_756) ;  /* 0x000000b000017945 */ /* 0x000fe80003800200 */
[----:B------:R-:W-:-:S13]  /*113a0*/  ISETP.GE.AND P1, PT, R2, R11, PT ;  /* 0x0000000b0200720c */ /* 0x000fda0003f26270 */
[----:B------:R-:W-:Y:S05]  /*113b0*/  @P1 BRA `(.L_x_757) ;  /* 0x0000000000201947 */ /* 0x000fea0003800000 */
[----:B01234-:R0:W1:Y:S01]  /*113c0*/  LDS R19, [R10+0x1800] ;  /* 0x001800000a137984 */ /* 0x01f0620000000800 */
[----:B------:R-:W-:-:S13]  /*113d0*/  ISETP.GE.AND P1, PT, R2, R7, PT ;  /* 0x000000070200720c */ /* 0x000fda0003f26270 */
[----:B0-----:R-:W-:Y:S05]  /*113e0*/  @!P1 BRA `(.L_x_758) ;  /* 0x0000000000109947 */ /* 0x001fea0003800000 */
[----:B------:R-:W-:-:S13]  /*113f0*/  ISETP.GE.AND P1, PT, R2, R13, PT ;  /* 0x0000000d0200720c */ /* 0x000fda0003f26270 */
[----:B-1----:R0:W-:Y:S04]  /*11400*/  @P1 STG.E desc[UR8][R8.64+-0x1800], R19 ;  /* 0xffe8001308001986 */ /* 0x0021e8000c101908 */
[----:B------:R0:W-:Y:S01]  /*11410*/  @!P1 STG.E desc[UR8][R16.64+0x1800], R19 ;  /* 0x0018001310009986 */ /* 0x0001e2000c101908 */
[----:B------:R-:W-:Y:S05]  /*11420*/  BRA `(.L_x_757) ;  /* 0x0000000000047947 */ /* 0x000fea0003800000 */
.L_x_758:
[----:B-1----:R0:W-:Y:S02]  /*11430*/  STG.E desc[UR8][R14.64+0x1800], R19 ;  /* 0x001800130e007986 */ /* 0x0021e4000c101908 */
.L_x_757:
[----:B------:R-:W-:Y:S05]  /*11440*/  BSYNC.RECONVERGENT B1 ;  /* 0x0000000000017941 */ /* 0x000fea0003800200 */
.L_x_756:
[----:B------:R-:W-:Y:S01]  /*11450*/  LOP3.LUT R2, R20, 0x800, RZ, 0xfc, !PT ;  /* 0x0000080014027812 */ /* 0x000fe200078efcff */
[----:B------:R-:W-:Y:S03]  /*11460*/  BSSY.RECONVERGENT B1, `(.L_x_759) ;  /* 0x000000b000017945 */ /* 0x000fe60003800200 */
        /* <DEDUP_REMOVED lines=9> */
.L_x_761:
[----:B-1----:R0:W-:Y:S02]  /*11500*/  STG.E desc[UR8][R14.64+0x2000], R19 ;  /* 0x002000130e007986 */ /* 0x0021e4000c101908 */
.L_x_760:
[----:B------:R-:W-:Y:S05]  /*11510*/  BSYNC.RECONVERGENT B1 ;  /* 0x0000000000017941 */ /* 0x000fea0003800200 */
.L_x_759:
        /* <DEDUP_REMOVED lines=11> */
.L_x_764:
[----:B-1----:R0:W-:Y:S02]  /*115d0*/  STG.E desc[UR8][R14.64+0x2800], R19 ;  /* 0x002800130e007986 */ /* 0x0021e4000c101908 */
.L_x_763:
[----:B------:R-:W-:Y:S05]  /*115e0*/  BSYNC.RECONVERGENT B1 ;  /* 0x0000000000017941 */ /* 0x000fea0003800200 */
.L_x_762:
        /* <DEDUP_REMOVED lines=11> */
.L_x_767:
[----:B-1----:R0:W-:Y:S02]  /*116a0*/  STG.E desc[UR8][R14.64+0x3000], R19 ;  /* 0x003000130e007986 */ /* 0x0021e4000c101908 */
.L_x_766:
[----:B------:R-:W-:Y:S05]  /*116b0*/  BSYNC.RECONVERGENT B1 ;  /* 0x0000000000017941 */ /* 0x000fea0003800200 */
.L_x_765:
        /* <DEDUP_REMOVED lines=11> */
.L_x_770:
[----:B-1----:R0:W-:Y:S02]  /*11770*/  STG.E desc[UR8][R14.64+0x3800], R19 ;  /* 0x003800130e007986 */ /* 0x0021e4000c101908 */
.L_x_769:
[----:B------:R-:W-:Y:S05]  /*11780*/  BSYNC.RECONVERGENT B1 ;  /* 0x0000000000017941 */ /* 0x000fea0003800200 */
.L_x_768:
        /* <DEDUP_REMOVED lines=11> */
.L_x_773:
[----:B-1----:R0:W-:Y:S02]  /*11840*/  STG.E desc[UR8][R14.64+0x4000], R19 ;  /* 0x004000130e007986 */ /* 0x0021e4000c101908 */
.L_x_772:
[----:B------:R-:W-:Y:S05]  /*11850*/  BSYNC.RECONVERGENT B1 ;  /* 0x0000000000017941 */ /* 0x000fea0003800200 */
.L_x_771:
        /* <DEDUP_REMOVED lines=11> */
.L_x_776:
[----:B-1----:R0:W-:Y:S02]  /*11910*/  STG.E desc[UR8][R14.64+0x4800], R19 ;  /* 0x004800130e007986 */ /* 0x0021e4000c101908 */
.L_x_775:
[----:B------:R-:W-:Y:S05]  /*11920*/  BSYNC.RECONVERGENT B1 ;  /* 0x0000000000017941 */ /* 0x000fea0003800200 */
.L_x_774:
[----:B------:R-:W-:Y:S02]  /*11930*/  LOP3.LUT R2, R20, 0x1400, RZ, 0xfc, !PT ;  /* 0x0000140014027812 */ /* 0x000fe400078efcff */
[----:B------:R-:W-:Y:S02]  /*11940*/  SHF.R.S32.HI R4, RZ, 0x1f, R0 ;  /* 0x0000001fff047819 */ /* 0x000fe40000011400 */
[----:B------:R-:W-:Y:S02]  /*11950*/  ISETP.GE.AND P1, PT, R2, R11, PT ;  /* 0x0000000b0200720c */ /* 0x000fe40003f26270 */
[----:B------:R-:W-:-:S11]  /*11960*/  LOP3.LUT R4, R5, R4, RZ, 0xfc, !PT ;  /* 0x0000000405047212 */ /* 0x000fd600078efcff */
        /* <DEDUP_REMOVED lines=8> */
.L_x_777:
[----:B0-----:R0:W-:Y:S02]  /*119f0*/  STG.E desc[UR8][R14.64+0x5000], R5 ;  /* 0x005000050e007986 */ /* 0x0011e4000c101908 */
.L_x_665:
[----:B------:R-:W-:Y:S05]  /*11a00*/  BSYNC.RECONVERGENT B0 ;  /* 0x0000000000007941 */ /* 0x000fea0003800200 */
.L_x_568:
[----:B------:R-:W-:-:S13]  /*11a10*/  ISETP.NE.AND P1, PT, R20, RZ, PT ;  /* 0x000000ff1400720c */ /* 0x000fda0003f25270 */
[----:B------:R-:W-:Y:S05]  /*11a20*/  @P1 EXIT ;  /* 0x000000000000194d */ /* 0x000fea0003800000 */
[----:B------:R-:W5:Y:S01]  /*11a30*/  LDCU.U8 UR4, c[0x0][0x3f9] ;  /* 0x00007f20ff0477ac */ /* 0x000f620008000000 */
[----:B--234-:R-:W-:Y:S02]  /*11a40*/  SHF.R.S32.HI R13, RZ, 0x1f, R4 ;  /* 0x0000001fff0d7819 */ /* 0x01cfe40000011404 */
[----:B01----:R-:W-:Y:S01]  /*11a50*/  SHF.R.S32.HI R15, RZ, 0x1f, R0 ;  /* 0x0000001fff0f7819 */ /* 0x003fe20000011400 */
[----:B-----5:R-:W-:-:S09]  /*11a60*/  UISETP.NE.AND UP0, UPT, UR4, URZ, UPT ;  /* 0x000000ff0400728c */ /* 0x020fd2000bf05270 */
[----:B------:R-:W-:Y:S05]  /*11a70*/  BRA.U !UP0, `(.L_x_778) ;  /* 0x0000000108387547 */ /* 0x000fea000b800000 */
[----:B------:R-:W0:Y:S01]  /*11a80*/  LDC.64 R2, c[0x0][0x3a0] ;  /* 0x0000e800ff027b82 */ /* 0x000e220000000a00 */
[----:B------:R-:W-:Y:S01]  /*11a90*/  IMAD.MOV.U32 R7, RZ, RZ, RZ ;  /* 0x000000ffff077224 */ /* 0x000fe200078e00ff */
[----:B------:R-:W-:Y:S06]  /*11aa0*/  @P0 BRA `(.L_x_779) ;  /* 0x0000000000080947 */ /* 0x000fec0003800000 */
[----:B------:R-:W1:Y:S02]  /*11ab0*/  LDC.64 R6, c[0x0][0x408] ;  /* 0x00010200ff067b82 */ /* 0x000e640000000a00 */
[----:B-1----:R1:W5:Y:S02]  /*11ac0*/  LDG.E R7, desc[UR8][R6.64] ;  /* 0x0000000806077981 */ /* 0x002364000c1e1900 */
.L_x_779:
[----:B-----5:R-:W-:Y:S02]  /*11ad0*/  IMAD.IADD R7, R7, 0x1, R4 ;  /* 0x0000000107077824 */ /* 0x020fe400078e0204 */
[----:B------:R-:W-:-:S03]  /*11ae0*/  IMAD.MOV.U32 R5, RZ, RZ, RZ ;  /* 0x000000ffff057224 */ /* 0x000fc600078e00ff */
[----:B0-----:R0:W-:Y:S01]  /*11af0*/  STG.E desc[UR8][R2.64], R7 ;  /* 0x0000000702007986 */ /* 0x0011e2000c101908 */
[----:B------:R-:W-:Y:S05]  /*11b00*/  @P0 BRA `(.L_x_780) ;  /* 0x0000000000080947 */ /* 0x000fea0003800000 */
[----:B------:R-:W2:Y:S02]  /*11b10*/  LDC.64 R4, c[0x0][0x408] ;  /* 0x00010200ff047b82 */ /* 0x000ea40000000a00 */
[----:B--2---:R2:W5:Y:S02]  /*11b20*/  LDG.E R5, desc[UR8][R4.64+0x8] ;  /* 0x0000080804057981 */ /* 0x004564000c1e1900 */
.L_x_780:
[----:B-----5:R-:W-:-:S05]  /*11b30*/  IMAD.IADD R5, R5, 0x1, R0 ;  /* 0x0000000105057824 */ /* 0x020fca00078e0200 */
[----:B------:R-:W-:Y:S01]  /*11b40*/  STG.E desc[UR8][R2.64+0x4], R5 ;  /* 0x0000040502007986 */ /* 0x000fe2000c101908 */
[----:B------:R-:W-:Y:S05]  /*11b50*/  EXIT ;  /* 0x000000000000794d */ /* 0x000fea0003800000 */
.L_x_778:
[----:B------:R-:W0:Y:S01]  /*11b60*/  LDC.64 R8, c[0x0][0x410] ;  /* 0x00010400ff087b82 */ /* 0x000e220000000a00 */
[----:B------:R-:W-:Y:S01]  /*11b70*/  CS2R R6, SRZ ;  /* 0x0000000000067805 */ /* 0x000fe2000001ff00 */
[----:B------:R-:W-:Y:S06]  /*11b80*/  @P0 BRA `(.L_x_781) ;  /* 0x0000000000080947 */ /* 0x000fec0003800000 */
[----:B------:R-:W1:Y:S02]  /*11b90*/  LDC.64 R6, c[0x0][0x408] ;  /* 0x00010200ff067b82 */ /* 0x000e640000000a00 */
[----:B-1----:R-:W5:Y:S02]  /*11ba0*/  LDG.E.64 R6, desc[UR8][R6.64] ;  /* 0x0000000806067981 */ /* 0x002f64000c1e1b00 */
.L_x_781:
[----:B-----5:R-:W-:-:S05]  /*11bb0*/  IADD3 R10, P1, PT, R4, R6, RZ ;  /* 0x00000006040a7210 */ /* 0x020fca0007f3e0ff */
[----:B------:R-:W-:Y:S01]  /*11bc0*/  IMAD.X R11, R7, 0x1, R13, P1 ;  /* 0x00000001070b7824 */ /* 0x000fe200008e060d */
[----:B------:R-:W-:-:S04]  /*11bd0*/  CS2R R6, SRZ ;  /* 0x0000000000067805 */ /* 0x000fc8000001ff00 */
[----:B0-----:R0:W-:Y:S01]  /*11be0*/  STG.E.64 desc[UR8][R8.64], R10 ;  /* 0x0000000a08007986 */ /* 0x0011e2000c101b08 */
[----:B------:R-:W-:Y:S05]  /*11bf0*/  @P0 BRA `(.L_x_782) ;  /* 0x0000000000080947 */ /* 0x000fea0003800000 */
[----:B------:R-:W1:Y:S02]  /*11c00*/  LDC.64 R6, c[0x0][0x408] ;  /* 0x00010200ff067b82 */ /* 0x000e640000000a00 */
[----:B-1----:R-:W5:Y:S02]  /*11c10*/  LDG.E.64 R6, desc[UR8][R6.64+0x8] ;  /* 0x0000080806067981 */ /* 0x002f64000c1e1b00 */
.L_x_782:
[----:B-----5:R-:W-:Y:S02]  /*11c20*/  IADD3 R6, P1, PT, R0, R6, RZ ;  /* 0x0000000600067210 */ /* 0x020fe40007f3e0ff */
[----:B------:R-:W-:Y:S02]  /*11c30*/  IADD3 R5, P2, P3, R3, -R4, -R0 ;  /* 0x8000000403057210 */ /* 0x000fe40007b5e800 */
[----:B------:R-:W-:Y:S01]  /*11c40*/  SHF.R.S32.HI R0, RZ, 0x1f, R3 ;  /* 0x0000001fff007819 */ /* 0x000fe20000011403 */
[----:B------:R-:W-:Y:S01]  /*11c50*/  IMAD.X R7, R15, 0x1, R7, P1 ;  /* 0x000000010f077824 */ /* 0x000fe200008e0607 */
[----:B------:R-:W-:Y:S02]  /*11c60*/  CS2R R2, SRZ ;  /* 0x0000000000027805 */ /* 0x000fe4000001ff00 */
[----:B0-----:R-:W-:Y:S02]  /*11c70*/  IADD3.X R11, PT, PT, R0, ~R13, ~R15, P2, P3 ;  /* 0x8000000d000b7210 */ /* 0x001fe400017e6c0f */
[----:B------:R0:W-:Y:S01]  /*11c80*/  STG.E.64 desc[UR8][R8.64+0x8], R6 ;  /* 0x0000080608007986 */ /* 0x0001e2000c101b08 */
[----:B------:R-:W-:Y:S05]  /*11c90*/  @P0 BRA `(.L_x_783) ;  /* 0x0000000000080947 */ /* 0x000fea0003800000 */
[----:B------:R-:W1:Y:S02]  /*11ca0*/  LDC.64 R2, c[0x0][0x408] ;  /* 0x00010200ff027b82 */ /* 0x000e640000000a00 */
[----:B-1----:R-:W5:Y:S02]  /*11cb0*/  LDG.E.64 R2, desc[UR8][R2.64+0x10] ;  /* 0x0000100802027981 */ /* 0x002f64000c1e1b00 */
.L_x_783:
[----:B-----5:R-:W-:-:S05]  /*11cc0*/  IADD3 R2, P0, PT, R2, R5, RZ ;  /* 0x0000000502027210 */ /* 0x020fca0007f1e0ff */
[----:B------:R-:W-:-:S05]  /*11cd0*/  IMAD.X R3, R3, 0x1, R11, P0 ;  /* 0x0000000103037824 */ /* 0x000fca00000e060b */
[----:B------:R-:W-:Y:S01]  /*11ce0*/  STG.E.64 desc[UR8][R8.64+0x10], R2 ;  /* 0x0000100208007986 */ /* 0x000fe2000c101b08 */
[----:B------:R-:W-:Y:S05]  /*11cf0*/  EXIT ;  /* 0x000000000000794d */ /* 0x000fea0003800000 */
.L_x_502:
[----:B------:R-:W-:Y:S01]  /*11d00*/  BSSY B0, `(.L_x_784) ;  /* 0x0000006000007945 */ /* 0x000fe20003800000 */
[----:B------:R-:W-:Y:S01]  /*11d10*/  PLOP3.LUT P0, PT, P0, PT, PT, 0x8, 0x80 ;  /* 0x000000000080781c */ /* 0x000fe2000070e170 */
[----:B------:R-:W-:-:S12]  /*11d20*/  IMAD.MOV.U32 R8, RZ, RZ, -0x1 ;  /* 0xffffffffff087424 */ /* 0x000fd800078e00ff */
[----:B------:R-:W-:Y:S05]  /*11d30*/  WARPSYNC.COLLECTIVE R8, `(.L_x_785) ;  /* 0x0000000008087348 */ /* 0x000fea0003c00000 */
[----:B------:R-:W-:Y:S01]  /*11d40*/  VOTE.ANY P0, P0 ;  /* 0x0000000000ff7806 */ /* 0x000fe20000000100 */
[----:B------:R-:W-:-:S12]  /*11d50*/  ENDCOLLECTIVE ;  /* 0x000000000000791b */ /* 0x000fd80003800000 */
.L_x_785:
[----:B------:R-:W-:Y:S05]  /*11d60*/  BSYNC B0 ;  /* 0x0000000000007941 */ /* 0x000fea0003800000 */
.L_x_784:
[----:B------:R-:W-:Y:S05]  /*11d70*/  BRA `(.L_x_786) ;  /* 0xffffff4000847947 */ /* 0x000fea000383ffff */
.L_x_504:
[----:B------:R-:W-:Y:S01]  /*11d80*/  BSSY B0, `(.L_x_787) ;  /* 0x0000006000007945 */ /* 0x000fe20003800000 */
[----:B------:R-:W-:Y:S01]  /*11d90*/  PLOP3.LUT P0, PT, P0, PT, PT, 0x8, 0x80 ;  /* 0x000000000080781c */ /* 0x000fe2000070e170 */
[----:B------:R-:W-:-:S12]  /*11da0*/  IMAD.MOV.U32 R8, RZ, RZ, -0x1 ;  /* 0xffffffffff087424 */ /* 0x000fd800078e00ff */
[----:B------:R-:W-:Y:S05]  /*11db0*/  WARPSYNC.COLLECTIVE R8, `(.L_x_788) ;  /* 0x0000000008087348 */ /* 0x000fea0003c00000 */
[----:B------:R-:W-:Y:S01]  /*11dc0*/  VOTE.ANY P0, P0 ;  /* 0x0000000000ff7806 */ /* 0x000fe20000000100 */
[----:B------:R-:W-:-:S12]  /*11dd0*/  ENDCOLLECTIVE ;  /* 0x000000000000791b */ /* 0x000fd80003800000 */
.L_x_788:
[----:B------:R-:W-:Y:S05]  /*11de0*/  BSYNC B0 ;  /* 0x0000000000007941 */ /* 0x000fea0003800000 */
.L_x_787:
[----:B------:R-:W-:Y:S05]  /*11df0*/  BRA `(.L_x_789) ;  /* 0xffffff4000dc7947 */ /* 0x000fea000383ffff */
.L_x_506:
[----:B------:R-:W0:Y:S01]  /*11e00*/  S2R R13, SR_GEMASK ;  /* 0x00000000000d7919 */ /* 0x000e220000003c00 */
[----:B------:R-:W-:Y:S01]  /*11e10*/  BSSY B0, `(.L_x_790) ;  /* 0x0000006000007945 */ /* 0x000fe20003800000 */
[----:B------:R-:W-:Y:S01]  /*11e20*/  PLOP3.LUT P0, PT, P0, PT, PT, 0x8, 0x80 ;  /* 0x000000000080781c */ /* 0x000fe2000070e170 */
[----:B------:R-:W-:-:S12]  /*11e30*/  IMAD.MOV.U32 R8, RZ, RZ, -0x1 ;  /* 0xffffffffff087424 */ /* 0x000fd800078e00ff */
[----:B0-----:R-:W-:Y:S05]  /*11e40*/  WARPSYNC.COLLECTIVE R8, `(.L_x_791) ;  /* 0x0000000008087348 */ /* 0x001fea0003c00000 */
[----:B------:R-:W-:Y:S01]  /*11e50*/  VOTE.ANY R8, PT, P0 ;  /* 0x0000000000087806 */ /* 0x000fe200000e0100 */
[----:B0-----:R-:W-:Y:S06]  /*11e60*/  ENDCOLLECTIVE ;  /* 0x000000000000791b */ /* 0x001fec0003800000 */
.L_x_791:
[----:B------:R-:W-:Y:S05]  /*11e70*/  BSYNC B0 ;  /* 0x0000000000007941 */ /* 0x000fea0003800000 */
.L_x_790:
[----:B------:R-:W-:Y:S01]  /*11e80*/  LOP3.LUT R8, R8, 0x80000000, R13, 0xec, !PT ;  /* 0x8000000008087812 */ /* 0x000fe200078eec0d */
[----:B------:R-:W-:Y:S01]  /*11e90*/  IMAD.MOV.U32 R10, RZ, RZ, 0x1 ;  /* 0x00000001ff0a7424 */ /* 0x000fe200078e00ff */
[----:B------:R-:W-:-:S03]  /*11ea0*/  LOP3.LUT R79, RZ, R62, RZ, 0x33, !PT ;  /* 0x0000003eff4f7212 */ /* 0x000fc600078e33ff */
[----:B------:R-:W-:Y:S02]  /*11eb0*/  VIADD R9, R8, 0xffffffff ;  /* 0xffffffff08097836 */ /* 0x000fe40000000000 */
[----:B------:R-:W-:-:S03]  /*11ec0*/  IMAD.IADD R79, R79, 0x1, R0 ;  /* 0x000000014f4f7824 */ /* 0x000fc600078e0200 */
[----:B------:R-:W-:Y:S01]  /*11ed0*/  LOP3.LUT R15, R8, R9, RZ, 0xc, !PT ;  /* 0x00000009080f7212 */ /* 0x000fe200078e0cff */
[----:B------:R-:W-:Y:S02]  /*11ee0*/  IMAD.MOV.U32 R9, RZ, RZ, R6 ;  /* 0x000000ffff097224 */ /* 0x000fe400078e0006 */
[----:B------:R-:W-:Y:S01]  /*11ef0*/  IMAD.MOV.U32 R8, RZ, RZ, -0x1 ;  /* 0xffffffffff087424 */ /* 0x000fe200078e00ff */
[----:B------:R0:W1:Y:S06]  /*11f00*/  POPC R11, R15 ;  /* 0x0000000f000b7309 */ /* 0x00006c0000000000 */
[----:B01----:R-:W-:Y:S05]  /*11f10*/  WARPSYNC.COLLECTIVE R8, `(.L_x_792) ;  /* 0x0000000008087348 */ /* 0x003fea0003c00000 */
[----:B-1----:R1:W2:Y:S02]  /*11f20*/  SHFL.DOWN P0, R12, R9, R10, R11 ;  /* 0x0800000a090c7389 */ /* 0x0022a4000000000b */
[----:B012---:R-:W-:Y:S05]  /*11f30*/  ENDCOLLECTIVE ;  /* 0x000000000000791b */ /* 0x007fea0003800000 */
.L_x_792:
[----:B------:R-:W-:Y:S02]  /*11f40*/  IMAD.MOV.U32 R9, RZ, RZ, R7 ;  /* 0x000000ffff097224 */ /* 0x000fe400078e0007 */
[----:B------:R-:W-:-:S07]  /*11f50*/  IMAD.MOV.U32 R14, RZ, RZ, R12 ;  /* 0x000000ffff0e7224 */ /* 0x000fce00078e000c */
[----:B------:R-:W-:Y:S05]  /*11f60*/  WARPSYNC.COLLECTIVE R8, `(.L_x_793) ;  /* 0x0000000008087348 */ /* 0x000fea0003c00000 */
[----:B------:R0:W1:Y:S02]  /*11f70*/  SHFL.DOWN P0, R12, R9, R10, R11 ;  /* 0x0800000a090c7389 */ /* 0x000064000000000b */
[----:B01----:R-:W-:Y:S05]  /*11f80*/  ENDCOLLECTIVE ;  /* 0x000000000000791b */ /* 0x003fea0003800000 */
.L_x_793:
[----:B------:R-:W-:Y:S01]  /*11f90*/  IMAD.MOV.U32 R10, RZ, RZ, 0x2 ;  /* 0x00000002ff0a7424 */ /* 0x000fe200078e00ff */
[----:B------:R-:W-:-:S04]  /*11fa0*/  ISETP.GE.AND P0, PT, R60, R11, PT ;  /* 0x0000000b3c00720c */ /* 0x000fc80003f06270 */
[----:B------:R-:W-:Y:S02]  /*11fb0*/  SEL R15, R14, RZ, !P0 ;  /* 0x000000ff0e0f7207 */ /* 0x000fe40004000000 */
[----:B------:R-:W-:Y:S02]  /*11fc0*/  SEL R77, R12, RZ, !P0 ;  /* 0x000000ff0c4d7207 */ /* 0x000fe40004000000 */
[----:B------:R-:W-:Y:S01]  /*11fd0*/  IADD3 R15, P0, PT, R6, R15, RZ ;  /* 0x0000000f060f7210 */ /* 0x000fe20007f1e0ff */
[----:B------:R-:W-:-:S04]  /*11fe0*/  VIADD R6, R60, 0x2 ;  /* 0x000000023c067836 */ /* 0x000fc80000000000 */
[----:B------:R-:W-:Y:S01]  /*11ff0*/  IMAD.MOV.U32 R9, RZ, RZ, R15 ;  /* 0x000000ffff097224 */ /* 0x000fe200078e000f */
[----:B------:R-:W-:Y:S01]  /*12000*/  ISETP.GT.AND P1, PT, R6, R11, PT ;  /* 0x0000000b0600720c */ /* 0x000fe20003f24270 */
[----:B------:R-:W-:Y:S02]  /*12010*/  IMAD.X R68, R7, 0x1, R77, P0 ;  /* 0x0000000107447824 */ /* 0x000fe400000e064d */
[----:B------:R-:W-:-:S10]  /*12020*/  VIADD R6, R60, 0x4 ;  /* 0x000000043c067836 */ /* 0x000fd40000000000 */
[----:B------:R-:W-:Y:S05]  /*12030*/  WARPSYNC.COLLECTIVE R8, `(.L_x_794) ;  /* 0x0000000008087348 */ /* 0x000fea0003c00000 */
[----:B------:R0:W1:Y:S02]  /*12040*/  SHFL.DOWN P0, R12, R9, R10, R11 ;  /* 0x0800000a090c7389 */ /* 0x000064000000000b */
[----:B01----:R-:W-:Y:S05]  /*12050*/  ENDCOLLECTIVE ;  /* 0x000000000000791b */ /* 0x003fea0003800000 */
.L_x_794:
[----:B------:R-:W-:Y:S01]  /*12060*/  IMAD.MOV.U32 R9, RZ, RZ, R68 ;  /* 0x000000ffff097224 */ /* 0x000fe200078e0044 */
[----:B------:R-:W-:-:S04]  /*12070*/  SEL R12, R12, RZ, !P1 ;  /* 0x000000ff0c0c7207 */ /* 0x000fc80004800000 */
[----:B------:R-:W-:-:S13]  /*12080*/  IADD3 R7, P2, PT, R12, R15, RZ ;  /* 0x0000000f0c077210 */ /* 0x000fda0007f5e0ff */
[----:B------:R-:W-:Y:S05]  /*12090*/  WARPSYNC.COLLECTIVE R8, `(.L_x_795) ;  /* 0x0000000008087348 */ /* 0x000fea0003c00000 */
[----:B------:R0:W1:Y:S02]  /*120a0*/  SHFL.DOWN P0, R12, R9, R10, R11 ;  /* 0x0800000a090c7389 */ /* 0x000064000000000b */
[----:B01----:R-:W-:Y:S05]  /*120b0*/  ENDCOLLECTIVE ;  /* 0x000000000000791b */ /* 0x003fea0003800000 */
.L_x_795:
[----:B------:R-:W-:Y:S02]  /*120c0*/  IMAD.MOV.U32 R9, RZ, RZ, R7 ;  /* 0x000000ffff097224 */ /* 0x000fe400078e0007 */
[----:B------:R-:W-:Y:S02]  /*120d0*/  IMAD.MOV.U32 R10, RZ, RZ, 0x4 ;  /* 0x00000004ff0a7424 */ /* 0x000fe400078e00ff */
[----:B------:R-:W-:-:S07]  /*120e0*/  IMAD.MOV.U32 R14, RZ, RZ, R12 ;  /* 0x000000ffff0e7224 */ /* 0x000fce00078e000c */
[----:B------:R-:W-:Y:S05]  /*120f0*/  WARPSYNC.COLLECTIVE R8, `(.L_x_796) ;  /* 0x0000000008087348 */ /* 0x000fea0003c00000 */
[----:B------:R0:W1:Y:S02]  /*12100*/  SHFL.DOWN P0, R12, R9, R10, R11 ;  /* 0x0800000a090c7389 */ /* 0x000064000000000b */
[----:B01----:R-:W-:Y:S05]  /*12110*/  ENDCOLLECTIVE ;  /* 0x000000000000791b */ /* 0x003fea0003800000 */
.L_x_796:
[----:B------:R-:W-:Y:S02]  /*12120*/  SEL R15, R14, RZ, !P1 ;  /* 0x000000ff0e0f7207 */ /* 0x000fe40004800000 */
[----:B------:R-:W-:-:S03]  /*12130*/  ISETP.GT.AND P1, PT, R6, R11, PT ;  /* 0x0000000b0600720c */ /* 0x000fc60003f24270 */
[----:B------:R-:W-:-:S04]  /*12140*/  IMAD.X R66, R15, 0x1, R68, P2 ;  /* 0x000000010f427824 */ /* 0x000fc800010e0644 */
[----:B------:R-:W-:Y:S01]  /*12150*/  IMAD.MOV.U32 R9, RZ, RZ, R66 ;  /* 0x000000ffff097224 */ /* 0x000fe200078e0042 */
[----:B------:R-:W-:-:S04]  /*12160*/  SEL R12, R12, RZ, !P1 ;  /* 0x000000ff0c0c7207 */ /* 0x000fc80004800000 */
[----:B------:R-:W-:-:S13]  /*12170*/  IADD3 R14, P2, PT, R12, R7, RZ ;  /* 0x000000070c0e7210 */ /* 0x000fda0007f5e0ff */
[----:B------:R-:W-:Y:S05]  /*12180*/  WARPSYNC.COLLECTIVE R8, `(.L_x_797) ;  /* 0x0000000008087348 */ /* 0x000fea0003c00000 */
[----:B------:R0:W1:Y:S02]  /*12190*/  SHFL.DOWN P0, R12, R9, R10, R11 ;  /* 0x0800000a090c7389 */ /* 0x000064000000000b */
[----:B01----:R-:W-:Y:S05]  /*121a0*/  ENDCOLLECTIVE ;  /* 0x000000000000791b */ /* 0x003fea0003800000 */
.L_x_797:
[----:B------:R-:W-:Y:S02]  /*121b0*/  IMAD.MOV.U32 R9, RZ, RZ, R14 ;  /* 0x000000ffff097224 */ /* 0x000fe400078e000e */
[----:B------:R-:W-:Y:S02]  /*121c0*/  IMAD.MOV.U32 R10, RZ, RZ, 0x8 ;  /* 0x00000008ff0a7424 */ /* 0x000fe400078e00ff */
[----:B------:R-:W-:-:S07]  /*121d0*/  IMAD.MOV.U32 R6, RZ, RZ, R12 ;  /* 0x000000ffff067224 */ /* 0x000fce00078e000c */
[----:B------:R-:W-:Y:S05]  /*121e0*/  WARPSYNC.COLLECTIVE R8, `(.L_x_798) ;  /* 0x0000000008087348 */ /* 0x000fea0003c00000 */
[----:B------:R0:W1:Y:S02]  /*121f0*/  SHFL.DOWN P0, R12, R9, R10, R11 ;  /* 0x0800000a090c7389 */ /* 0x000064000000000b */
[----:B01----:R-:W-:Y:S05]  /*12200*/  ENDCOLLECTIVE ;  /* 0x000000000000791b */ /* 0x003fea0003800000 */
.L_x_798:
[----:B------:R-:W-:Y:S01]  /*12210*/  SEL R15, R6, RZ, !P1 ;  /* 0x000000ff060f7207 */ /* 0x000fe20004800000 */
[----:B------:R-:W-:-:S04]  /*12220*/  VIADD R6, R60, 0x8 ;  /* 0x000000083c067836 */ /* 0x000fc80000000000 */
[----:B------:R-:W-:Y:S01]  /*12230*/  IMAD.X R15, R15, 0x1, R66, P2 ;  /* 0x000000010f0f7824 */ /* 0x000fe200010e0642 */
[----:B------:R-:W-:-:S03]  /*12240*/  ISETP.GT.AND P1, PT, R6, R11, PT ;  /* 0x0000000b0600720c */ /* 0x000fc60003f24270 */
[----:B------:R-:W-:Y:S02]  /*12250*/  IMAD.MOV.U32 R9, RZ, RZ, R15 ;  /* 0x000000ffff097224 */ /* 0x000fe400078e000f */
[----:B------:R-:W-:-:S08]  /*12260*/  IMAD.MOV.U32 R6, RZ, RZ, R12 ;  /* 0x000000ffff067224 */ /* 0x000fd000078e000c */
[----:B------:R-:W-:Y:S05]  /*12270*/  WARPSYNC.COLLECTIVE R8, `(.L_x_799) ;  /* 0x0000000008087348 */ /* 0x000fea0003c00000 */
[----:B------:R0:W1:Y:S02]  /*12280*/  SHFL.DOWN P0, R12, R9, R10, R11 ;  /* 0x0800000a090c7389 */ /* 0x000064000000000b */
[----:B01----:R-:W-:Y:S05]  /*12290*/  ENDCOLLECTIVE ;  /* 0x000000000000791b */ /* 0x003fea0003800000 */
.L_x_799:
[----:B------:R-:W-:Y:S01]  /*122a0*/  SEL R7, R6, RZ, !P1 ;  /* 0x000000ff06077207 */ /* 0x000fe20004800000 */
[----:B------:R-:W-:-:S03]  /*122b0*/  IMAD.MOV.U32 R10, RZ, RZ, 0x10 ;  /* 0x00000010ff0a7424 */ /* 0x000fc600078e00ff */
[----:B------:R-:W-:Y:S01]  /*122c0*/  IADD3 R7, P0, PT, R7, R14, RZ ;  /* 0x0000000e07077210 */ /* 0x000fe20007f1e0ff */
[----:B------:R-:W-:Y:S01]  /*122d0*/  VIADD R14, R60, 0x10 ;  /* 0x000000103c0e7836 */ /* 0x000fe20000000000 */
[----:B------:R-:W-:-:S03]  /*122e0*/  SEL R12, R12, RZ, !P1 ;  /* 0x000000ff0c0c7207 */ /* 0x000fc60004800000 */
[----:B------:R-:W-:Y:S02]  /*122f0*/  IMAD.MOV.U32 R9, RZ, RZ, R7 ;  /* 0x000000ffff097224 */ /* 0x000fe400078e0007 */
[----:B------:R-:W-:-:S07]  /*12300*/  IMAD.X R77, R12, 0x1, R15, P0 ;  /* 0x000000010c4d7824 */ /* 0x000fce00000e060f */
[----:B------:R-:W-:Y:S05]  /*12310*/  WARPSYNC.COLLECTIVE R8, `(.L_x_800) ;  /* 0x0000000008087348 */ /* 0x000fea0003c00000 */
[----:B------:R0:W1:Y:S02]  /*12320*/  SHFL.DOWN P0, R12, R9, R10, R11 ;  /* 0x0800000a090c7389 */ /* 0x000064000000000b */
[----:B01----:R-:W-:Y:S05]  /*12330*/  ENDCOLLECTIVE ;  /* 0x000000000000791b */ /* 0x003fea0003800000 */
.L_x_800:
[----:B------:R-:W-:Y:S02]  /*12340*/  IMAD.MOV.U32 R9, RZ, RZ, R77 ;  /* 0x000000ffff097224 */ /* 0x000fe400078e004d */
[----:B------:R-:W-:-:S07]  /*12350*/  IMAD.MOV.U32 R6, RZ, RZ, R12 ;  /* 0x000000ffff067224 */ /* 0x000fce00078e000c */
[----:B------:R-:W-:Y:S05]  /*12360*/  WARPSYNC.COLLECTIVE R8, `(.L_x_801) ;  /* 0x0000000008087348 */ /* 0x000fea0003c00000 */
[----:B------:R0:W1:Y:S02]  /*12370*/  SHFL.DOWN P0, R12, R9, R10, R11 ;  /* 0x0800000a090c7389 */ /* 0x000064000000000b */
[----:B01----:R-:W-:Y:S05]  /*12380*/  ENDCOLLECTIVE ;  /* 0x000000000000791b */ /* 0x003fea0003800000 */
.L_x_801:
[----:B------:R-:W0:Y:S02]  /*12390*/  LDCU.64 UR4, c[0x0][0x3a8] ;  /* 0x00007500ff0477ac */ /* 0x000e240008000a00 */
[----:B0-----:R-:W-:-:S04]  /*123a0*/  UIADD3 UR4, UP0, UPT, UR4, 0x200, URZ ;  /* 0x0000020004047890 */ /* 0x001fc8000ff1e0ff */
[----:B------:R-:W-:Y:S01]  /*123b0*/  UIADD3.X UR5, UPT, UPT, URZ, UR5, URZ, UP0, !UPT ;  /* 0x00000005ff057290 */ /* 0x000fe200087fe4ff */
[----:B------:R-:W-:Y:S01]  /*123c0*/  ISETP.GT.AND P0, PT, R14, R11, PT ;  /* 0x0000000b0e00720c */ /* 0x000fe20003f04270 */
[----:B------:R-:W-:-:S03]  /*123d0*/  IMAD.U32 R14, RZ, RZ, UR4 ;  /* 0x00000004ff0e7e24 */ /* 0x000fc6000f8e00ff */
[----:B------:R-:W-:Y:S01]  /*123e0*/  SEL R6, R6, RZ, !P0 ;  /* 0x000000ff06067207 */ /* 0x000fe20004000000 */
[----:B------:R-:W-:Y:S01]  /*123f0*/  IMAD.U32 R15, RZ, RZ, UR5 ;  /* 0x00000005ff0f7e24 */ /* 0x000fe2000f8e00ff */
[----:B------:R-:W-:Y:S02]  /*12400*/  SEL R12, R12, RZ, !P0 ;  /* 0x000000ff0c0c7207 */ /* 0x000fe40004000000 */
[----:B------:R-:W-:Y:S02]  /*12410*/  ISETP.NE.U32.AND P0, PT, R4, 0x65, PT ;  /* 0x000000650400780c */ /* 0x000fe40003f05070 */
[----:B------:R-:W-:Y:S02]  /*12420*/  IADD3 R66, P1, PT, R6, R7, RZ ;  /* 0x0000000706427210 */ /* 0x000fe40007f3e0ff */
[----:B------:R-:W-:-:S03]  /*12430*/  ISETP.NE.AND.EX P0, PT, R5, RZ, PT, P0 ;  /* 0x000000ff0500720c */ /* 0x000fc60003f05300 */
[----:B------:R-:W-:-:S10]  /*12440*/  IMAD.X R77, R12, 0x1, R77, P1 ;  /* 0x000000010c4d7824 */ /* 0x000fd400008e064d */
[----:B------:R-:W-:Y:S05]  /*12450*/  WARPSYNC.COLLECTIVE R8, `(.L_x_802) ;  /* 0x0000000008087348 */ /* 0x000fea0003c00000 */
[----:B------:R-:W-:Y:S01]  /*12460*/  VOTE.ALL P0, P0 ;  /* 0x0000000000ff7806 */ /* 0x000fe20000000000 */
[----:B------:R-:W-:-:S12]  /*12470*/  ENDCOLLECTIVE ;  /* 0x000000000000791b */ /* 0x000fd80003800000 */
.L_x_802:
[----:B------:R-:W-:Y:S05]  /*12480*/  BRA `(.L_x_803) ;  /* 0xffffff4000287947 */ /* 0x000fea000383ffff */
.L_x_508:
[----:B------:R-:W-:Y:S01]  /*12490*/  BSSY B0, `(.L_x_804) ;  /* 0x0000006000007945 */ /* 0x000fe20003800000 */
[----:B------:R-:W-:Y:S01]  /*124a0*/  PLOP3.LUT P0, PT, P0, PT, PT, 0x8, 0x80 ;  /* 0x000000000080781c */ /* 0x000fe2000070e170 */
[----:B------:R-:W-:-:S12]  /*124b0*/  IMAD.MOV.U32 R8, RZ, RZ, -0x1 ;  /* 0xffffffffff087424 */ /* 0x000fd800078e00ff */
[----:B------:R-:W-:Y:S05]  /*124c0*/  WARPSYNC.COLLECTIVE R8, `(.L_x_805) ;  /* 0x0000000008087348 */ /* 0x000fea0003c00000 */
[----:B------:R-:W-:Y:S01]  /*124d0*/  VOTE.ANY P0, P0 ;  /* 0x0000000000ff7806 */ /* 0x000fe20000000100 */
[----:B------:R-:W-:-:S12]  /*124e0*/  ENDCOLLECTIVE ;  /* 0x000000000000791b */ /* 0x000fd80003800000 */
.L_x_805:
[----:B------:R-:W-:Y:S05]  /*124f0*/  BSYNC B0 ;  /* 0x0000000000007941 */ /* 0x000fea0003800000 */
.L_x_804:
[----:B------:R-:W-:Y:S05]  /*12500*/  BRA `(.L_x_806) ;  /* 0xffffff4000347947 */ /* 0x000fea000383ffff */
.L_x_510:
[----:B------:R-:W-:Y:S01]  /*12510*/  BSSY B0, `(.L_x_807) ;  /* 0x0000006000007945 */ /* 0x000fe20003800000 */
[----:B------:R-:W-:Y:S01]  /*12520*/  PLOP3.LUT P0, PT, P0, PT, PT, 0x8, 0x80 ;  /* 0x000000000080781c */ /* 0x000fe2000070e170 */
[----:B------:R-:W-:-:S12]  /*12530*/  IMAD.MOV.U32 R8, RZ, RZ, -0x1 ;  /* 0xffffffffff087424 */ /* 0x000fd800078e00ff */
[----:B------:R-:W-:Y:S05]  /*12540*/  WARPSYNC.COLLECTIVE R8, `(.L_x_808) ;  /* 0x0000000008087348 */ /* 0x000fea0003c00000 */
[----:B------:R-:W-:Y:S01]  /*12550*/  VOTE.ANY P0, P0 ;  /* 0x0000000000ff7806 */ /* 0x000fe20000000100 */
[----:B------:R-:W-:-:S12]  /*12560*/  ENDCOLLECTIVE ;  /* 0x000000000000791b */ /* 0x000fd80003800000 */
.L_x_808:
[----:B------:R-:W-:Y:S05]  /*12570*/  BSYNC B0 ;  /* 0x0000000000007941 */ /* 0x000fea0003800000 */
.L_x_807:
[----:B------:R-:W-:Y:S05]  /*12580*/  BRA `(.L_x_809) ;  /* 0xffffff40008c7947 */ /* 0x000fea000383ffff */
.L_x_512:
[----:B------:R-:W-:Y:S01]  /*12590*/  BSSY B0, `(.L_x_810) ;  /* 0x0000006000007945 */ /* 0x000fe20003800000 */
[----:B------:R-:W-:Y:S01]  /*125a0*/  PLOP3.LUT P0, PT, P0, PT, PT, 0x8, 0x80 ;  /* 0x000000000080781c */ /* 0x000fe2000070e170 */
[----:B------:R-:W-:-:S12]  /*125b0*/  IMAD.MOV.U32 R8, RZ, RZ, -0x1 ;  /* 0xffffffffff087424 */ /* 0x000fd800078e00ff */
[----:B------:R-:W-:Y:S05]  /*125c0*/  WARPSYNC.COLLECTIVE R8, `(.L_x_811) ;  /* 0x0000000008087348 */ /* 0x000fea0003c00000 */
[----:B------:R-:W-:Y:S01]  /*125d0*/  VOTE.ANY R8, PT, P0 ;  /* 0x0000000000087806 */ /* 0x000fe200000e0100 */
[----:B------:R-:W-:Y:S06]  /*125e0*/  ENDCOLLECTIVE ;  /* 0x000000000000791b */ /* 0x000fec0003800000 */
.L_x_811:
[----:B------:R-:W-:Y:S05]  /*125f0*/  BSYNC B0 ;  /* 0x0000000000007941 */ /* 0x000fea0003800000 */
.L_x_810:
[----:B------:R-:W-:Y:S01]  /*12600*/  LOP3.LUT R8, R8, 0x80000000, R13, 0xec, !PT ;  /* 0x8000000008087812 */ /* 0x000fe200078eec0d */
[----:B------:R-:W-:Y:S02]  /*12610*/  IMAD.MOV.U32 R10, RZ, RZ, 0x1 ;  /* 0x00000001ff0a7424 */ /* 0x000fe400078e00ff */
[----:B------:R-:W-:Y:S02]  /*12620*/  VIADD R79, R79, 0xffffffe0 ;  /* 0xffffffe04f4f7836 */ /* 0x000fe40000000000 */
[----:B------:R-:W-:-:S05]  /*12630*/  VIADD R9, R8, 0xffffffff ;  /* 0xffffffff08097836 */ /* 0x000fca0000000000 */
[----:B------:R-:W-:Y:S01]  /*12640*/  LOP3.LUT R68, R8, R9, RZ, 0xc, !PT ;  /* 0x0000000908447212 */ /* 0x000fe200078e0cff */
[----:B------:R-:W-:Y:S02]  /*12650*/  IMAD.MOV.U32 R9, RZ, RZ, R6 ;  /* 0x000000ffff097224 */ /* 0x000fe400078e0006 */
[----:B------:R-:W-:Y:S01]  /*12660*/  IMAD.MOV.U32 R8, RZ, RZ, -0x1 ;  /* 0xffffffffff087424 */ /* 0x000fe200078e00ff */
[----:B------:R0:W1:Y:S06]  /*12670*/  POPC R11, R68 ;  /* 0x00000044000b7309 */ /* 0x00006c0000000000 */
[----:B01----:R-:W-:Y:S05]  /*12680*/  WARPSYNC.COLLECTIVE R8, `(.L_x_812) ;  /* 0x0000000008087348 */ /* 0x003fea0003c00000 */
[----:B-1----:R1:W2:Y:S02]  /*12690*/  SHFL.DOWN P0, R12, R9, R10, R11 ;  /* 0x0800000a090c7389 */ /* 0x0022a4000000000b */
[----:B012---:R-:W-:Y:S05]  /*126a0*/  ENDCOLLECTIVE ;  /* 0x000000000000791b */ /* 0x007fea0003800000 */
.L_x_812:
[----:B------:R-:W-:Y:S02]  /*126b0*/  IMAD.MOV.U32 R9, RZ, RZ, R7 ;  /* 0x000000ffff097224 */ /* 0x000fe400078e0007 */
[----:B------:R-:W-:-:S07]  /*126c0*/  IMAD.MOV.U32 R62, RZ, RZ, R12 ;  /* 0x000000ffff3e7224 */ /* 0x000fce00078e000c */
[----:B------:R-:W-:Y:S05]  /*126d0*/  WARPSYNC.COLLECTIVE R8, `(.L_x_813) ;  /* 0x0000000008087348 */ /* 0x000fea0003c00000 */
[----:B------:R0:W1:Y:S02]  /*126e0*/  SHFL.DOWN P0, R12, R9, R10, R11 ;  /* 0x0800000a090c7389 */ /* 0x000064000000000b */
[----:B01----:R-:W-:Y:S05]  /*126f0*/  ENDCOLLECTIVE ;  /* 0x000000000000791b */ /* 0x003fea0003800000 */
.L_x_813:
        /* <DEDUP_REMOVED lines=13> */
.L_x_814:
[----:B------:R-:W-:Y:S01]  /*127d0*/  IMAD.MOV.U32 R9, RZ, RZ, R70 ;  /* 0x000000ffff097224 */ /* 0x000fe200078e0046 */
[----:B------:R-:W-:-:S07]  /*127e0*/  SEL R7, R12, RZ, !P1 ;  /* 0x000000ff0c077207 */ /* 0x000fce0004800000 */
[----:B------:R-:W-:Y:S05]  /*127f0*/  WARPSYNC.COLLECTIVE R8, `(.L_x_815) ;  /* 0x0000000008087348 */ /* 0x000fea0003c00000 */
[----:B------:R0:W1:Y:S02]  /*12800*/  SHFL.DOWN P0, R12, R9, R10, R11 ;  /* 0x0800000a090c7389 */ /* 0x000064000000000b */
[----:B01----:R-:W-:Y:S05]  /*12810*/  ENDCOLLECTIVE ;  /* 0x000000000000791b */ /* 0x003fea0003800000 */
.L_x_815:
[----:B------:R-:W-:-:S05]  /*12820*/  IADD3 R7, P2, PT, R7, R68, RZ ;  /* 0x0000004407077210 */ /* 0x000fca0007f5e0ff */
[----:B------:R-:W-:Y:S02]  /*12830*/  IMAD.MOV.U32 R9, RZ, RZ, R7 ;  /* 0x000000ffff097224 */ /* 0x000fe400078e0007 */
[----:B------:R-:W-:Y:S02]  /*12840*/  IMAD.MOV.U32 R10, RZ, RZ, 0x4 ;  /* 0x00000004ff0a7424 */ /* 0x000fe400078e00ff */
[----:B------:R-:W-:-:S07]  /*12850*/  IMAD.MOV.U32 R62, RZ, RZ, R12 ;  /* 0x000000ffff3e7224 */ /* 0x000fce00078e000c */
[----:B------:R-:W-:Y:S05]  /*12860*/  WARPSYNC.COLLECTIVE R8, `(.L_x_816) ;  /* 0x0000000008087348 */ /* 0x000fea0003c00000 */
[----:B------:R0:W1:Y:S02]  /*12870*/  SHFL.DOWN P0, R12, R9, R10, R11 ;  /* 0x0800000a090c7389 */ /* 0x000064000000000b */
[----:B01----:R-:W-:Y:S05]  /*12880*/  ENDCOLLECTIVE ;  /* 0x000000000000791b */ /* 0x003fea0003800000 */
.L_x_816:
        /* <DEDUP_REMOVED lines=9> */
.L_x_817:
[----:B------:R-:W-:Y:S02]  /*12920*/  IMAD.MOV.U32 R9, RZ, RZ, R68 ;  /* 0x000000ffff097224 */ /* 0x000fe400078e0044 */
[----:B------:R-:W-:Y:S02]  /*12930*/  IMAD.MOV.U32 R10, RZ, RZ, 0x8 ;  /* 0x00000008ff0a7424 */ /* 0x000fe400078e00ff */
[----:B------:R-:W-:-:S07]  /*12940*/  IMAD.MOV.U32 R6, RZ, RZ, R12 ;  /* 0x000000ffff067224 */ /* 0x000fce00078e000c */
[----:B------:R-:W-:Y:S05]  /*12950*/  WARPSYNC.COLLECTIVE R8, `(.L_x_818) ;  /* 0x0000000008087348 */ /* 0x000fea0003c00000 */
[----:B------:R0:W1:Y:S02]  /*12960*/  SHFL.DOWN P0, R12, R9, R10, R11 ;  /* 0x0800000a090c7389 */ /* 0x000064000000000b */
[----:B01----:R-:W-:Y:S05]  /*12970*/  ENDCOLLECTIVE ;  /* 0x000000000000791b */ /* 0x003fea0003800000 */
.L_x_818:
        /* <DEDUP_REMOVED lines=9> */
.L_x_819:
        /* <DEDUP_REMOVED lines=10> */
.L_x_820:
[----:B------:R-:W-:Y:S02]  /*12ab0*/  IMAD.MOV.U32 R9, RZ, RZ, R62 ;  /* 0x000000ffff097224 */ /* 0x000fe400078e003e */
[----:B------:R-:W-:-:S07]  /*12ac0*/  IMAD.MOV.U32 R6, RZ, RZ, R12 ;  /* 0x000000ffff067224 */ /* 0x000fce00078e000c */
[----:B------:R-:W-:Y:S05]  /*12ad0*/  WARPSYNC.COLLECTIVE R8, `(.L_x_821) ;  /* 0x0000000008087348 */ /* 0x000fea0003c00000 */
[----:B------:R0:W1:Y:S02]  /*12ae0*/  SHFL.DOWN P0, R12, R9, R10, R11 ;  /* 0x0800000a090c7389 */ /* 0x000064000000000b */
[----:B01----:R-:W-:Y:S05]  /*12af0*/  ENDCOLLECTIVE ;  /* 0x000000000000791b */ /* 0x003fea0003800000 */
.L_x_821:
[----:B------:R-:W-:-:S04]  /*12b00*/  ISETP.GT.AND P0, PT, R68, R11, PT ;  /* 0x0000000b4400720c */ /* 0x000fc80003f04270 */
[----:B------:R-:W-:Y:S02]  /*12b10*/  SEL R6, R6, RZ, !P0 ;  /* 0x000000ff06067207 */ /* 0x000fe40004000000 */
[----:B------:R-:W-:Y:S02]  /*12b20*/  SEL R12, R12, RZ, !P0 ;  /* 0x000000ff0c0c7207 */ /* 0x000fe40004000000 */
[----:B------:R-:W-:Y:S02]  /*12b30*/  ISETP.NE.U32.AND P0, PT, R4, 0x65, PT ;  /* 0x000000650400780c */ /* 0x000fe40003f05070 */
[----:B------:R-:W-:Y:S02]  /*12b40*/  IADD3 R66, P2, P1, R6, R7, R66 ;  /* 0x0000000706427210 */ /* 0x000fe4000795e042 */
[----:B------:R-:W-:Y:S02]  /*12b50*/  ISETP.NE.AND.EX P0, PT, R5, RZ, PT, P0 ;  /* 0x000000ff0500720c */ /* 0x000fe40003f05300 */
[----:B------:R-:W-:-:S11]  /*12b60*/  IADD3.X R77, PT, PT, R12, R62, R77, P2, P1 ;  /* 0x0000003e0c4d7210 */ /* 0x000fd600017e244d */
[----:B------:R-:W-:Y:S05]  /*12b70*/  WARPSYNC.COLLECTIVE R8, `(.L_x_822) ;  /* 0x0000000008087348 */ /* 0x000fea0003c00000 */
[----:B------:R-:W-:Y:S01]  /*12b80*/  VOTE.ALL P0, P0 ;  /* 0x0000000000ff7806 */ /* 0x000fe20000000000 */
[----:B------:R-:W-:-:S12]  /*12b90*/  ENDCOLLECTIVE ;  /* 0x000000000000791b */ /* 0x000fd80003800000 */
.L_x_822:
[----:B------:R-:W-:Y:S05]  /*12ba0*/  BRA `(.L_x_823) ;  /* 0xffffff3c00d87947 */ /* 0x000fea000383ffff */
.L_x_690:
[----:B------:R-:W-:Y:S01]  /*12bb0*/  BSSY B1, `(.L_x_824) ;  /* 0x0000006000017945 */ /* 0x000fe20003800000 */
[----:B------:R-:W-:Y:S01]  /*12bc0*/  PLOP3.LUT P0, PT, P0, PT, PT, 0x8, 0x80 ;  /* 0x000000000080781c */ /* 0x000fe2000070e170 */
[----:B------:R-:W-:-:S12]  /*12bd0*/  IMAD.MOV.U32 R8, RZ, RZ, -0x1 ;  /* 0xffffffffff087424 */ /* 0x000fd800078e00ff */
[----:B------:R-:W-:Y:S05]  /*12be0*/  WARPSYNC.COLLECTIVE R8, `(.L_x_825) ;  /* 0x0000000008087348 */ /* 0x000fea0003c00000 */
[----:B------:R-:W-:Y:S01]  /*12bf0*/  VOTE.ANY P0, P0 ;  /* 0x0000000000ff7806 */ /* 0x000fe20000000100 */
[----:B------:R-:W-:-:S12]  /*12c00*/  ENDCOLLECTIVE ;  /* 0x000000000000791b */ /* 0x000fd80003800000 */
.L_x_825:
[----:B------:R-:W-:Y:S05]  /*12c10*/  BSYNC B1 ;  /* 0x0000000000017941 */ /* 0x000fea0003800000 */
.L_x_824:
[----:B------:R-:W-:Y:S05]  /*12c20*/  BRA `(.L_x_826) ;  /* 0xffffffc4002c7947 */ /* 0x000fea000383ffff */
.L_x_692:
[----:B------:R-:W-:Y:S01]  /*12c30*/  BSSY B1, `(.L_x_827) ;  /* 0x0000006000017945 */ /* 0x000fe20003800000 */
[----:B------:R-:W-:Y:S01]  /*12c40*/  PLOP3.LUT P0, PT, P0, PT, PT, 0x8, 0x80 ;  /* 0x000000000080781c */ /* 0x000fe2000070e170 */
[----:B------:R-:W-:-:S12]  /*12c50*/  IMAD.MOV.U32 R8, RZ, RZ, -0x1 ;  /* 0xffffffffff087424 */ /* 0x000fd800078e00ff */
[----:B------:R-:W-:Y:S05]  /*12c60*/  WARPSYNC.COLLECTIVE R8, `(.L_x_828) ;  /* 0x0000000008087348 */ /* 0x000fea0003c00000 */
[----:B------:R-:W-:Y:S01]  /*12c70*/  VOTE.ANY P0, P0 ;  /* 0x0000000000ff7806 */ /* 0x000fe20000000100 */
[----:B------:R-:W-:-:S12]  /*12c80*/  ENDCOLLECTIVE ;  /* 0x000000000000791b */ /* 0x000fd80003800000 */
.L_x_828:
[----:B------:R-:W-:Y:S05]  /*12c90*/  BSYNC B1 ;  /* 0x0000000000017941 */ /* 0x000fea0003800000 */
.L_x_827:
[----:B------:R-:W-:Y:S05]  /*12ca0*/  BRA `(.L_x_829) ;  /* 0xffffffc400847947 */ /* 0x000fea000383ffff */
.L_x_694:
[----:B------:R-:W0:Y:S01]  /*12cb0*/  S2R R13, SR_GEMASK ;  /* 0x00000000000d7919 */ /* 0x000e220000003c00 */
[----:B------:R-:W-:Y:S01]  /*12cc0*/  BSSY B1, `(.L_x_830) ;  /* 0x0000006000017945 */ /* 0x000fe20003800000 */
[----:B------:R-:W-:Y:S01]  /*12cd0*/  PLOP3.LUT P0, PT, P0, PT, PT, 0x8, 0x80 ;  /* 0x000000000080781c */ /* 0x000fe2000070e170 */
[----:B------:R-:W-:-:S12]  /*12ce0*/  IMAD.MOV.U32 R8, RZ, RZ, -0x1 ;  /* 0xffffffffff087424 */ /* 0x000fd800078e00ff */
[----:B0-----:R-:W-:Y:S05]  /*12cf0*/  WARPSYNC.COLLECTIVE R8, `(.L_x_831) ;  /* 0x0000000008087348 */ /* 0x001fea0003c00000 */
[----:B------:R-:W-:Y:S01]  /*12d00*/  VOTE.ANY R8, PT, P0 ;  /* 0x0000000000087806 */ /* 0x000fe200000e0100 */
[----:B0-----:R-:W-:Y:S06]  /*12d10*/  ENDCOLLECTIVE ;  /* 0x000000000000791b */ /* 0x001fec0003800000 */
.L_x_831:
[----:B------:R-:W-:Y:S05]  /*12d20*/  BSYNC B1 ;  /* 0x0000000000017941 */ /* 0x000fea0003800000 */
.L_x_830:
[----:B------:R-:W-:Y:S01]  /*12d30*/  LOP3.LUT R8, R8, 0x80000000, R13, 0xec, !PT ;  /* 0x8000000008087812 */ /* 0x000fe200078eec0d */
[----:B------:R-:W-:-:S04]  /*12d40*/  IMAD.MOV.U32 R10, RZ, RZ, 0x1 ;  /* 0x00000001ff0a7424 */ /* 0x000fc800078e00ff */
        /* <DEDUP_REMOVED lines=8> */
.L_x_832:
[----:B------:R-:W-:Y:S02]  /*12dd0*/  IMAD.MOV.U32 R9, RZ, RZ, R7 ;  /* 0x000000ffff097224 */ /* 0x000fe400078e0007 */
[----:B------:R-:W-:-:S07]  /*12de0*/  IMAD.MOV.U32 R14, RZ, RZ, R12 ;  /* 0x000000ffff0e7224 */ /* 0x000fce00078e000c */
[----:B------:R-:W-:Y:S05]  /*12df0*/  WARPSYNC.COLLECTIVE R8, `(.L_x_833) ;  /* 0x0000000008087348 */ /* 0x000fea0003c00000 */
[----:B------:R0:W1:Y:S02]  /*12e00*/  SHFL.DOWN P0, R12, R9, R10, R11 ;  /* 0x0800000a090c7389 */ /* 0x000064000000000b */
[----:B01----:R-:W-:Y:S05]  /*12e10*/  ENDCOLLECTIVE ;  /* 0x000000000000791b */ /* 0x003fea0003800000 */
.L_x_833:
        /* <DEDUP_REMOVED lines=13> */
.L_x_834:
[----:B------:R-:W-:Y:S01]  /*12ef0*/  IMAD.MOV.U32 R9, RZ, RZ, R71 ;  /* 0x000000ffff097224 */ /* 0x000fe200078e0047 */
[----:B------:R-:W-:-:S04]  /*12f00*/  SEL R12, R12, RZ, !P1 ;  /* 0x000000ff0c0c7207 */ /* 0x000fc80004800000 */
[----:B------:R-:W-:-:S13]  /*12f10*/  IADD3 R7, P2, PT, R12, R15, RZ ;  /* 0x0000000f0c077210 */ /* 0x000fda0007f5e0ff */
[----:B------:R-:W-:Y:S05]  /*12f20*/  WARPSYNC.COLLECTIVE R8, `(.L_x_835) ;  /* 0x0000000008087348 */ /* 0x000fea0003c00000 */
[----:B------:R0:W1:Y:S02]  /*12f30*/  SHFL.DOWN P0, R12, R9, R10, R11 ;  /* 0x0800000a090c7389 */ /* 0x000064000000000b */
[----:B01----:R-:W-:Y:S05]  /*12f40*/  ENDCOLLECTIVE ;  /* 0x000000000000791b */ /* 0x003fea0003800000 */
.L_x_835:
[----:B------:R-:W-:Y:S02]  /*12f50*/  IMAD.MOV.U32 R9, RZ, RZ, R7 ;  /* 0x000000ffff097224 */ /* 0x000fe400078e0007 */
[----:B------:R-:W-:Y:S02]  /*12f60*/  IMAD.MOV.U32 R10, RZ, RZ, 0x4 ;  /* 0x00000004ff0a7424 */ /* 0x000fe400078e00ff */
[----:B------:R-:W-:-:S07]  /*12f70*/  IMAD.MOV.U32 R14, RZ, RZ, R12 ;  /* 0x000000ffff0e7224 */ /* 0x000fce00078e000c */
[----:B------:R-:W-:Y:S05]  /*12f80*/  WARPSYNC.COLLECTIVE R8, `(.L_x_836) ;  /* 0x0000000008087348 */ /* 0x000fea0003c00000 */
[----:B------:R0:W1:Y:S02]  /*12f90*/  SHFL.DOWN P0, R12, R9, R10, R11 ;  /* 0x0800000a090c7389 */ /* 0x000064000000000b */
[----:B01----:R-:W-:Y:S05]  /*12fa0*/  ENDCOLLECTIVE ;  /* 0x000000000000791b */ /* 0x003fea0003800000 */
.L_x_836:
[----:B------:R-:W-:Y:S02]  /*12fb0*/  SEL R14, R14, RZ, !P1 ;  /* 0x000000ff0e0e7207 */ /* 0x000fe40004800000 */
[----:B------:R-:W-:-:S03]  /*12fc0*/  ISETP.GT.AND P1, PT, R6, R11, PT ;  /* 0x0000000b0600720c */ /* 0x000fc60003f24270 */
[----:B------:R-:W-:Y:S01]  /*12fd0*/  IMAD.X R72, R14, 0x1, R71, P2 ;  /* 0x000000010e487824 */ /* 0x000fe200010e0647 */
[----:B------:R-:W-:-:S03]  /*12fe0*/  LOP3.LUT R71, RZ, R20, RZ, 0x33, !PT ;  /* 0x00000014ff477212 */ /* 0x000fc600078e33ff */
[----:B------:R-:W-:Y:S02]  /*12ff0*/  IMAD.MOV.U32 R9, RZ, RZ, R72 ;  /* 0x000000ffff097224 */ /* 0x000fe400078e0048 */
[----:B------:R-:W-:Y:S01]  /*13000*/  IMAD.IADD R71, R71, 0x1, R0 ;  /* 0x0000000147477824 */ /* 0x000fe200078e0200 */
[----:B------:R-:W-:-:S04]  /*13010*/  SEL R12, R12, RZ, !P1 ;  /* 0x000000ff0c0c7207 */ /* 0x000fc80004800000 */
[----:B------:R-:W-:-:S13]  /*13020*/  IADD3 R14, P2, PT, R12, R7, RZ ;  /* 0x000000070c0e7210 */ /* 0x000fda0007f5e0ff */
[----:B------:R-:W-:Y:S05]  /*13030*/  WARPSYNC.COLLECTIVE R8, `(.L_x_837) ;  /* 0x0000000008087348 */ /* 0x000fea0003c00000 */
[----:B------:R0:W1:Y:S02]  /*13040*/  SHFL.DOWN P0, R12, R9, R10, R11 ;  /* 0x0800000a090c7389 */ /* 0x000064000000000b */
[----:B01----:R-:W-:Y:S05]  /*13050*/  ENDCOLLECTIVE ;  /* 0x000000000000791b */ /* 0x003fea0003800000 */
.L_x_837:
[----:B------:R-:W-:Y:S02]  /*13060*/  IMAD.MOV.U32 R9, RZ, RZ, R14 ;  /* 0x000000ffff097224 */ /* 0x000fe400078e000e */
[----:B------:R-:W-:Y:S02]  /*13070*/  IMAD.MOV.U32 R10, RZ, RZ, 0x8 ;  /* 0x00000008ff0a7424 */ /* 0x000fe400078e00ff */
[----:B------:R-:W-:-:S07]  /*13080*/  IMAD.MOV.U32 R6, RZ, RZ, R12 ;  /* 0x000000ffff067224 */ /* 0x000fce00078e000c */
[----:B------:R-:W-:Y:S05]  /*13090*/  WARPSYNC.COLLECTIVE R8, `(.L_x_838) ;  /* 0x0000000008087348 */ /* 0x000fea0003c00000 */
[----:B------:R0:W1:Y:S02]  /*130a0*/  SHFL.DOWN P0, R12, R9, R10, R11 ;  /* 0x0800000a090c7389 */ /* 0x000064000000000b */
[----:B01----:R-:W-:Y:S05]  /*130b0*/  ENDCOLLECTIVE ;  /* 0x000000000000791b */ /* 0x003fea0003800000 */
.L_x_838:
        /* <DEDUP_REMOVED lines=9> */
.L_x_839:
        /* <DEDUP_REMOVED lines=10> */
.L_x_840:
[----:B------:R-:W-:Y:S02]  /*131f0*/  IMAD.MOV.U32 R9, RZ, RZ, R73 ;  /* 0x000000ffff097224 */ /* 0x000fe400078e0049 */
[----:B------:R-:W-:-:S07]  /*13200*/  IMAD.MOV.U32 R6, RZ, RZ, R12 ;  /* 0x000000ffff067224 */ /* 0x000fce00078e000c */
[----:B------:R-:W-:Y:S05]  /*13210*/  WARPSYNC.COLLECTIVE R8, `(.L_x_841) ;  /* 0x0000000008087348 */ /* 0x000fea0003c00000 */
[----:B------:R0:W1:Y:S02]  /*13220*/  SHFL.DOWN P0, R12, R9, R10, R11 ;  /* 0x0800000a090c7389 */ /* 0x000064000000000b */
[----:B01----:R-:W-:Y:S05]  /*13230*/  ENDCOLLECTIVE ;  /* 0x000000000000791b */ /* 0x003fea0003800000 */
.L_x_841:
        /* <DEDUP_REMOVED lines=15> */
.L_x_842:
[----:B------:R-:W-:Y:S05]  /*13330*/  BRA `(.L_x_843) ;  /* 0xffffffc000d07947 */ /* 0x000fea000383ffff */
.L_x_696:
[----:B------:R-:W-:Y:S01]  /*13340*/  BSSY B1, `(.L_x_844) ;  /* 0x0000006000017945 */ /* 0x000fe20003800000 */
[----:B------:R-:W-:Y:S01]  /*13350*/  PLOP3.LUT P0, PT, P0, PT, PT, 0x8, 0x80 ;  /* 0x000000000080781c */ /* 0x000fe2000070e170 */
[----:B------:R-:W-:-:S12]  /*13360*/  IMAD.MOV.U32 R8, RZ, RZ, -0x1 ;  /* 0xffffffffff087424 */ /* 0x000fd800078e00ff */
[----:B------:R-:W-:Y:S05]  /*13370*/  WARPSYNC.COLLECTIVE R8, `(.L_x_845) ;  /* 0x0000000008087348 */ /* 0x000fea0003c00000 */
[----:B------:R-:W-:Y:S01]  /*13380*/  VOTE.ANY P0, P0 ;  /* 0x0000000000ff7806 */ /* 0x000fe20000000100 */
[----:B------:R-:W-:-:S12]  /*13390*/  ENDCOLLECTIVE ;  /* 0x000000000000791b */ /* 0x000fd80003800000 */
.L_x_845:
[----:B------:R-:W-:Y:S05]  /*133a0*/  BSYNC B1 ;  /* 0x0000000000017941 */ /* 0x000fea0003800000 */
.L_x_844:
[----:B------:R-:W-:Y:S05]  /*133b0*/  BRA `(.L_x_846) ;  /* 0xffffffc000dc7947 */ /* 0x000fea000383ffff */
.L_x_698:
[----:B------:R-:W-:Y:S01]  /*133c0*/  BSSY B1, `(.L_x_847) ;  /* 0x0000006000017945 */ /* 0x000fe20003800000 */
[----:B------:R-:W-:Y:S01]  /*133d0*/  PLOP3.LUT P0, PT, P0, PT, PT, 0x8, 0x80 ;  /* 0x000000000080781c */ /* 0x000fe2000070e170 */
[----:B------:R-:W-:-:S12]  /*133e0*/  IMAD.MOV.U32 R8, RZ, RZ, -0x1 ;  /* 0xffffffffff087424 */ /* 0x000fd800078e00ff */
[----:B------:R-:W-:Y:S05]  /*133f0*/  WARPSYNC.COLLECTIVE R8, `(.L_x_848) ;  /* 0x0000000008087348 */ /* 0x000fea0003c00000 */
[----:B------:R-:W-:Y:S01]  /*13400*/  VOTE.ANY P0, P0 ;  /* 0x0000000000ff7806 */ /* 0x000fe20000000100 */
[----:B------:R-:W-:-:S12]  /*13410*/  ENDCOLLECTIVE ;  /* 0x000000000000791b */ /* 0x000fd80003800000 */
.L_x_848:
[----:B------:R-:W-:Y:S05]  /*13420*/  BSYNC B1 ;  /* 0x0000000000017941 */ /* 0x000fea0003800000 */
.L_x_847:
[----:B------:R-:W-:Y:S05]  /*13430*/  BRA `(.L_x_849) ;  /* 0xffffffc400347947 */ /* 0x000fea000383ffff */
.L_x_700:
[----:B------:R-:W-:Y:S01]  /*13440*/  BSSY B1, `(.L_x_850) ;  /* 0x0000006000017945 */ /* 0x000fe20003800000 */
[----:B------:R-:W-:Y:S01]  /*13450*/  PLOP3.LUT P0, PT, P0, PT, PT, 0x8, 0x80 ;  /* 0x000000000080781c */ /* 0x000fe2000070e170 */
[----:B------:R-:W-:-:S12]  /*13460*/  IMAD.MOV.U32 R8, RZ, RZ, -0x1 ;  /* 0xffffffffff087424 */ /* 0x000fd800078e00ff */
[----:B------:R-:W-:Y:S05]  /*13470*/  WARPSYNC.COLLECTIVE R8, `(.L_x_851) ;  /* 0x0000000008087348 */ /* 0x000fea0003c00000 */
[----:B------:R-:W-:Y:S01]  /*13480*/  VOTE.ANY R8, PT, P0 ;  /* 0x0000000000087806 */ /* 0x000fe200000e0100 */
[----:B------:R-:W-:Y:S06]  /*13490*/  ENDCOLLECTIVE ;  /* 0x000000000000791b */ /* 0x000fec0003800000 */
.L_x_851:
[----:B------:R-:W-:Y:S05]  /*134a0*/  BSYNC B1 ;  /* 0x0000000000017941 */ /* 0x000fea0003800000 */
.L_x_850:
        /* <DEDUP_REMOVED lines=11> */
.L_x_852:
[----:B------:R-:W-:Y:S02]  /*13560*/  IMAD.MOV.U32 R9, RZ, RZ, R7 ;  /* 0x000000ffff097224 */ /* 0x000fe400078e0007 */
[----:B------:R-:W-:-:S07]  /*13570*/  IMAD.MOV.U32 R20, RZ, RZ, R12 ;  /* 0x000000ffff147224 */ /* 0x000fce00078e000c */
[----:B------:R-:W-:Y:S05]  /*13580*/  WARPSYNC.COLLECTIVE R8, `(.L_x_853) ;  /* 0x0000000008087348 */ /* 0x000fea0003c00000 */
[----:B------:R0:W1:Y:S02]  /*13590*/  SHFL.DOWN P0, R12, R9, R10, R11 ;  /* 0x0800000a090c7389 */ /* 0x000064000000000b */
[----:B01----:R-:W-:Y:S05]  /*135a0*/  ENDCOLLECTIVE ;  /* 0x000000000000791b */ /* 0x003fea0003800000 */
.L_x_853:
        /* <DEDUP_REMOVED lines=13> */
.L_x_854:
[----:B------:R-:W-:Y:S01]  /*13680*/  IMAD.MOV.U32 R9, RZ, RZ, R75 ;  /* 0x000000ffff097224 */ /* 0x000fe200078e004b */
[----:B------:R-:W-:-:S07]  /*13690*/  SEL R7, R12, RZ, !P1 ;  /* 0x000000ff0c077207 */ /* 0x000fce0004800000 */
[----:B------:R-:W-:Y:S05]  /*136a0*/  WARPSYNC.COLLECTIVE R8, `(.L_x_855) ;  /* 0x0000000008087348 */ /* 0x000fea0003c00000 */
[----:B------:R0:W1:Y:S02]  /*136b0*/  SHFL.DOWN P0, R12, R9, R10, R11 ;  /* 0x0800000a090c7389 */ /* 0x000064000000000b */
[----:B01----:R-:W-:Y:S05]  /*136c0*/  ENDCOLLECTIVE ;  /* 0x000000000000791b */ /* 0x003fea0003800000 */
.L_x_855:
[----:B------:R-:W-:-:S05]  /*136d0*/  IADD3 R7, P2, PT, R7, R74, RZ ;  /* 0x0000004a07077210 */ /* 0x000fca0007f5e0ff */
[----:B------:R-:W-:Y:S02]  /*136e0*/  IMAD.MOV.U32 R9, RZ, RZ, R7 ;  /* 0x000000ffff097224 */ /* 0x000fe400078e0007 */
[----:B------:R-:W-:Y:S02]  /*136f0*/  IMAD.MOV.U32 R10, RZ, RZ, 0x4 ;  /* 0x00000004ff0a7424 */ /* 0x000fe400078e00ff */
[----:B------:R-:W-:-:S07]  /*13700*/  IMAD.MOV.U32 R20, RZ, RZ, R12 ;  /* 0x000000ffff147224 */ /* 0x000fce00078e000c */
[----:B------:R-:W-:Y:S05]  /*13710*/  WARPSYNC.COLLECTIVE R8, `(.L_x_856) ;  /* 0x0000000008087348 */ /* 0x000fea0003c00000 */
[----:B------:R0:W1:Y:S02]  /*13720*/  SHFL.DOWN P0, R12, R9, R10, R11 ;  /* 0x0800000a090c7389 */ /* 0x000064000000000b */
[----:B01----:R-:W-:Y:S05]  /*13730*/  ENDCOLLECTIVE ;  /* 0x000000000000791b */ /* 0x003fea0003800000 */
.L_x_856:
        /* <DEDUP_REMOVED lines=9> */
.L_x_857:
[----:B------:R-:W-:Y:S02]  /*137d0*/  IMAD.MOV.U32 R9, RZ, RZ, R74 ;  /* 0x000000ffff097224 */ /* 0x000fe400078e004a */
[----:B------:R-:W-:Y:S02]  /*137e0*/  IMAD.MOV.U32 R10, RZ, RZ, 0x8 ;  /* 0x00000008ff0a7424 */ /* 0x000fe400078e00ff */
[----:B------:R-:W-:-:S07]  /*137f0*/  IMAD.MOV.U32 R6, RZ, RZ, R12 ;  /* 0x000000ffff067224 */ /* 0x000fce00078e000c */
[----:B------:R-:W-:Y:S05]  /*13800*/  WARPSYNC.COLLECTIVE R8, `(.L_x_858) ;  /* 0x0000000008087348 */ /* 0x000fea0003c00000 */
[----:B------:R0:W1:Y:S02]  /*13810*/  SHFL.DOWN P0, R12, R9, R10, R11 ;  /* 0x0800000a090c7389 */ /* 0x000064000000000b */
[----:B01----:R-:W-:Y:S05]  /*13820*/  ENDCOLLECTIVE ;  /* 0x000000000000791b */ /* 0x003fea0003800000 */
.L_x_858:
        /* <DEDUP_REMOVED lines=9> */
.L_x_859:
        /* <DEDUP_REMOVED lines=10> */
.L_x_860:
[----:B------:R-:W-:Y:S02]  /*13960*/  IMAD.MOV.U32 R9, RZ, RZ, R20 ;  /* 0x000000ffff097224 */ /* 0x000fe400078e0014 */
[----:B------:R-:W-:-:S07]  /*13970*/  IMAD.MOV.U32 R6, RZ, RZ, R12 ;  /* 0x000000ffff067224 */ /* 0x000fce00078e000c */
[----:B------:R-:W-:Y:S05]  /*13980*/  WARPSYNC.COLLECTIVE R8, `(.L_x_861) ;  /* 0x0000000008087348 */ /* 0x000fea0003c00000 */
[----:B------:R0:W1:Y:S02]  /*13990*/  SHFL.DOWN P0, R12, R9, R10, R11 ;  /* 0x0800000a090c7389 */ /* 0x000064000000000b */
[----:B01----:R-:W-:Y:S05]  /*139a0*/  ENDCOLLECTIVE ;  /* 0x000000000000791b */ /* 0x003fea0003800000 */
.L_x_861:
        /* <DEDUP_REMOVED lines=10> */
.L_x_862:
[----:B------:R-:W-:Y:S05]  /*13a50*/  BRA `(.L_x_863) ;  /* 0xffffffc000807947 */ /* 0x000fea000383ffff */
.L_x_864:
        /* <DEDUP_REMOVED lines=10> */
.L_x_1405:


//--------------------- .text._ZN3cub18CUB_300001_SM_10006detail19three_way_partition33DeviceThreeWayPartitionInitKernelINS0_13ScanTileStateImLb1EEEPjEEvT_iT0_ --------------------------
	.section	.text._ZN3cub18CUB_300001_SM_10006detail19three_way_partition33DeviceThreeWayPartitionInitKernelINS0_13ScanTileStateImLb1EEEPjEEvT_iT0_,"ax",@progbits
	.align	128
        .global         _ZN3cub18CUB_300001_SM_10006detail19three_way_partition33DeviceThreeWayPartitionInitKernelINS0_13ScanTileStateImLb1EEEPjEEvT_iT0_
        .type           _ZN3cub18CUB_300001_SM_10006detail19three_way_partition33DeviceThreeWayPartitionInitKernelINS0_13ScanTileStateImLb1EEEPjEEvT_iT0_,@function
        .size           _ZN3cub18CUB_300001_SM_10006detail19three_way_partition33DeviceThreeWayPartitionInitKernelINS0_13ScanTileStateImLb1EEEPjEEvT_iT0_,(.L_x_1406 - _ZN3cub18CUB_300001_SM_10006detail19three_way_partition33DeviceThreeWayPartitionInitKernelINS0_13ScanTileStateImLb1EEEPjEEvT_iT0_)
        .other          _ZN3cub18CUB_300001_SM_10006detail19three_way_partition33DeviceThreeWayPartitionInitKernelINS0_13ScanTileStateImLb1EEEPjEEvT_iT0_,@"STO_CUDA_ENTRY STV_DEFAULT"
_ZN3cub18CUB_300001_SM_10006detail19three_way_partition33DeviceThreeWayPartitionInitKernelINS0_13ScanTileStateImLb1EEEPjEEvT_iT0_:
.text._ZN3cub18CUB_300001_SM_10006detail19three_way_partition33DeviceThreeWayPartitionInitKernelINS0_13ScanTileStateImLb1EEEPjEEvT_iT0_:
[----:B------:R-:W-:Y:S01]  /*0000*/  LDC R1, c[0x0][0x37c] ;  /* 0x0000df00ff017b82 */ /* 0x000fe20000000800 */
[----:B------:R-:W0:Y:S07]  /*0010*/  S2R R13, SR_TID.X ;  /* 0x00000000000d7919 */ /* 0x000e2e0000002100 */
[----:B------:R-:W1:Y:S01]  /*0020*/  S2UR UR6, SR_CTAID.X ;  /* 0x00000000000679c3 */ /* 0x000e620000002500 */
[----:B------:R-:W2:Y:S01]  /*0030*/  LDCU UR4, c[0x0][0x388] ;  /* 0x00007100ff0477ac */ /* 0x000ea20008000800 */
[----:B------:R-:W-:-:S06]  /*0040*/  CS2R R10, SRZ ;  /* 0x00000000000a7805 */ /* 0x000fcc000001ff00 */
[----:B------:R-:W1:Y:S01]  /*0050*/  LDC R7, c[0x0][0x360] ;  /* 0x0000d800ff077b82 */ /* 0x000e620000000800 */
[----:B0-----:R-:W-:Y:S01]  /*0060*/  ISETP.GT.U32.AND P0, PT, R13, 0x1f, PT ;  /* 0x0000001f0d00780c */ /* 0x001fe20003f04070 */
[----:B-1----:R-:W-:Y:S01]  /*0070*/  IMAD R7, R7, UR6, R13 ;  /* 0x0000000607077c24 */ /* 0x002fe2000f8e020d */
[----:B------:R-:W-:Y:S02]  /*0080*/  ISETP.GT.U32.AND P2, PT, R13, 0x1, PT ;  /* 0x000000010d00780c */ /* 0x000fe40003f44070 */
[----:B------:R-:W-:Y:S02]  /*0090*/  ISETP.NE.OR P0, PT, RZ, UR6, P0 ;  /* 0x00000006ff007c0c */ /* 0x000fe40008705670 */
[----:B--2---:R-:W-:Y:S01]  /*00a0*/  ISETP.GE.AND P1, PT, R7, UR4, PT ;  /* 0x0000000407007c0c */ /* 0x004fe2000bf26270 */
[----:B------:R-:W0:Y:S01]  /*00b0*/  LDCU.64 UR4, c[0x0][0x358] ;  /* 0x00006b00ff0477ac */ /* 0x000e220008000a00 */
[----:B------:R-:W-:-:S09]  /*00c0*/  ISETP.NE.OR P2, PT, RZ, UR6, P2 ;  /* 0x00000006ff007c0c */ /* 0x000fd20009745670 */
[----:B------:R-:W1:Y:S02]  /*00d0*/  @!P0 LDC.64 R4, c[0x0][0x380] ;  /* 0x0000e000ff048b82 */ /* 0x000e640000000a00 */
[----:B------:R-:W-:Y:S02]  /*00e0*/  @!P1 IMAD.MOV.U32 R8, RZ, RZ, 0x63 ;  /* 0x00000063ff089424 */ /* 0x000fe400078e00ff */
[----:B------:R-:W-:-:S04]  /*00f0*/  @!P1 IMAD.MOV.U32 R9, RZ, RZ, 0x0 ;  /* 0x00000000ff099424 */ /* 0x000fc800078e00ff */
[----:B------:R-:W2:Y:S01]  /*0100*/  @!P1 LDC.64 R2, c[0x0][0x380] ;  /* 0x0000e000ff029b82 */ /* 0x000ea20000000a00 */
[----:B-1----:R-:W-:-:S04]  /*0110*/  @!P0 IMAD.WIDE.U32 R4, R13, 0x10, R4 ;  /* 0x000000100d048825 */ /* 0x002fc800078e0004 */
[----:B--2---:R-:W-:-:S05]  /*0120*/  @!P1 IMAD.WIDE R2, R7, 0x10, R2 ;  /* 0x0000001007029825 */ /* 0x004fca00078e0202 */
[----:B0-----:R0:W-:Y:S04]  /*0130*/  @!P1 STG.E.128 desc[UR4][R2.64+0x200], R8 ;  /* 0x0002000802009986 */ /* 0x0011e8000c101d04 */
[----:B------:R0:W-:Y:S01]  /*0140*/  @!P0 STG.E.128 desc[UR4][R4.64], RZ ;  /* 0x000000ff04008986 */ /* 0x0001e2000c101d04 */
[----:B------:R-:W-:Y:S05]  /*0150*/  @P2 EXIT ;  /* 0x000000000000294d */ /* 0x000fea0003800000 */
[----:B0-----:R-:W0:Y:S02]  /*0160*/  LDC.64 R2, c[0x0][0x390] ;  /* 0x0000e400ff027b82 */ /* 0x001e240000000a00 */
[----:B0-----:R-:W-:-:S05]  /*0170*/  IMAD.WIDE.U32 R2, R13, 0x4, R2 ;  /* 0x000000040d027825 */ /* 0x001fca00078e0002 */
[----:B------:R-:W-:Y:S01]  /*0180*/  STG.E desc[UR4][R2.64], RZ ;  /* 0x000000ff02007986 */ /* 0x000fe2000c101904 */
[----:B------:R-:W-:Y:S05]  /*0190*/  EXIT ;  /* 0x000000000000794d */ /* 0x000fea0003800000 */
.L_x_865:
        /* <DEDUP_REMOVED lines=14> */
.L_x_1406:


//--------------------- .text._ZN3cub18CUB_300001_SM_10006detail10radix_sort29DeviceRadixSortOnesweepKernelINS1_5radix10policy_hubI19preprocess_vertex_tNS0_8NullTypeEjE10Policy1000ELNS0_9SortOrderE0ES6_S7_jii30preprocess_vertex_decomposer_tEEvPT5_SD_PT3_PKSE_PT1_PKSI_PT2_PKSM_T4_iiT6_ --------------------------
	.section	.text._ZN3cub18CUB_300001_SM_10006detail10radix_sort29DeviceRadixSortOnesweepKernelINS1_5radix10policy_hubI19preprocess_vertex_tNS0_8NullTypeEjE10Policy1000ELNS0_9SortOrderE0ES6_S7_jii30preprocess_vertex_decomposer_tEEvPT5_SD_PT3_PKSE_PT1_PKSI_PT2_PKSM_T4_iiT6_,"ax",@progbits
	.align	128
        .global         _ZN3cub18CUB_300001_SM_10006detail10radix_sort29DeviceRadixSortOnesweepKernelINS1_5radix10policy_hubI19preprocess_vertex_tNS0_8NullTypeEjE10Policy1000ELNS0_9SortOrderE0ES6_S7_jii30preprocess_vertex_decomposer_tEEvPT5_SD_PT3_PKSE_PT1_PKSI_PT2_PKSM_T4_iiT6_
        .type           _ZN3cub18CUB_300001_SM_10006detail10radix_sort29DeviceRadixSortOnesweepKernelINS1_5radix10policy_hubI19preprocess_vertex_tNS0_8NullTypeEjE10Policy1000ELNS0_9SortOrderE0ES6_S7_jii30preprocess_vertex_decomposer_tEEvPT5_SD_PT3_PKSE_PT1_PKSI_PT2_PKSM_T4_iiT6_,@function
        .size           _ZN3cub18CUB_300001_SM_10006detail10radix_sort29DeviceRadixSortOnesweepKernelINS1_5radix10policy_hubI19preprocess_vertex_tNS0_8NullTypeEjE10Policy1000ELNS0_9SortOrderE0ES6_S7_jii30preprocess_vertex_decomposer_tEEvPT5_SD_PT3_PKSE_PT1_PKSI_PT2_PKSM_T4_iiT6_,(.L_x_1407 - _ZN3cub18CUB_300001_SM_10006detail10radix_sort29DeviceRadixSortOnesweepKernelINS1_5radix10policy_hubI19preprocess_vertex_tNS0_8NullTypeEjE10Policy1000ELNS0_9SortOrderE0ES6_S7_jii30preprocess_vertex_decomposer_tEEvPT5_SD_PT3_PKSE_PT1_PKSI_PT2_PKSM_T4_iiT6_)
        .other          _ZN3cub18CUB_300001_SM_10006detail10radix_sort29DeviceRadixSortOnesweepKernelINS1_5radix10policy_hubI19preprocess_vertex_tNS0_8NullTypeEjE10Policy1000ELNS0_9SortOrderE0ES6_S7_jii30preprocess_vertex_decomposer_tEEvPT5_SD_PT3_PKSE_PT1_PKSI_PT2_PKSM_T4_iiT6_,@"STO_CUDA_ENTRY STV_DEFAULT"
_ZN3cub18CUB_300001_SM_10006detail10radix_sort29DeviceRadixSortOnesweepKernelINS1_5radix10policy_hubI19preprocess_vertex_tNS0_8NullTypeEjE10Policy1000ELNS0_9SortOrderE0ES6_S7_jii30preprocess_vertex_decomposer_tEEvPT5_SD_PT3_PKSE_PT1_PKSI_PT2_PKSM_T4_iiT6_:
.text._ZN3cub18CUB_300001_SM_10006detail10radix_sort29DeviceRadixSortOnesweepKernelINS1_5radix10policy_hubI19preprocess_vertex_tNS0_8NullTypeEjE10Policy1000ELNS0_9SortOrderE0ES6_S7_jii30preprocess_vertex_decomposer_tEEvPT5_SD_PT3_PKSE_PT1_PKSI_PT2_PKSM_T4_iiT6_:
[----:B------:R-:W-:Y:S01]  /*0000*/  LDC R1, c[0x0][0x37c] ;  /* 0x0000df00ff017b82 */ /* 0x000fe20000000800 */
[----:B------:R-:W0:Y:S01]  /*0010*/  S2R R23, SR_TID.X ;  /* 0x0000000000177919 */ /* 0x000e220000002100 */
[----:B------:R-:W-:Y:S01]  /*0020*/  MOV R53, 0x400 ;  /* 0x0000040000357802 */ /* 0x000fe20000000f00 */
[----:B------:R-:W1:Y:S01]  /*0030*/  LDCU.64 UR6, c[0x0][0x358] ;  /* 0x00006b00ff0677ac */ /* 0x000e620008000a00 */
[----:B------:R-:W-:Y:S01]  /*0040*/  BSSY.RECONVERGENT B0, `(.L_x_866) ;  /* 0x000000c000007945 */ /* 0x000fe20003800200 */
[----:B------:R-:W2:Y:S01]  /*0050*/  S2R R0, SR_CgaCtaId ;  /* 0x0000000000007919 */ /* 0x000ea20000008800 */
[----:B0-----:R-:W-:Y:S02]  /*0060*/  ISETP.NE.AND P0, PT, R23, RZ, PT ;  /* 0x000000ff1700720c */ /* 0x001fe40003f05270 */
[----:B--2---:R-:W-:-:S11]  /*0070*/  LEA R53, R0, R53, 0x18 ;  /* 0x0000003500357211 */ /* 0x004fd600078ec0ff */
[----:B-1----:R-:W-:Y:S05]  /*0080*/  @P0 BRA `(.L_x_867) ;  /* 0x00000000001c0947 */ /* 0x002fea0003800000 */
[----:B------:R-:W0:Y:S01]  /*0090*/  LDC.64 R2, c[0x0][0x388] ;  /* 0x0000e200ff027b82 */ /* 0x000e220000000a00 */
[----:B------:R-:W-:-:S05]  /*00a0*/  IMAD.MOV.U32 R5, RZ, RZ, 0x1 ;  /* 0x00000001ff057424 */ /* 0x000fca00078e00ff */
[----:B0-----:R-:W2:Y:S02]  /*00b0*/  ATOMG.E.ADD.STRONG.GPU PT, R2, desc[UR6][R2.64], R5 ;  /* 0x80000005020279a8 */ /* 0x001ea400081ef106 */
[----:B------:R-:W0:Y:S01]  /*00c0*/  S2UR UR5, SR_CgaCtaId ;  /* 0x00000000000579c3 */ /* 0x000e220000008800 */
[----:B------:R-:W-:Y:S02]  /*00d0*/  UMOV UR4, 0x400 ;  /* 0x0000040000047882 */ /* 0x000fe40000000000 */
[----:B0-----:R-:W-:-:S09]  /*00e0*/  ULEA UR4, UR5, UR4, 0x18 ;  /* 0x0000000405047291 */ /* 0x001fd2000f8ec0ff */
[----:B--2---:R0:W-:Y:S03]  /*00f0*/  STS [UR4+0xb400], R2 ;  /* 0x00b40002ff007988 */ /* 0x0041e60008000804 */
.L_x_867:
[----:B------:R-:W-:Y:S05]  /*0100*/  BSYNC.RECONVERGENT B0 ;  /* 0x0000000000007941 */ /* 0x000fea0003800200 */
.L_x_866:
[----:B------:R-:W-:Y:S01]  /*0110*/  BAR.SYNC.DEFER_BLOCKING 0x0 ;  /* 0x0000000000007b1d */ /* 0x000fe20000010000 */
[----:B------:R-:W-:-:S05]  /*0120*/  SHF.R.U32.HI R24, RZ, 0x5, R23 ;  /* 0x00000005ff187819 */ /* 0x000fca0000011617 */
[----:B------:R-:W1:Y:S01]  /*0130*/  LDCU UR4, c[0x0][0x3c0] ;  /* 0x00007800ff0477ac */ /* 0x000e620008000800 */
[----:B------:R-:W2:Y:S01]  /*0140*/  S2R R52, SR_LANEID ;  /* 0x0000000000347919 */ /* 0x000ea20000000000 */
[----:B------:R-:W3:Y:S02]  /*0150*/  LDS R35, [R53+0xb400] ;  /* 0x00b4000035237984 */ /* 0x000ee40000000800 */
[----:B---3--:R-:W-:-:S04]  /*0160*/  IMAD R0, R35, 0x780, RZ ;  /* 0x0000078023007824 */ /* 0x008fc800078e02ff */
[----:B------:R-:W-:-:S05]  /*0170*/  VIADD R57, R0, 0x780 ;  /* 0x0000078000397836 */ /* 0x000fca0000000000 */
[----:B-1----:R-:W-:-:S13]  /*0180*/  ISETP.GT.AND P0, PT, R57, UR4, PT ;  /* 0x0000000439007c0c */ /* 0x002fda000bf04270 */
[----:B--2---:R-:W-:Y:S05]  /*0190*/  @P0 BRA `(.L_x_868) ;  /* 0x0000000000d00947 */ /* 0x004fea0003800000 */
[----:B------:R-:W1:Y:S01]  /*01a0*/  LDC.64 R26, c[0x0][0x3a8] ;  /* 0x0000ea00ff1a7b82 */ /* 0x000e620000000a00 */
[C---:B0-----:R-:W-:Y:S02]  /*01b0*/  LOP3.LUT R2, R23.reuse, 0x1f, RZ, 0xc0, !PT ;  /* 0x0000001f17027812 */ /* 0x041fe400078ec0ff */
[----:B------:R-:W-:-:S05]  /*01c0*/  LOP3.LUT R3, R23, 0x3e0, RZ, 0xc0, !PT ;  /* 0x000003e017037812 */ /* 0x000fca00078ec0ff */
[----:B------:R-:W-:-:S05]  /*01d0*/  IMAD R3, R3, 0x5, R2 ;  /* 0x0000000503037824 */ /* 0x000fca00078e0202 */
[----:B------:R-:W-:-:S05]  /*01e0*/  IADD3 R3, P0, PT, R0, R3, RZ ;  /* 0x0000000300037210 */ /* 0x000fca0007f1e0ff */
[----:B------:R-:W-:Y:S02]  /*01f0*/  IMAD.X R0, RZ, RZ, RZ, P0 ;  /* 0x000000ffff007224 */ /* 0x000fe400000e06ff */
[----:B-1----:R-:W-:-:S04]  /*0200*/  IMAD.WIDE.U32 R26, R3, 0x18, R26 ;  /* 0x00000018031a7825 */ /* 0x002fc800078e001a */
[----:B------:R-:W-:-:S04]  /*0210*/  IMAD R3, R0, 0x18, RZ ;  /* 0x0000001800037824 */ /* 0x000fc800078e02ff */
[----:B------:R-:W-:-:S05]  /*0220*/  IMAD.IADD R27, R27, 0x1, R3 ;  /* 0x000000011b1b7824 */ /* 0x000fca00078e0203 */
[----:B------:R-:W2:Y:S04]  /*0230*/  LDG.E.64 R6, desc[UR6][R26.64+0x610] ;  /* 0x000610061a067981 */ /* 0x000ea8000c1e1b00 */
[----:B------:R-:W3:Y:S04]  /*0240*/  LDG.E.64 R8, desc[UR6][R26.64+0x910] ;  /* 0x000910061a087981 */ /* 0x000ee8000c1e1b00 */
[----:B------:R-:W4:Y:S04]  /*0250*/  LDG.E.64 R2, desc[UR6][R26.64+0x10] ;  /* 0x000010061a027981 */ /* 0x000f28000c1e1b00 */
[----:B------:R-:W4:Y:S04]  /*0260*/  LDG.E.64 R4, desc[UR6][R26.64+0x310] ;  /* 0x000310061a047981 */ /* 0x000f28000c1e1b00 */
[----:B------:R-:W4:Y:S04]  /*0270*/  LDG.E.64 R10, desc[UR6][R26.64+0xc10] ;  /* 0x000c10061a0a7981 */ /* 0x000f28000c1e1b00 */
[----:B------:R-:W5:Y:S04]  /*0280*/  LDG.E R33, desc[UR6][R26.64] ;  /* 0x000000061a217981 */ /* 0x000f68000c1e1900 */
[----:B------:R-:W5:Y:S04]  /*0290*/  LDG.E R32, desc[UR6][R26.64+0x300] ;  /* 0x000300061a207981 */ /* 0x000f68000c1e1900 */
[----:B------:R-:W5:Y:S04]  /*02a0*/  LDG.E R31, desc[UR6][R26.64+0x600] ;  /* 0x000600061a1f7981 */ /* 0x000f68000c1e1900 */
[----:B------:R-:W5:Y:S04]  /*02b0*/  LDG.E R30, desc[UR6][R26.64+0x900] ;  /* 0x000900061a1e7981 */ /* 0x000f68000c1e1900 */
[----:B------:R-:W5:Y:S04]  /*02c0*/  LDG.E R0, desc[UR6][R26.64+0xc00] ;  /* 0x000c00061a007981 */ /* 0x000f68000c1e1900 */
[----:B------:R-:W5:Y:S04]  /*02d0*/  LDG.E.64 R20, desc[UR6][R26.64+0x8] ;  /* 0x000008061a147981 */ /* 0x000f68000c1e1b00 */
[----:B------:R-:W5:Y:S04]  /*02e0*/  LDG.E.64 R18, desc[UR6][R26.64+0x308] ;  /* 0x000308061a127981 */ /* 0x000f68000c1e1b00 */
[----:B------:R-:W5:Y:S04]  /*02f0*/  LDG.E.64 R16, desc[UR6][R26.64+0x608] ;  /* 0x000608061a107981 */ /* 0x000f68000c1e1b00 */
[----:B------:R-:W5:Y:S04]  /*0300*/  LDG.E.64 R14, desc[UR6][R26.64+0x908] ;  /* 0x000908061a0e7981 */ /* 0x000f68000c1e1b00 */
[----:B------:R0:W5:Y:S01]  /*0310*/  LDG.E.64 R12, desc[UR6][R26.64+0xc08] ;  /* 0x000c08061a0c7981 */ /* 0x000162000c1e1b00 */
[----:B--2---:R-:W-:-:S02]  /*0320*/  PRMT R43, R7, 0x7770, RZ ;  /* 0x00007770072b7816 */ /* 0x004fc400000000ff */
[C---:B------:R-:W-:Y:S02]  /*0330*/  PRMT R42, R7.reuse, 0x7771, RZ ;  /* 0x00007771072a7816 */ /* 0x040fe400000000ff */
[----:B------:R-:W-:Y:S02]  /*0340*/  PRMT R41, R7, 0x7772, RZ ;  /* 0x0000777207297816 */ /* 0x000fe400000000ff */
[C---:B---3--:R-:W-:Y:S02]  /*0350*/  PRMT R39, R9.reuse, 0x7770, RZ ;  /* 0x0000777009277816 */ /* 0x048fe400000000ff */
[C---:B------:R-:W-:Y:S02]  /*0360*/  PRMT R38, R9.reuse, 0x7771, RZ ;  /* 0x0000777109267816 */ /* 0x040fe400000000ff */
[----:B------:R-:W-:Y:S02]  /*0370*/  PRMT R37, R9, 0x7772, RZ ;  /* 0x0000777209257816 */ /* 0x000fe400000000ff */
[----:B----4-:R-:W-:-:S02]  /*0380*/  PRMT R51, R3, 0x7770, RZ ;  /* 0x0000777003337816 */ /* 0x010fc400000000ff */
[C---:B------:R-:W-:Y:S02]  /*0390*/  PRMT R50, R3.reuse, 0x7771, RZ ;  /* 0x0000777103327816 */ /* 0x040fe400000000ff */
[----:B------:R-:W-:Y:S02]  /*03a0*/  PRMT R49, R3, 0x7772, RZ ;  /* 0x0000777203317816 */ /* 0x000fe400000000ff */
[C---:B------:R-:W-:Y:S02]  /*03b0*/  PRMT R47, R5.reuse, 0x7770, RZ ;  /* 0x00007770052f7816 */ /* 0x040fe400000000ff */
[C---:B------:R-:W-:Y:S02]  /*03c0*/  PRMT R46, R5.reuse, 0x7771, RZ ;  /* 0x00007771052e7816 */ /* 0x040fe400000000ff */
[----:B------:R-:W-:Y:S02]  /*03d0*/  PRMT R45, R5, 0x7772, RZ ;  /* 0x00007772052d7816 */ /* 0x000fe400000000ff */
[----:B------:R-:W-:-:S02]  /*03e0*/  PRMT R7, R7, 0x7773, RZ ;  /* 0x0000777307077816 */ /* 0x000fc400000000ff */
[----:B------:R-:W-:Y:S02]  /*03f0*/  PRMT R9, R9, 0x7773, RZ ;  /* 0x0000777309097816 */ /* 0x000fe400000000ff */
[----:B------:R-:W-:Y:S02]  /*0400*/  PRMT R3, R3, 0x7773, RZ ;  /* 0x0000777303037816 */ /* 0x000fe400000000ff */
[----:B------:R-:W-:Y:S02]  /*0410*/  PRMT R5, R5, 0x7773, RZ ;  /* 0x0000777305057816 */ /* 0x000fe400000000ff */
[C---:B------:R-:W-:Y:S02]  /*0420*/  PRMT R25, R11.reuse, 0x7771, RZ ;  /* 0x000077710b197816 */ /* 0x040fe400000000ff */
[C---:B0-----:R-:W-:Y:S02]  /*0430*/  PRMT R26, R11.reuse, 0x7772, RZ ;  /* 0x000077720b1a7816 */ /* 0x041fe400000000ff */
[----:B------:R-:W-:-:S02]  /*0440*/  PRMT R27, R11, 0x7773, RZ ;  /* 0x000077730b1b7816 */ /* 0x000fc400000000ff */
[----:B------:R-:W-:Y:S02]  /*0450*/  PRMT R34, R11, 0x7770, RZ ;  /* 0x000077700b227816 */ /* 0x000fe400000000ff */
[----:B------:R-:W-:Y:S02]  /*0460*/  PRMT R40, R7, 0x7610, R40 ;  /* 0x0000761007287816 */ /* 0x000fe40000000028 */
[----:B------:R-:W-:Y:S02]  /*0470*/  PRMT R36, R9, 0x7610, R36 ;  /* 0x0000761009247816 */ /* 0x000fe40000000024 */
[----:B------:R-:W-:Y:S02]  /*0480*/  PRMT R48, R3, 0x7610, R48 ;  /* 0x0000761003307816 */ /* 0x000fe40000000030 */
[----:B------:R-:W-:Y:S02]  /*0490*/  PRMT R44, R5, 0x7610, R44 ;  /* 0x00007610052c7816 */ /* 0x000fe4000000002c */
[----:B------:R-:W-:-:S02]  /*04a0*/  PRMT R11, R25, 0x7610, R11 ;  /* 0x00007610190b7816 */ /* 0x000fc4000000000b */
[----:B------:R-:W-:Y:S02]  /*04b0*/  PRMT R9, R26, 0x7610, R9 ;  /* 0x000076101a097816 */ /* 0x000fe40000000009 */
[----:B------:R-:W-:Y:S01]  /*04c0*/  PRMT R7, R27, 0x7610, R7 ;  /* 0x000076101b077816 */ /* 0x000fe20000000007 */
[----:B------:R-:W-:Y:S06]  /*04d0*/  BRA `(.L_x_869) ;  /* 0x0000000400c47947 */ /* 0x000fec0003800000 */
.L_x_868:
[----:B0-----:R-:W0:Y:S01]  /*04e0*/  LDC.64 R2, c[0x0][0x3a8] ;  /* 0x0000ea00ff027b82 */ /* 0x001e220000000a00 */
[C---:B------:R-:W-:Y:S02]  /*04f0*/  LOP3.LUT R4, R23.reuse, 0x1f, RZ, 0xc0, !PT ;  /* 0x0000001f17047812 */ /* 0x040fe400078ec0ff */
[----:B------:R-:W-:-:S05]  /*0500*/  LOP3.LUT R5, R23, 0x3e0, RZ, 0xc0, !PT ;  /* 0x000003e017057812 */ /* 0x000fca00078ec0ff */
[----:B------:R-:W-:-:S05]  /*0510*/  IMAD R7, R5, 0x5, R4 ;  /* 0x0000000505077824 */ /* 0x000fca00078e0204 */
[C---:B------:R-:W-:Y:S02]  /*0520*/  IADD3 R5, P0, PT, R0.reuse, R7, RZ ;  /* 0x0000000700057210 */ /* 0x040fe40007f1e0ff */
[----:B------:R-:W-:-:S03]  /*0530*/  IADD3 R0, PT, PT, -R0, UR4, RZ ;  /* 0x0000000400007c10 */ /* 0x000fc6000fffe1ff */
[----:B------:R-:W-:Y:S01]  /*0540*/  IMAD.X R4, RZ, RZ, RZ, P0 ;  /* 0x000000ffff047224 */ /* 0x000fe200000e06ff */
[----:B------:R-:W-:-:S03]  /*0550*/  ISETP.GE.AND P0, PT, R7, R0, PT ;  /* 0x000000000700720c */ /* 0x000fc60003f06270 */
[----:B------:R-:W-:Y:S02]  /*0560*/  IMAD R27, R4, 0x18, RZ ;  /* 0x00000018041b7824 */ /* 0x000fe400078e02ff */
[----:B0-----:R-:W-:-:S04]  /*0570*/  IMAD.WIDE.U32 R2, R5, 0x18, R2 ;  /* 0x0000001805027825 */ /* 0x001fc800078e0002 */
[----:B------:R-:W-:Y:S02]  /*0580*/  VIADD R5, R7, 0x20 ;  /* 0x0000002007057836 */ /* 0x000fe40000000000 */
[----:B------:R-:W-:Y:S02]  /*0590*/  IMAD.IADD R27, R3, 0x1, R27 ;  /* 0x00000001031b7824 */ /* 0x000fe400078e021b */
[----:B------:R-:W-:Y:S01]  /*05a0*/  IMAD.MOV.U32 R26, RZ, RZ, R2 ;  /* 0x000000ffff1a7224 */ /* 0x000fe200078e0002 */
[----:B------:R-:W-:Y:S01]  /*05b0*/  ISETP.GE.AND P1, PT, R5, R0, PT ;  /* 0x000000000500720c */ /* 0x000fe20003f26270 */
[----:B------:R-:W-:-:S03]  /*05c0*/  VIADD R5, R7, 0x40 ;  /* 0x0000004007057836 */ /* 0x000fc60000000000 */
[----:B------:R-:W2:Y:S02]  /*05d0*/  @!P0 LDG.E R3, desc[UR6][R26.64+0x14] ;  /* 0x000014061a038981 */ /* 0x000ea4000c1e1900 */
[----:B------:R-:W-:Y:S01]  /*05e0*/  ISETP.GE.AND P2, PT, R5, R0, PT ;  /* 0x000000000500720c */ /* 0x000fe20003f46270 */
[----:B------:R-:W-:-:S05]  /*05f0*/  VIADD R5, R7, 0x60 ;  /* 0x0000006007057836 */ /* 0x000fca0000000000 */
[-C--:B------:R-:W-:Y:S01]  /*0600*/  ISETP.GE.AND P3, PT, R5, R0.reuse, PT ;  /* 0x000000000500720c */ /* 0x080fe20003f66270 */
[----:B------:R-:W-:Y:S01]  /*0610*/  VIADD R5, R7, 0x80 ;  /* 0x0000008007057836 */ /* 0x000fe20000000000 */
[----:B------:R-:W3:Y:S04]  /*0620*/  @!P1 LDG.E R11, desc[UR6][R26.64+0x314] ;  /* 0x000314061a0b9981 */ /* 0x000ee8000c1e1900 */
[----:B------:R-:W-:Y:S01]  /*0630*/  ISETP.GE.AND P4, PT, R5, R0, PT ;  /* 0x000000000500720c */ /* 0x000fe20003f86270 */
[----:B------:R-:W4:Y:S01]  /*0640*/  @!P2 LDG.E R25, desc[UR6][R26.64+0x614] ;  /* 0x000614061a19a981 */ /* 0x000f22000c1e1900 */
[----:B------:R-:W-:Y:S02]  /*0650*/  CS2R R32, SRZ ;  /* 0x0000000000207805 */ /* 0x000fe4000001ff00 */
[----:B------:R-:W-:Y:S01]  /*0660*/  CS2R R30, SRZ ;  /* 0x00000000001e7805 */ /* 0x000fe2000001ff00 */
[----:B------:R-:W-:-:S02]  /*0670*/  IMAD.MOV.U32 R0, RZ, RZ, RZ ;  /* 0x000000ffff007224 */ /* 0x000fc400078e00ff */
[----:B------:R-:W4:Y:S01]  /*0680*/  @!P3 LDG.E R28, desc[UR6][R26.64+0x914] ;  /* 0x000914061a1cb981 */ /* 0x000f22000c1e1900 */
[----:B------:R-:W-:Y:S02]  /*0690*/  CS2R R20, SRZ ;  /* 0x0000000000147805 */ /* 0x000fe4000001ff00 */
[----:B------:R-:W-:Y:S02]  /*06a0*/  CS2R R18, SRZ ;  /* 0x0000000000127805 */ /* 0x000fe4000001ff00 */
[----:B------:R-:W-:Y:S02]  /*06b0*/  CS2R R16, SRZ ;  /* 0x0000000000107805 */ /* 0x000fe4000001ff00 */
[----:B------:R-:W-:Y:S02]  /*06c0*/  CS2R R14, SRZ ;  /* 0x00000000000e7805 */ /* 0x000fe4000001ff00 */
[----:B------:R-:W-:Y:S01]  /*06d0*/  CS2R R12, SRZ ;  /* 0x00000000000c7805 */ /* 0x000fe2000001ff00 */
[----:B------:R-:W4:Y:S01]  /*06e0*/  @!P4 LDG.E R29, desc[UR6][R26.64+0xc14] ;  /* 0x000c14061a1dc981 */ /* 0x000f22000c1e1900 */
[----:B------:R-:W-:-:S02]  /*06f0*/  IMAD.MOV.U32 R2, RZ, RZ, -0x1 ;  /* 0xffffffffff027424 */ /* 0x000fc400078e00ff */
[----:B------:R-:W-:Y:S01]  /*0700*/  IMAD.MOV.U32 R4, RZ, RZ, -0x1 ;  /* 0xffffffffff047424 */ /* 0x000fe200078e00ff */
[----:B------:R0:W5:Y:S01]  /*0710*/  @!P0 LDG.E R33, desc[UR6][R26.64] ;  /* 0x000000061a218981 */ /* 0x000162000c1e1900 */
[----:B------:R-:W-:Y:S02]  /*0720*/  IMAD.MOV.U32 R6, RZ, RZ, -0x1 ;  /* 0xffffffffff067424 */ /* 0x000fe400078e00ff */
[----:B------:R-:W-:Y:S01]  /*0730*/  IMAD.MOV.U32 R8, RZ, RZ, -0x1 ;  /* 0xffffffffff087424 */ /* 0x000fe200078e00ff */
[----:B------:R0:W5:Y:S01]  /*0740*/  @!P0 LDG.E.64 R20, desc[UR6][R26.64+0x8] ;  /* 0x000008061a148981 */ /* 0x000162000c1e1b00 */
[----:B------:R-:W-:-:S03]  /*0750*/  IMAD.MOV.U32 R10, RZ, RZ, -0x1 ;  /* 0xffffffffff0a7424 */ /* 0x000fc600078e00ff */
[----:B------:R0:W5:Y:S04]  /*0760*/  @!P1 LDG.E R32, desc[UR6][R26.64+0x300] ;  /* 0x000300061a209981 */ /* 0x000168000c1e1900 */
[----:B------:R0:W5:Y:S04]  /*0770*/  @!P1 LDG.E.64 R18, desc[UR6][R26.64+0x308] ;  /* 0x000308061a129981 */ /* 0x000168000c1e1b00 */
[----:B------:R0:W5:Y:S04]  /*0780*/  @!P2 LDG.E R31, desc[UR6][R26.64+0x600] ;  /* 0x000600061a1fa981 */ /* 0x000168000c1e1900 */
[----:B------:R0:W5:Y:S04]  /*0790*/  @!P2 LDG.E.64 R16, desc[UR6][R26.64+0x608] ;  /* 0x000608061a10a981 */ /* 0x000168000c1e1b00 */
[----:B------:R0:W5:Y:S04]  /*07a0*/  @!P3 LDG.E R30, desc[UR6][R26.64+0x900] ;  /* 0x000900061a1eb981 */ /* 0x000168000c1e1900 */
[----:B------:R0:W5:Y:S04]  /*07b0*/  @!P3 LDG.E.64 R14, desc[UR6][R26.64+0x908] ;  /* 0x000908061a0eb981 */ /* 0x000168000c1e1b00 */
[----:B------:R0:W5:Y:S04]  /*07c0*/  @!P4 LDG.E R0, desc[UR6][R26.64+0xc00] ;  /* 0x000c00061a00c981 */ /* 0x000168000c1e1900 */
[----:B------:R0:W5:Y:S04]  /*07d0*/  @!P4 LDG.E.64 R12, desc[UR6][R26.64+0xc08] ;  /* 0x000c08061a0cc981 */ /* 0x000168000c1e1b00 */
[----:B------:R0:W5:Y:S04]  /*07e0*/  @!P0 LDG.E R2, desc[UR6][R26.64+0x10] ;  /* 0x000010061a028981 */ /* 0x000168000c1e1900 */
[----:B------:R0:W5:Y:S04]  /*07f0*/  @!P1 LDG.E R4, desc[UR6][R26.64+0x310] ;  /* 0x000310061a049981 */ /* 0x000168000c1e1900 */
[----:B------:R0:W5:Y:S04]  /*0800*/  @!P2 LDG.E R6, desc[UR6][R26.64+0x610] ;  /* 0x000610061a06a981 */ /* 0x000168000c1e1900 */
[----:B------:R0:W5:Y:S04]  /*0810*/  @!P3 LDG.E R8, desc[UR6][R26.64+0x910] ;  /* 0x000910061a08b981 */ /* 0x000168000c1e1900 */
[----:B------:R0:W5:Y:S01]  /*0820*/  @!P4 LDG.E R10, desc[UR6][R26.64+0xc10] ;  /* 0x000c10061a0ac981 */ /* 0x000162000c1e1900 */
[----:B------:R-:W-:-:S02]  /*0830*/  PRMT R51, RZ, 0x7610, R51 ;  /* 0x00007610ff337816 */ /* 0x000fc40000000033 */
[----:B------:R-:W-:Y:S02]  /*0840*/  PRMT R48, RZ, 0x7610, R48 ;  /* 0x00007610ff307816 */ /* 0x000fe40000000030 */
[----:B------:R-:W-:Y:S02]  /*0850*/  PRMT R50, RZ, 0x7610, R50 ;  /* 0x00007610ff327816 */ /* 0x000fe40000000032 */
[----:B------:R-:W-:Y:S02]  /*0860*/  PRMT R47, RZ, 0x7610, R47 ;  /* 0x00007610ff2f7816 */ /* 0x000fe4000000002f */
[----:B------:R-:W-:Y:S02]  /*0870*/  PRMT R46, RZ, 0x7610, R46 ;  /* 0x00007610ff2e7816 */ /* 0x000fe4000000002e */
[----:B------:R-:W-:Y:S02]  /*0880*/  PRMT R45, RZ, 0x7610, R45 ;  /* 0x00007610ff2d7816 */ /* 0x000fe4000000002d */
        /* <DEDUP_REMOVED lines=11> */
[C---:B--2---:R-:W-:Y:S02]  /*0940*/  @!P0 PRMT R5, R3.reuse, 0x7770, RZ ;  /* 0x0000777003058816 */ /* 0x044fe400000000ff */
[----:B------:R-:W-:-:S02]  /*0950*/  @!P0 PRMT R7, R3, 0x7771, RZ ;  /* 0x0000777103078816 */ /* 0x000fc400000000ff */
[C---:B------:R-:W-:Y:S02]  /*0960*/  @!P0 PRMT R9, R3.reuse, 0x7772, RZ ;  /* 0x0000777203098816 */ /* 0x040fe400000000ff */
[----:B------:R-:W-:Y:S02]  /*0970*/  @!P0 PRMT R3, R3, 0x7773, RZ ;  /* 0x0000777303038816 */ /* 0x000fe400000000ff */
[----:B------:R-:W-:Y:S02]  /*0980*/  @!P0 PRMT R51, R5, 0x7610, R51 ;  /* 0x0000761005338816 */ /* 0x000fe40000000033 */
[----:B------:R-:W-:Y:S02]  /*0990*/  @!P0 PRMT R48, R3, 0x7610, R48 ;  /* 0x0000761003308816 */ /* 0x000fe40000000030 */
[----:B------:R-:W-:Y:S02]  /*09a0*/  @!P0 PRMT R50, R7, 0x7610, R50 ;  /* 0x0000761007328816 */ /* 0x000fe40000000032 */
[----:B---3--:R-:W-:-:S02]  /*09b0*/  @!P1 PRMT R3, R11, 0x7770, RZ ;  /* 0x000077700b039816 */ /* 0x008fc400000000ff */
[C---:B------:R-:W-:Y:S02]  /*09c0*/  @!P1 PRMT R5, R11.reuse, 0x7771, RZ ;  /* 0x000077710b059816 */ /* 0x040fe400000000ff */
[----:B------:R-:W-:Y:S02]  /*09d0*/  @!P1 PRMT R7, R11, 0x7772, RZ ;  /* 0x000077720b079816 */ /* 0x000fe400000000ff */
[----:B------:R-:W-:Y:S02]  /*09e0*/  @!P1 PRMT R47, R3, 0x7610, R47 ;  /* 0x00007610032f9816 */ /* 0x000fe4000000002f */
[----:B------:R-:W-:Y:S02]  /*09f0*/  @!P1 PRMT R46, R5, 0x7610, R46 ;  /* 0x00007610052e9816 */ /* 0x000fe4000000002e */
[----:B------:R-:W-:Y:S02]  /*0a00*/  @!P1 PRMT R45, R7, 0x7610, R45 ;  /* 0x00007610072d9816 */ /* 0x000fe4000000002d */
[----:B----4-:R-:W-:-:S02]  /*0a10*/  @!P2 PRMT R3, R25, 0x7770, RZ ;  /* 0x000077701903a816 */ /* 0x010fc400000000ff */
[C---:B------:R-:W-:Y:S02]  /*0a20*/  @!P2 PRMT R5, R25.reuse, 0x7771, RZ ;  /* 0x000077711905a816 */ /* 0x040fe400000000ff */
[----:B------:R-:W-:Y:S02]  /*0a30*/  @!P2 PRMT R7, R25, 0x7772, RZ ;  /* 0x000077721907a816 */ /* 0x000fe400000000ff */
[----:B------:R-:W-:Y:S02]  /*0a40*/  @!P2 PRMT R43, R3, 0x7610, R43 ;  /* 0x00007610032ba816 */ /* 0x000fe4000000002b */
[----:B------:R-:W-:Y:S02]  /*0a50*/  @!P2 PRMT R42, R5, 0x7610, R42 ;  /* 0x00007610052aa816 */ /* 0x000fe4000000002a */
[----:B------:R-:W-:Y:S02]  /*0a60*/  @!P2 PRMT R25, R25, 0x7773, RZ ;  /* 0x000077731919a816 */ /* 0x000fe400000000ff */
[----:B------:R-:W-:-:S02]  /*0a70*/  @!P2 PRMT R41, R7, 0x7610, R41 ;  /* 0x000076100729a816 */ /* 0x000fc40000000029 */
[C---:B------:R-:W-:Y:S02]  /*0a80*/  @!P3 PRMT R3, R28.reuse, 0x7770, RZ ;  /* 0x000077701c03b816 */ /* 0x040fe400000000ff */
[C---:B------:R-:W-:Y:S02]  /*0a90*/  @!P3 PRMT R5, R28.reuse, 0x7771, RZ ;  /* 0x000077711c05b816 */ /* 0x040fe400000000ff */
[----:B------:R-:W-:Y:S02]  /*0aa0*/  @!P1 PRMT R11, R11, 0x7773, RZ ;  /* 0x000077730b0b9816 */ /* 0x000fe400000000ff */
[----:B------:R-:W-:Y:S02]  /*0ab0*/  @!P3 PRMT R7, R28, 0x7772, RZ ;  /* 0x000077721c07b816 */ /* 0x000fe400000000ff */
[----:B------:R-:W-:Y:S02]  /*0ac0*/  @!P2 PRMT R40, R25, 0x7610, R40 ;  /* 0x000076101928a816 */ /* 0x000fe40000000028 */
[----:B------:R-:W-:-:S02]  /*0ad0*/  @!P3 PRMT R39, R3, 0x7610, R39 ;  /* 0x000076100327b816 */ /* 0x000fc40000000027 */
[----:B------:R-:W-:Y:S02]  /*0ae0*/  @!P3 PRMT R38, R5, 0x7610, R38 ;  /* 0x000076100526b816 */ /* 0x000fe40000000026 */
[----:B------:R-:W-:Y:S02]  /*0af0*/  @!P0 PRMT R49, R9, 0x7610, R49 ;  /* 0x0000761009318816 */ /* 0x000fe40000000031 */
[----:B------:R-:W-:Y:S02]  /*0b00*/  @!P1 PRMT R44, R11, 0x7610, R44 ;  /* 0x000076100b2c9816 */ /* 0x000fe4000000002c */
[----:B------:R-:W-:Y:S02]  /*0b10*/  @!P3 PRMT R37, R7, 0x7610, R37 ;  /* 0x000076100725b816 */ /* 0x000fe40000000025 */
[C---:B------:R-:W-:Y:S02]  /*0b20*/  @!P4 PRMT R3, R29.reuse, 0x7770, RZ ;  /* 0x000077701d03c816 */ /* 0x040fe400000000ff */
[----:B------:R-:W-:-:S02]  /*0b30*/  @!P4 PRMT R5, R29, 0x7771, RZ ;  /* 0x000077711d05c816 */ /* 0x000fc400000000ff */
[C---:B------:R-:W-:Y:S02]  /*0b40*/  @!P4 PRMT R25, R29.reuse, 0x7772, RZ ;  /* 0x000077721d19c816 */ /* 0x040fe400000000ff */
[----:B------:R-:W-:Y:S02]  /*0b50*/  @!P3 PRMT R28, R28, 0x7773, RZ ;  /* 0x000077731c1cb816 */ /* 0x000fe400000000ff */
[----:B------:R-:W-:Y:S02]  /*0b60*/  PRMT R11, RZ, 0x7610, R11 ;  /* 0x00007610ff0b7816 */ /* 0x000fe4000000000b */
[----:B------:R-:W-:Y:S02]  /*0b70*/  PRMT R9, RZ, 0x7610, R9 ;  /* 0x00007610ff097816 */ /* 0x000fe40000000009 */
[----:B------:R-:W-:Y:S02]  /*0b80*/  PRMT R7, RZ, 0x7610, R7 ;  /* 0x00007610ff077816 */ /* 0x000fe40000000007 */
[----:B------:R-:W-:-:S02]  /*0b90*/  @!P4 PRMT R29, R29, 0x7773, RZ ;  /* 0x000077731d1dc816 */ /* 0x000fc400000000ff */
[----:B------:R-:W-:Y:S02]  /*0ba0*/  @!P3 PRMT R36, R28, 0x7610, R36 ;  /* 0x000076101c24b816 */ /* 0x000fe40000000024 */
[----:B------:R-:W-:Y:S02]  /*0bb0*/  @!P4 PRMT R34, R3, 0x7610, R34 ;  /* 0x000076100322c816 */ /* 0x000fe40000000022 */
[----:B------:R-:W-:Y:S02]  /*0bc0*/  @!P4 PRMT R11, R5, 0x7610, R11 ;  /* 0x00007610050bc816 */ /* 0x000fe4000000000b */
[----:B------:R-:W-:Y:S02]  /*0bd0*/  @!P4 PRMT R9, R25, 0x7610, R9 ;  /* 0x000076101909c816 */ /* 0x000fe40000000009 */
[----:B0-----:R-:W-:-:S07]  /*0be0*/  @!P4 PRMT R7, R29, 0x7610, R7 ;  /* 0x000076101d07c816 */ /* 0x001fce0000000007 */
.L_x_869:
[----:B------:R-:W-:Y:S01]  /*0bf0*/  VIMNMX R3, PT, PT, R52, 0xe0, !PT ;  /* 0x000000e034037848 */ /* 0x000fe20007fe0100 */
[----:B------:R-:W-:Y:S01]  /*0c00*/  BSSY.RECONVERGENT B0, `(.L_x_870) ;  /* 0x0000023000007945 */ /* 0x000fe20003800200 */
[----:B------:R-:W-:Y:S02]  /*0c10*/  IMAD.SHL.U32 R24, R24, 0x400, RZ ;  /* 0x0000040018187824 */ /* 0x000fe400078e00ff */
[----:B------:R-:W-:-:S04]  /*0c20*/  IADD3 R3, PT, PT, R3, 0x1f, -R52 ;  /* 0x0000001f03037810 */ /* 0x000fc80007ffe834 */
[C---:B------:R-:W-:Y:S02]  /*0c30*/  ISETP.GE.U32.AND P0, PT, R3.reuse, 0x1e0, PT ;  /* 0x000001e00300780c */ /* 0x040fe40003f06070 */
[----:B------:R-:W-:Y:S01]  /*0c40*/  LEA.HI R5, R3, 0x1, RZ, 0x1b ;  /* 0x0000000103057811 */ /* 0x000fe200078fd8ff */
[----:B------:R-:W-:-:S03]  /*0c50*/  IMAD.MOV.U32 R3, RZ, RZ, R52 ;  /* 0x000000ffff037224 */ /* 0x000fc600078e0034 */
[----:B------:R-:W-:-:S04]  /*0c60*/  LOP3.LUT R27, R5, 0xf, RZ, 0xc0, !PT ;  /* 0x0000000f051b7812 */ /* 0x000fc800078ec0ff */
[----:B------:R-:W-:-:S03]  /*0c70*/  ISETP.NE.AND P1, PT, R27, RZ, PT ;  /* 0x000000ff1b00720c */ /* 0x000fc60003f25270 */
[----:B------:R-:W-:Y:S10]  /*0c80*/  @!P0 BRA `(.L_x_871) ;  /* 0x0000000000688947 */ /* 0x000ff40003800000 */
[----:B------:R-:W-:Y:S01]  /*0c90*/  IMAD R26, R52, 0x4, R24 ;  /* 0x00000004341a7824 */ /* 0x000fe200078e0218 */
[----:B------:R-:W-:Y:S01]  /*0ca0*/  LOP3.LUT R25, R5, 0xffffff0, RZ, 0xc0, !PT ;  /* 0x0ffffff005197812 */ /* 0x000fe200078ec0ff */
[----:B------:R-:W-:-:S03]  /*0cb0*/  IMAD.MOV.U32 R3, RZ, RZ, R52 ;  /* 0x000000ffff037224 */ /* 0x000fc600078e0034 */
[----:B------:R-:W-:Y:S01]  /*0cc0*/  IADD3 R26, PT, PT, R26, 0x400, R53 ;  /* 0x000004001a1a7810 */ /* 0x000fe20007ffe035 */
[----:B------:R-:W-:-:S07]  /*0cd0*/  IMAD.MOV R25, RZ, RZ, -R25 ;  /* 0x000000ffff197224 */ /* 0x000fce00078e0a19 */
.L_x_872:
[----:B------:R-:W-:Y:S01]  /*0ce0*/  VIADD R25, R25, 0x10 ;  /* 0x0000001019197836 */ /* 0x000fe20000000000 */
[----:B------:R-:W-:Y:S01]  /*0cf0*/  STS [R26+-0x400], RZ ;  /* 0xfffc00ff1a007388 */ /* 0x000fe20000000800 */
[----:B------:R-:W-:-:S03]  /*0d00*/  VIADD R3, R3, 0x200 ;  /* 0x0000020003037836 */ /* 0x000fc60000000000 */
[----:B------:R-:W-:Y:S01]  /*0d10*/  ISETP.NE.AND P0, PT, R25, RZ, PT ;  /* 0x000000ff1900720c */ /* 0x000fe20003f05270 */
[----:B------:R-:W-:Y:S04]  /*0d20*/  STS [R26+-0x380], RZ ;  /* 0xfffc80ff1a007388 */ /* 0x000fe80000000800 */
[----:B------:R-:W-:Y:S04]  /*0d30*/  STS [R26+-0x300], RZ ;  /* 0xfffd00ff1a007388 */ /* 0x000fe80000000800 */
[----:B------:R-:W-:Y:S04]  /*0d40*/  STS [R26+-0x280], RZ ;  /* 0xfffd80ff1a007388 */ /* 0x000fe80000000800 */
[----:B------:R-:W-:Y:S04]  /*0d50*/  STS [R26+-0x200], RZ ;  /* 0xfffe00ff1a007388 */ /* 0x000fe80000000800 */
[----:B------:R-:W-:Y:S04]  /*0d60*/  STS [R26+-0x180], RZ ;  /* 0xfffe80ff1a007388 */ /* 0x000fe80000000800 */
[----:B------:R-:W-:Y:S04]  /*0d70*/  STS [R26+-0x100], RZ ;  /* 0xffff00ff1a007388 */ /* 0x000fe80000000800 */
[----:B------:R-:W-:Y:S04]  /*0d80*/  STS [R26+-0x80], RZ ;  /* 0xffff80ff1a007388 */ /* 0x000fe80000000800 */
[----:B------:R-:W-:Y:S04]  /*0d90*/  STS [R26], RZ ;  /* 0x000000ff1a007388 */ /* 0x000fe80000000800 */
[----:B------:R-:W-:Y:S04]  /*0da0*/  STS [R26+0x80], RZ ;  /* 0x000080ff1a007388 */ /* 0x000fe80000000800 */
[----:B------:R-:W-:Y:S04]  /*0db0*/  STS [R26+0x100], RZ ;  /* 0x000100ff1a007388 */ /* 0x000fe80000000800 */
[----:B------:R-:W-:Y:S04]  /*0dc0*/  STS [R26+0x180], RZ ;  /* 0x000180ff1a007388 */ /* 0x000fe80000000800 */
[----:B------:R-:W-:Y:S04]  /*0dd0*/  STS [R26+0x200], RZ ;  /* 0x000200ff1a007388 */ /* 0x000fe80000000800 */
[----:B------:R-:W-:Y:S04]  /*0de0*/  STS [R26+0x280], RZ ;  /* 0x000280ff1a007388 */ /* 0x000fe80000000800 */
[----:B------:R-:W-:Y:S04]  /*0df0*/  STS [R26+0x300], RZ ;  /* 0x000300ff1a007388 */ /* 0x000fe80000000800 */
[----:B------:R0:W-:Y:S02]  /*0e00*/  STS [R26+0x380], RZ ;  /* 0x000380ff1a007388 */ /* 0x0001e40000000800 */
[----:B0-----:R-:W-:Y:S01]  /*0e10*/  VIADD R26, R26, 0x800 ;  /* 0x000008001a1a7836 */ /* 0x001fe20000000000 */
[----:B------:R-:W-:Y:S06]  /*0e20*/  @P0 BRA `(.L_x_872) ;  /* 0xfffffffc00ac0947 */ /* 0x000fec000383ffff */
.L_x_871:
[----:B------:R-:W-:Y:S05]  /*0e30*/  BSYNC.RECONVERGENT B0 ;  /* 0x0000000000007941 */ /* 0x000fea0003800200 */
.L_x_870:
[----:B------:R-:W-:Y:S01]  /*0e40*/  BSSY.RECONVERGENT B0, `(.L_x_873) ;  /* 0x0000026000007945 */ /* 0x000fe20003800200 */
[----:B------:R-:W-:-:S03]  /*0e50*/  IMAD.IADD R56, R53, 0x1, R24 ;  /* 0x0000000135387824 */ /* 0x000fc600078e0218 */
[----:B------:R-:W-:Y:S05]  /*0e60*/  @!P1 BRA `(.L_x_874) ;  /* 0x00000000008c9947 */ /* 0x000fea0003800000 */
[----:B------:R-:W-:Y:S01]  /*0e70*/  ISETP.GE.U32.AND P0, PT, R27, 0x8, PT ;  /* 0x000000081b00780c */ /* 0x000fe20003f06070 */
[----:B------:R-:W-:Y:S01]  /*0e80*/  BSSY.RECONVERGENT B1, `(.L_x_875) ;  /* 0x000000e000017945 */ /* 0x000fe20003800200 */
[----:B------:R-:W-:-:S04]  /*0e90*/  LOP3.LUT R26, R5, 0x7, RZ, 0xc0, !PT ;  /* 0x00000007051a7812 */ /* 0x000fc800078ec0ff */
[----:B------:R-:W-:-:S07]  /*0ea0*/  ISETP.NE.AND P1, PT, R26, RZ, PT ;  /* 0x000000ff1a00720c */ /* 0x000fce0003f25270 */
[----:B------:R-:W-:Y:S06]  /*0eb0*/  @!P0 BRA `(.L_x_876) ;  /* 0x0000000000288947 */ /* 0x000fec0003800000 */
[C---:B------:R-:W-:Y:S02]  /*0ec0*/  IMAD R25, R3.reuse, 0x4, R56 ;  /* 0x0000000403197824 */ /* 0x040fe400078e0238 */
[----:B------:R-:W-:-:S03]  /*0ed0*/  VIADD R3, R3, 0x100 ;  /* 0x0000010003037836 */ /* 0x000fc60000000000 */
[----:B------:R0:W-:Y:S04]  /*0ee0*/  STS [R25], RZ ;  /* 0x000000ff19007388 */ /* 0x0001e80000000800 */
[----:B------:R0:W-:Y:S04]  /*0ef0*/  STS [R25+0x80], RZ ;  /* 0x000080ff19007388 */ /* 0x0001e80000000800 */
[----:B------:R0:W-:Y:S04]  /*0f00*/  STS [R25+0x100], RZ ;  /* 0x000100ff19007388 */ /* 0x0001e80000000800 */
[----:B------:R0:W-:Y:S04]  /*0f10*/  STS [R25+0x180], RZ ;  /* 0x000180ff19007388 */ /* 0x0001e80000000800 */
[----:B------:R0:W-:Y:S04]  /*0f20*/  STS [R25+0x200], RZ ;  /* 0x000200ff19007388 */ /* 0x0001e80000000800 */
[----:B------:R0:W-:Y:S04]  /*0f30*/  STS [R25+0x280], RZ ;  /* 0x000280ff19007388 */ /* 0x0001e80000000800 */
[----:B------:R0:W-:Y:S04]  /*0f40*/  STS [R25+0x300], RZ ;  /* 0x000300ff19007388 */ /* 0x0001e80000000800 */
[----:B------:R0:W-:Y:S02]  /*0f50*/  STS [R25+0x380], RZ ;  /* 0x000380ff19007388 */ /* 0x0001e40000000800 */
.L_x_876:
[----:B------:R-:W-:Y:S05]  /*0f60*/  BSYNC.RECONVERGENT B1 ;  /* 0x0000000000017941 */ /* 0x000fea0003800200 */
.L_x_875:
[----:B------:R-:W-:Y:S05]  /*0f70*/  @!P1 BRA `(.L_x_874) ;  /* 0x0000000000489947 */ /* 0x000fea0003800000 */
[----:B------:R-:W-:Y:S02]  /*0f80*/  ISETP.GE.U32.AND P0, PT, R26, 0x4, PT ;  /* 0x000000041a00780c */ /* 0x000fe40003f06070 */
[----:B------:R-:W-:-:S04]  /*0f90*/  LOP3.LUT R5, R5, 0x3, RZ, 0xc0, !PT ;  /* 0x0000000305057812 */ /* 0x000fc800078ec0ff */
[----:B------:R-:W-:-:S07]  /*0fa0*/  ISETP.NE.AND P1, PT, R5, RZ, PT ;  /* 0x000000ff0500720c */ /* 0x000fce0003f25270 */
[C---:B0-----:R-:W-:Y:S02]  /*0fb0*/  @P0 IMAD R25, R3.reuse, 0x4, R56 ;  /* 0x0000000403190824 */ /* 0x041fe400078e0238 */
[----:B------:R-:W-:-:S03]  /*0fc0*/  @P0 VIADD R3, R3, 0x80 ;  /* 0x0000008003030836 */ /* 0x000fc60000000000 */
[----:B------:R1:W-:Y:S04]  /*0fd0*/  @P0 STS [R25], RZ ;  /* 0x000000ff19000388 */ /* 0x0003e80000000800 */
[----:B------:R1:W-:Y:S04]  /*0fe0*/  @P0 STS [R25+0x80], RZ ;  /* 0x000080ff19000388 */ /* 0x0003e80000000800 */
[----:B------:R1:W-:Y:S04]  /*0ff0*/  @P0 STS [R25+0x100], RZ ;  /* 0x000100ff19000388 */ /* 0x0003e80000000800 */
[----:B------:R1:W-:Y:S01]  /*1000*/  @P0 STS [R25+0x180], RZ ;  /* 0x000180ff19000388 */ /* 0x0003e20000000800 */
[----:B------:R-:W-:Y:S05]  /*1010*/  @!P1 BRA `(.L_x_874) ;  /* 0x0000000000209947 */ /* 0x000fea0003800000 */
[----:B------:R-:W-:Y:S02]  /*1020*/  IMAD R24, R3, 0x4, R24 ;  /* 0x0000000403187824 */ /* 0x000fe400078e0218 */
[----:B------:R-:W-:Y:S02]  /*1030*/  IMAD.MOV R5, RZ, RZ, -R5 ;  /* 0x000000ffff057224 */ /* 0x000fe400078e0a05 */
[----:B------:R-:W-:-:S07]  /*1040*/  IMAD.IADD R24, R53, 0x1, R24 ;  /* 0x0000000135187824 */ /* 0x000fce00078e0218 */
.L_x_877:
[----:B------:R-:W-:Y:S01]  /*1050*/  VIADD R5, R5, 0x1 ;  /* 0x0000000105057836 */ /* 0x000fe20000000000 */
[----:B------:R0:W-:Y:S04]  /*1060*/  STS [R24], RZ ;  /* 0x000000ff18007388 */ /* 0x0001e80000000800 */
[----:B------:R-:W-:Y:S01]  /*1070*/  ISETP.NE.AND P0, PT, R5, RZ, PT ;  /* 0x000000ff0500720c */ /* 0x000fe20003f05270 */
[----:B0-----:R-:W-:-:S12]  /*1080*/  VIADD R24, R24, 0x80 ;  /* 0x0000008018187836 */ /* 0x001fd80000000000 */
[----:B------:R-:W-:Y:S05]  /*1090*/  @P0 BRA `(.L_x_877) ;  /* 0xfffffffc00ec0947 */ /* 0x000fea000383ffff */
.L_x_874:
[----:B------:R-:W-:Y:S05]  /*10a0*/  BSYNC.RECONVERGENT B0 ;  /* 0x0000000000007941 */ /* 0x000fea0003800200 */
.L_x_873:
[----:B------:R-:W2:Y:S01]  /*10b0*/  LDC R55, c[0x0][0x3c4] ;  /* 0x0000f100ff377b82 */ /* 0x000ea20000000800 */
[----:B------:R-:W-:-:S07]  /*10c0*/  IMAD.MOV.U32 R5, RZ, RZ, -0x1 ;  /* 0xffffffffff057424 */ /* 0x000fce00078e00ff */
[----:B------:R-:W3:Y:S01]  /*10d0*/  LDC R58, c[0x0][0x3c8] ;  /* 0x0000f200ff3a7b82 */ /* 0x000ee20000000800 */
[----:B--2---:R-:W-:Y:S01]  /*10e0*/  ISETP.GE.U32.AND P0, PT, R55, 0x20, PT ;  /* 0x000000203700780c */ /* 0x004fe20003f06070 */
[----:B------:R-:W-:-:S05]  /*10f0*/  IMAD.MOV R3, RZ, RZ, -R55 ;  /* 0x000000ffff037224 */ /* 0x000fca00078e0a37 */
[----:B---3--:R-:W-:-:S04]  /*1100*/  VIADDMNMX.U32 R54, R3, 0x20, R58, PT ;  /* 0x0000002003367846 */ /* 0x008fc8000380003a */
[----:B------:R-:W-:Y:S01]  /*1110*/  SHF.L.U32 R54, R5, R54, RZ ;  /* 0x0000003605367219 */ /* 0x000fe200000006ff */
[----:B------:R-:W-:Y:S02]  /*1120*/  NOP ;  /* 0x0000000000007918 */ /* 0x000fe40000000000 */
[----:B------:R-:W-:Y:S05]  /*1130*/  @!P0 BRA `(.L_x_878) ;  /* 0x0000000000188947 */ /* 0x000fea0003800000 */
[----:B------:R2:W-:Y:S04]  /*1140*/  ATOMS.POPC.INC.32 RZ, [R56+URZ] ;  /* 0x0000000038ff7f8c */ /* 0x0005e8000d8000ff */
[----:B------:R2:W-:Y:S04]  /*1150*/  ATOMS.POPC.INC.32 RZ, [R56+URZ] ;  /* 0x0000000038ff7f8c */ /* 0x0005e8000d8000ff */
[----:B------:R2:W-:Y:S04]  /*1160*/  ATOMS.POPC.INC.32 RZ, [R56+URZ] ;  /* 0x0000000038ff7f8c */ /* 0x0005e8000d8000ff */
[----:B------:R2:W-:Y:S04]  /*1170*/  ATOMS.POPC.INC.32 RZ, [R56+URZ] ;  /* 0x0000000038ff7f8c */ /* 0x0005e8000d8000ff */
[----:B------:R2:W-:Y:S01]  /*1180*/  ATOMS.POPC.INC.32 RZ, [R56+URZ] ;  /* 0x0000000038ff7f8c */ /* 0x0005e2000d8000ff */
[----:B------:R-:W-:Y:S05]  /*1190*/  BRA `(.L_x_879) ;  /* 0x0000000000707947 */ /* 0x000fea0003800000 */
.L_x_878:
[----:B------:R-:W-:-:S13]  /*11a0*/  ISETP.NE.AND P0, PT, R58, RZ, PT ;  /* 0x000000ff3a00720c */ /* 0x000fda0003f05270 */
[----:B------:R-:W-:Y:S05]  /*11b0*/  @P0 BRA `(.L_x_880) ;  /* 0x0000000000180947 */ /* 0x000fea0003800000 */
[----:B------:R3:W-:Y:S04]  /*11c0*/  ATOMS.POPC.INC.32 RZ, [R56+URZ] ;  /* 0x0000000038ff7f8c */ /* 0x0007e8000d8000ff */
[----:B------:R3:W-:Y:S04]  /*11d0*/  ATOMS.POPC.INC.32 RZ, [R56+URZ] ;  /* 0x0000000038ff7f8c */ /* 0x0007e8000d8000ff */
[----:B------:R3:W-:Y:S04]  /*11e0*/  ATOMS.POPC.INC.32 RZ, [R56+URZ] ;  /* 0x0000000038ff7f8c */ /* 0x0007e8000d8000ff */
[----:B------:R3:W-:Y:S04]  /*11f0*/  ATOMS.POPC.INC.32 RZ, [R56+URZ] ;  /* 0x0000000038ff7f8c */ /* 0x0007e8000d8000ff */
[----:B------:R3:W-:Y:S01]  /*1200*/  ATOMS.POPC.INC.32 RZ, [R56+URZ] ;  /* 0x0000000038ff7f8c */ /* 0x0007e2000d8000ff */
[----:B------:R-:W-:Y:S05]  /*1210*/  BRA `(.L_x_879) ;  /* 0x0000000000507947 */ /* 0x000fea0003800000 */
.L_x_880:
[-C--:B-----5:R-:W-:Y:S02]  /*1220*/  SHF.R.U32.HI R3, RZ, R55.reuse, R2 ;  /* 0x00000037ff037219 */ /* 0x0a0fe40000011602 */
[-C--:B------:R-:W-:Y:S02]  /*1230*/  SHF.R.U32.HI R5, RZ, R55.reuse, R4 ;  /* 0x00000037ff057219 */ /* 0x080fe40000011604 */
[-C--:B01----:R-:W-:Y:S02]  /*1240*/  SHF.R.U32.HI R25, RZ, R55.reuse, R6 ;  /* 0x00000037ff197219 */ /* 0x083fe40000011606 */
[-C--:B------:R-:W-:Y:S02]  /*1250*/  SHF.R.U32.HI R27, RZ, R55.reuse, R8 ;  /* 0x00000037ff1b7219 */ /* 0x080fe40000011608 */
[----:B------:R-:W-:Y:S02]  /*1260*/  SHF.R.U32.HI R29, RZ, R55, R10 ;  /* 0x00000037ff1d7219 */ /* 0x000fe4000001160a */
[----:B------:R-:W-:-:S02]  /*1270*/  LOP3.LUT R3, R3, R54, RZ, 0x30, !PT ;  /* 0x0000003603037212 */ /* 0x000fc400078e30ff */
[-C--:B------:R-:W-:Y:S02]  /*1280*/  LOP3.LUT R5, R5, R54.reuse, RZ, 0x30, !PT ;  /* 0x0000003605057212 */ /* 0x080fe400078e30ff */
[-C--:B------:R-:W-:Y:S01]  /*1290*/  LOP3.LUT R25, R25, R54.reuse, RZ, 0x30, !PT ;  /* 0x0000003619197212 */ /* 0x080fe200078e30ff */
[--C-:B------:R-:W-:Y:S01]  /*12a0*/  IMAD R3, R3, 0x4, R56.reuse ;  /* 0x0000000403037824 */ /* 0x100fe200078e0238 */
[-C--:B------:R-:W-:Y:S01]  /*12b0*/  LOP3.LUT R27, R27, R54.reuse, RZ, 0x30, !PT ;  /* 0x000000361b1b7212 */ /* 0x080fe200078e30ff */
[--C-:B------:R-:W-:Y:S01]  /*12c0*/  IMAD R5, R5, 0x4, R56.reuse ;  /* 0x0000000405057824 */ /* 0x100fe200078e0238 */
[----:B------:R-:W-:Y:S01]  /*12d0*/  LOP3.LUT R29, R29, R54, RZ, 0x30, !PT ;  /* 0x000000361d1d7212 */ /* 0x000fe200078e30ff */
[--C-:B------:R-:W-:Y:S01]  /*12e0*/  IMAD R25, R25, 0x4, R56.reuse ;  /* 0x0000000419197824 */ /* 0x100fe200078e0238 */
[----:B------:R4:W-:Y:S01]  /*12f0*/  ATOMS.POPC.INC.32 RZ, [R3+URZ] ;  /* 0x0000000003ff7f8c */ /* 0x0009e2000d8000ff */
[--C-:B------:R-:W-:Y:S02]  /*1300*/  IMAD R27, R27, 0x4, R56.reuse ;  /* 0x000000041b1b7824 */ /* 0x100fe400078e0238 */
[----:B------:R-:W-:Y:S01]  /*1310*/  IMAD R29, R29, 0x4, R56 ;  /* 0x000000041d1d7824 */ /* 0x000fe200078e0238 */
[----:B------:R4:W-:Y:S04]  /*1320*/  ATOMS.POPC.INC.32 RZ, [R5+URZ] ;  /* 0x0000000005ff7f8c */ /* 0x0009e8000d8000ff */
[----:B------:R4:W-:Y:S04]  /*1330*/  ATOMS.POPC.INC.32 RZ, [R25+URZ] ;  /* 0x0000000019ff7f8c */ /* 0x0009e8000d8000ff */
[----:B------:R4:W-:Y:S04]  /*1340*/  ATOMS.POPC.INC.32 RZ, [R27+URZ] ;  /* 0x000000001bff7f8c */ /* 0x0009e8000d8000ff */
[----:B------:R4:W-:Y:S02]  /*1350*/  ATOMS.POPC.INC.32 RZ, [R29+URZ] ;  /* 0x000000001dff7f8c */ /* 0x0009e4000d8000ff */
.L_x_879:
[----:B01--4-:R-:W0:Y:S08]  /*1360*/  LDC.64 R24, c[0x0][0x380] ;  /* 0x0000e000ff187b82 */ /* 0x013e300000000a00 */
[----:B------:R-:W-:Y:S01]  /*1370*/  BAR.SYNC.DEFER_BLOCKING 0x0 ;  /* 0x0000000000007b1d */ /* 0x000fe20000010000 */
[C---:B------:R-:W-:Y:S01]  /*1380*/  ISETP.GT.U32.AND P2, PT, R23.reuse, 0xff, PT ;  /* 0x000000ff1700780c */ /* 0x040fe20003f44070 */
[----:B------:R-:W-:-:S02]  /*1390*/  IMAD R5, R23, 0x4, R53 ;  /* 0x0000000417057824 */ /* 0x000fc400078e0235 */
[----:B------:R-:W-:Y:S01]  /*13a0*/  IMAD.MOV.U32 R3, RZ, RZ, RZ ;  /* 0x000000ffff037224 */ /* 0x000fe200078e00ff */
[----:B------:R-:W-:Y:S01]  /*13b0*/  P2R R59, PR, RZ, 0x4 ;  /* 0x00000004ff3b7803 */ /* 0x000fe20000000000 */
[----:B------:R-:W-:Y:S08]  /*13c0*/  BSSY.RECONVERGENT B0, `(.L_x_881) ;  /* 0x0000025000007945 */ /* 0x000ff00003800200 */
[----:B------:R-:W-:Y:S05]  /*13d0*/  @P2 BRA `(.L_x_882) ;  /* 0x00000000008c2947 */ /* 0x000fea0003800000 */
[----:B------:R-:W-:Y:S04]  /*13e0*/  LDS R26, [R5] ;  /* 0x00000000051a7984 */ /* 0x000fe80000000800 */
[----:B------:R-:W1:Y:S04]  /*13f0*/  LDS R3, [R5+0x400] ;  /* 0x0004000005037984 */ /* 0x000e680000000800 */
[----:B------:R-:W4:Y:S04]  /*1400*/  LDS R27, [R5+0x800] ;  /* 0x00080000051b7984 */ /* 0x000f280000000800 */
[----:B------:R-:W2:Y:S04]  /*1410*/  LDS R29, [R5+0xc00] ;  /* 0x000c0000051d7984 */ /* 0x000ea80000000800 */
[----:B------:R-:W3:Y:S04]  /*1420*/  LDS R61, [R5+0x1000] ;  /* 0x00100000053d7984 */ /* 0x000ee80000000800 */
[----:B------:R-:W0:Y:S04]  /*1430*/  LDS R63, [R5+0x1400] ;  /* 0x00140000053f7984 */ /* 0x000e280000000800 */
[----:B------:R-:W0:Y:S04]  /*1440*/  LDS R65, [R5+0x1800] ;  /* 0x0018000005417984 */ /* 0x000e280000000800 */
[----:B------:R-:W0:Y:S04]  /*1450*/  LDS R67, [R5+0x1c00] ;  /* 0x001c000005437984 */ /* 0x000e280000000800 */
[----:B------:R-:W0:Y:S04]  /*1460*/  LDS R69, [R5+0x2000] ;  /* 0x0020000005457984 */ /* 0x000e280000000800 */
[----:B------:R-:W0:Y:S04]  /*1470*/  LDS R71, [R5+0x2400] ;  /* 0x0024000005477984 */ /* 0x000e280000000800 */
[----:B------:R-:W0:Y:S01]  /*1480*/  LDS R73, [R5+0x2800] ;  /* 0x0028000005497984 */ /* 0x000e220000000800 */
[----:B-1----:R-:W-:-:S03]  /*1490*/  IMAD.IADD R28, R26, 0x1, R3 ;  /* 0x000000011a1c7824 */ /* 0x002fc600078e0203 */
[----:B------:R1:W-:Y:S01]  /*14a0*/  STS [R5+0x400], R26 ;  /* 0x0004001a05007388 */ /* 0x0003e20000000800 */
[----:B----4-:R-:W-:-:S03]  /*14b0*/  IMAD.IADD R60, R28, 0x1, R27 ;  /* 0x000000011c3c7824 */ /* 0x010fc600078e021b */
[----:B------:R-:W4:Y:S01]  /*14c0*/  LDS R3, [R5+0x2c00] ;  /* 0x002c000005037984 */ /* 0x000f220000000800 */
[----:B--2---:R-:W-:-:S03]  /*14d0*/  IMAD.IADD R62, R60, 0x1, R29 ;  /* 0x000000013c3e7824 */ /* 0x004fc600078e021d */
[----:B------:R2:W-:Y:S01]  /*14e0*/  STS [R5+0x800], R28 ;  /* 0x0008001c05007388 */ /* 0x0005e20000000800 */
[----:B---3--:R-:W-:-:S03]  /*14f0*/  IMAD.IADD R64, R62, 0x1, R61 ;  /* 0x000000013e407824 */ /* 0x008fc600078e023d */
[----:B------:R2:W-:Y:S01]  /*1500*/  STS [R5+0xc00], R60 ;  /* 0x000c003c05007388 */ /* 0x0005e20000000800 */
[----:B0-----:R-:W-:-:S03]  /*1510*/  IMAD.IADD R66, R64, 0x1, R63 ;  /* 0x0000000140427824 */ /* 0x001fc600078e023f */
[----:B------:R2:W-:Y:S01]  /*1520*/  STS [R5+0x1000], R62 ;  /* 0x0010003e05007388 */ /* 0x0005e20000000800 */
[----:B------:R-:W-:-:S03]  /*1530*/  IMAD.IADD R68, R66, 0x1, R65 ;  /* 0x0000000142447824 */ /* 0x000fc600078e0241 */
[----:B------:R2:W-:Y:S01]  /*1540*/  STS [R5+0x1400], R64 ;  /* 0x0014004005007388 */ /* 0x0005e20000000800 */
[----:B------:R-:W-:-:S03]  /*1550*/  IMAD.IADD R70, R68, 0x1, R67 ;  /* 0x0000000144467824 */ /* 0x000fc600078e0243 */
[----:B------:R2:W-:Y:S01]  /*1560*/  STS [R5+0x1800], R66 ;  /* 0x0018004205007388 */ /* 0x0005e20000000800 */
[----:B------:R-:W-:-:S03]  /*1570*/  IMAD.IADD R72, R70, 0x1, R69 ;  /* 0x0000000146487824 */ /* 0x000fc600078e0245 */
[----:B------:R2:W-:Y:S01]  /*1580*/  STS [R5+0x1c00], R68 ;  /* 0x001c004405007388 */ /* 0x0005e20000000800 */
[----:B------:R-:W-:-:S03]  /*1590*/  IMAD.IADD R74, R72, 0x1, R71 ;  /* 0x00000001484a7824 */ /* 0x000fc600078e0247 */
[----:B------:R2:W-:Y:S01]  /*15a0*/  STS [R5+0x2000], R70 ;  /* 0x0020004605007388 */ /* 0x0005e20000000800 */
[----:B-1----:R-:W-:-:S03]  /*15b0*/  IMAD.IADD R26, R74, 0x1, R73 ;  /* 0x000000014a1a7824 */ /* 0x002fc600078e0249 */
[----:B------:R2:W-:Y:S04]  /*15c0*/  STS [R5+0x2400], R72 ;  /* 0x0024004805007388 */ /* 0x0005e80000000800 */
[----:B------:R2:W-:Y:S04]  /*15d0*/  STS [R5+0x2800], R74 ;  /* 0x0028004a05007388 */ /* 0x0005e80000000800 */
[----:B------:R2:W-:Y:S01]  /*15e0*/  STS [R5], RZ ;  /* 0x000000ff05007388 */ /* 0x0005e20000000800 */
[----:B----4-:R-:W-:-:S03]  /*15f0*/  IMAD.IADD R3, R26, 0x1, R3 ;  /* 0x000000011a037824 */ /* 0x010fc600078e0203 */
[----:B------:R2:W-:Y:S04]  /*1600*/  STS [R5+0x2c00], R26 ;  /* 0x002c001a05007388 */ /* 0x0005e80000000800 */
.L_x_882:
[----:B------:R-:W-:Y:S05]  /*1610*/  BSYNC.RECONVERGENT B0 ;  /* 0x0000000000007941 */ /* 0x000fea0003800200 */
.L_x_881:
[----:B------:R-:W-:Y:S01]  /*1620*/  ISETP.NE.AND P0, PT, R3, 0x780, PT ;  /* 0x000007800300780c */ /* 0x000fe20003f05270 */
[----:B------:R-:W-:Y:S01]  /*1630*/  IMAD R29, R35, 0x100, R23 ;  /* 0x00000100231d7824 */ /* 0x000fe200078e0217 */
[----:B------:R-:W-:Y:S01]  /*1640*/  @!P2 LOP3.LUT R61, R3, 0x40000000, RZ, 0xfc, !PT ;  /* 0x40000000033da812 */ /* 0x000fe200078efcff */
[----:B--2---:R-:W1:Y:S01]  /*1650*/  LDC.64 R26, c[0x0][0x398] ;  /* 0x0000e600ff1a7b82 */ /* 0x004e620000000a00 */
[----:B------:R-:W-:Y:S01]  /*1660*/  ISETP.LT.U32.AND P0, PT, R23, 0x100, !P0 ;  /* 0x000001001700780c */ /* 0x000fe20004701070 */
[----:B0-----:R-:W-:-:S05]  /*1670*/  IMAD.WIDE R24, R29, 0x4, R24 ;  /* 0x000000041d187825 */ /* 0x001fca00078e0218 */
[----:B------:R0:W-:Y:S01]  /*1680*/  @!P2 STG.E.STRONG.SYS desc[UR6][R24.64], R61 ;  /* 0x0000003d1800a986 */ /* 0x0001e2000c115906 */
[----:B------:R-:W2:Y:S01]  /*1690*/  LDC.64 R28, c[0x0][0x390] ;  /* 0x0000e400ff1c7b82 */ /* 0x000ea20000000a00 */
[----:B-1----:R-:W-:-:S07]  /*16a0*/  IMAD.WIDE.U32 R26, R23, 0x4, R26 ;  /* 0x00000004171a7825 */ /* 0x002fce00078e001a */
[----:B------:R-:W-:Y:S06]  /*16b0*/  BAR.RED.OR.DEFER_BLOCKING 0x0, P0 ;  /* 0x0000000000007b1d */ /* 0x000fec0000014800 */
[----:B------:R-:W1:Y:S02]  /*16c0*/  B2R.RESULT RZ, P0 ;  /* 0x0000000000ff731c */ /* 0x000e640000004000 */
[----:B012---:R-:W-:Y:S05]  /*16d0*/  @!P0 BRA `(.L_x_883) ;  /* 0x0000000c00608947 */ /* 0x007fea0003800000 */
[----:B-----5:R-:W-:Y:S01]  /*16e0*/  SHF.R.U32.HI R53, RZ, R55, R2 ;  /* 0x00000037ff357219 */ /* 0x020fe20000011602 */
[----:B------:R-:W-:Y:S01]  /*16f0*/  BSSY B1, `(.L_x_884) ;  /* 0x000002f000017945 */ /* 0x000fe20003800000 */
[----:B------:R-:W-:Y:S01]  /*1700*/  ISETP.NE.AND P1, PT, R58, RZ, PT ;  /* 0x000000ff3a00720c */ /* 0x000fe20003f25270 */
[----:B------:R-:W-:Y:S01]  /*1710*/  IMAD.WIDE.U32 R28, R23, 0x4, R28 ;  /* 0x00000004171c7825 */ /* 0x000fe200078e001c */
[----:B------:R-:W-:Y:S02]  /*1720*/  LOP3.LUT R53, R53, R54, RZ, 0x30, !PT ;  /* 0x0000003635357212 */ /* 0x000fe400078e30ff */
[----:B------:R-:W-:Y:S02]  /*1730*/  ISETP.GT.U32.AND P0, PT, R55, 0x1f, PT ;  /* 0x0000001f3700780c */ /* 0x000fe40003f04070 */
[----:B------:R-:W-:-:S04]  /*1740*/  SEL R53, R53, RZ, P1 ;  /* 0x000000ff35357207 */ /* 0x000fc80000800000 */
[----:B------:R-:W-:-:S04]  /*1750*/  SEL R53, R53, RZ, !P0 ;  /* 0x000000ff35357207 */ /* 0x000fc80004000000 */
[----:B------:R-:W-:-:S04]  /*1760*/  ISETP.GT.U32.AND P0, PT, R23, R53, PT ;  /* 0x000000351700720c */ /* 0x000fc80003f04070 */
[----:B------:R-:W-:Y:S01]  /*1770*/  SEL R58, RZ, 0x780, !P0 ;  /* 0x00000780ff3a7807 */ /* 0x000fe20004000000 */
[----:B------:R-:W-:Y:S08]  /*1780*/  @P2 BRA `(.L_x_885) ;  /* 0x0000000000942947 */ /* 0x000ff00003800000 */
[----:B------:R-:W2:Y:S01]  /*1790*/  LDG.E R26, desc[UR6][R26.64] ;  /* 0x000000061a1a7981 */ /* 0x000ea2000c1e1900 */
[----:B------:R-:W-:Y:S01]  /*17a0*/  ISETP.GE.AND P0, PT, R35, 0x1, PT ;  /* 0x000000012300780c */ /* 0x000fe20003f06270 */
[----:B------:R-:W-:Y:S02]  /*17b0*/  IMAD.MOV.U32 R54, RZ, RZ, R3 ;  /* 0x000000ffff367224 */ /* 0x000fe400078e0003 */
[----:B--2---:R-:W-:-:S05]  /*17c0*/  IMAD.IADD R52, R26, 0x1, -R58 ;  /* 0x000000011a347824 */ /* 0x004fca00078e0a3a */
[----:B------:R0:W-:Y:S05]  /*17d0*/  STS [R5+0xb400], R52 ;  /* 0x00b4003405007388 */ /* 0x0001ea0000000800 */
[----:B------:R-:W-:Y:S05]  /*17e0*/  @!P0 BRA `(.L_x_886) ;  /* 0x00000000006c8947 */ /* 0x000fea0003800000 */
[----:B------:R-:W-:Y:S01]  /*17f0*/  BSSY B0, `(.L_x_887) ;  /* 0x0000019000007945 */ /* 0x000fe20003800000 */
[----:B0-----:R-:W-:Y:S02]  /*1800*/  IMAD.MOV.U32 R52, RZ, RZ, -0x1 ;  /* 0xffffffffff347424 */ /* 0x001fe400078e00ff */
[----:B------:R-:W-:Y:S02]  /*1810*/  IMAD.MOV.U32 R55, RZ, RZ, R35 ;  /* 0x000000ffff377224 */ /* 0x000fe400078e0023 */
[----:B------:R-:W-:-:S07]  /*1820*/  IMAD.MOV.U32 R54, RZ, RZ, R3 ;  /* 0x000000ffff367224 */ /* 0x000fce00078e0003 */
.L_x_891:
[----:B------:R-:W0:Y:S01]  /*1830*/  LDC.64 R26, c[0x0][0x380] ;  /* 0x0000e000ff1a7b82 */ /* 0x000e220000000a00 */
[----:B------:R-:W-:Y:S01]  /*1840*/  VIADD R61, R55, 0xffffffff ;  /* 0xffffffff373d7836 */ /* 0x000fe20000000000 */
[----:B------:R-:W-:Y:S03]  /*1850*/  BSSY B2, `(.L_x_888) ;  /* 0x0000008000027945 */ /* 0x000fe60003800000 */
[----:B------:R-:W-:-:S04]  /*1860*/  IMAD R59, R61, 0x100, R23 ;  /* 0x000001003d3b7824 */ /* 0x000fc800078e0217 */
[----:B0-----:R-:W-:-:S07]  /*1870*/  IMAD.WIDE R26, R59, 0x4, R26 ;  /* 0x000000043b1a7825 */ /* 0x001fce00078e021a */
.L_x_889:
[----:B------:R-:W-:Y:S05]  /*1880*/  YIELD ;  /* 0x0000000000007946 */ /* 0x000fea0003800000 */
[----:B------:R3:W-:Y:S06]  /*1890*/  MEMBAR.SC.CTA ;  /* 0x0000000000007992 */ /* 0x0007ec0000000000 */
[----:B---3--:R-:W2:Y:S02]  /*18a0*/  LDG.E.STRONG.SYS R56, desc[UR6][R26.64] ;  /* 0x000000061a387981 */ /* 0x008ea4000c1f5900 */
[----:B--2---:R-:W-:-:S13]  /*18b0*/  ISETP.NE.AND P0, PT, R56, RZ, PT ;  /* 0x000000ff3800720c */ /* 0x004fda0003f05270 */
[----:B------:R-:W-:Y:S05]  /*18c0*/  @!P0 BRA `(.L_x_889) ;  /* 0xfffffffc00ec8947 */ /* 0x000fea000383ffff */
[----:B------:R-:W-:Y:S05]  /*18d0*/  BSYNC B2 ;  /* 0x0000000000027941 */ /* 0x000fea0003800000 */
.L_x_888:
[----:B------:R-:W-:Y:S01]  /*18e0*/  BSSY.RECONVERGENT B2, `(.L_x_890) ;  /* 0x0000006000027945 */ /* 0x000fe20003800200 */
[C---:B------:R-:W-:Y:S02]  /*18f0*/  ISETP.GT.AND P0, PT, R56.reuse, -0x1, PT ;  /* 0xffffffff3800780c */ /* 0x040fe40003f04270 */
[----:B------:R-:W-:Y:S01]  /*1900*/  LOP3.LUT R27, R56, 0x3fffffff, RZ, 0xc0, !PT ;  /* 0x3fffffff381b7812 */ /* 0x000fe200078ec0ff */
[----:B------:R-:W-:Y:S05]  /*1910*/  WARPSYNC.EXCLUSIVE R52 ;  /* 0x0000000034007348 */ /* 0x000fea0003a00000 */
[----:B------:R-:W-:-:S05]  /*1920*/  IMAD.IADD R54, R27, 0x1, R54 ;  /* 0x000000011b367824 */ /* 0x000fca00078e0236 */
[----:B------:R-:W-:-:S07]  /*1930*/  VOTE.ANY R52, PT, P0 ;  /* 0x0000000000347806 */ /* 0x000fce00000e0100 */
[----:B------:R-:W-:Y:S05]  /*1940*/  BSYNC.RECONVERGENT B2 ;  /* 0x0000000000027941 */ /* 0x000fea0003800200 */
.L_x_890:
[----:B------:R-:W-:Y:S01]  /*1950*/  ISETP.GT.U32.AND P1, PT, R55, 0x1, PT ;  /* 0x000000013700780c */ /* 0x000fe20003f24070 */
[----:B------:R-:W-:-:S12]  /*1960*/  IMAD.MOV.U32 R55, RZ, RZ, R61 ;  /* 0x000000ffff377224 */ /* 0x000fd800078e003d */
[----:B------:R-:W-:Y:S05]  /*1970*/  @P0 BRA P1, `(.L_x_891) ;  /* 0xfffffffc00ac0947 */ /* 0x000fea000083ffff */
[----:B------:R-:W-:Y:S05]  /*1980*/  BSYNC B0 ;  /* 0x0000000000007941 */ /* 0x000fea0003800000 */
.L_x_887:
[----:B------:R1:W2:Y:S02]  /*1990*/  LDS R52, [R5+0xb400] ;  /* 0x00b4000005347984 */ /* 0x0002a40000000800 */
.L_x_886:
[----:B------:R-:W-:Y:S02]  /*19a0*/  LOP3.LUT R27, R54, 0x80000000, RZ, 0xfc, !PT ;  /* 0x80000000361b7812 */ /* 0x000fe400078efcff */
[----:B0-2---:R-:W-:-:S03]  /*19b0*/  IADD3 R52, PT, PT, R52, R54, -R3 ;  /* 0x0000003634347210 */ /* 0x005fc60007ffe803 */
[----:B------:R0:W-:Y:S04]  /*19c0*/  STG.E.STRONG.SYS desc[UR6][R24.64], R27 ;  /* 0x0000001b18007986 */ /* 0x0001e8000c115906 */
[----:B------:R0:W-:Y:S02]  /*19d0*/  STS [R5+0xb400], R52 ;  /* 0x00b4003405007388 */ /* 0x0001e40000000800 */
.L_x_885:
[----:B------:R-:W-:Y:S05]  /*19e0*/  BSYNC B1 ;  /* 0x0000000000017941 */ /* 0x000fea0003800000 */
.L_x_884:
[----:B0-----:R-:W0:Y:S01]  /*19f0*/  LDC.64 R24, c[0x0][0x390] ;  /* 0x0000e400ff187b82 */ /* 0x001e220000000a00 */
[----:B------:R-:W-:Y:S05]  /*1a00*/  WARPSYNC.ALL ;  /* 0x0000000000007948 */ /* 0x000fea0003800000 */
[----:B------:R-:W-:Y:S02]  /*1a10*/  UMOV UR4, 0x400 ;  /* 0x0000040000047882 */ /* 0x000fe40000000000 */
[----:B------:R-:W2:Y:S08]  /*1a20*/  LDC R26, c[0x0][0x3c0] ;  /* 0x0000f000ff1a7b82 */ /* 0x000eb00000000800 */
[----:B------:R-:W4:Y:S01]  /*1a30*/  S2UR UR5, SR_CgaCtaId ;  /* 0x00000000000579c3 */ /* 0x000f220000008800 */
[----:B0-----:R-:W-:-:S02]  /*1a40*/  ISETP.EQ.U32.AND P1, PT, R24, RZ, PT ;  /* 0x000000ff1800720c */ /* 0x001fc40003f22070 */
[----:B--2---:R-:W-:-:S04]  /*1a50*/  ISETP.GE.AND P0, PT, R57, R26, PT ;  /* 0x0000001a3900720c */ /* 0x004fc80003f06270 */
[----:B------:R-:W-:-:S04]  /*1a60*/  ISETP.EQ.OR.EX P0, PT, R25, RZ, !P0, P1 ;  /* 0x000000ff1900720c */ /* 0x000fc80004702710 */
[----:B------:R-:W-:Y:S01]  /*1a70*/  ISETP.GT.U32.OR P0, PT, R23, 0xff, P0 ;  /* 0x000000ff1700780c */ /* 0x000fe20000704470 */
[----:B----4-:R-:W-:-:S06]  /*1a80*/  ULEA UR4, UR5, UR4, 0x18 ;  /* 0x0000000405047291 */ /* 0x010fcc000f8ec0ff */
[----:B------:R-:W-:-:S06]  /*1a90*/  LEA R53, R53, UR4, 0x2 ;  /* 0x0000000435357c11 */ /* 0x000fcc000f8e10ff */
[----:B-1----:R-:W0:Y:S02]  /*1aa0*/  @!P0 LDS R5, [R5+0xb400] ;  /* 0x00b4000005058984 */ /* 0x002e240000000800 */
[----:B0-----:R-:W-:-:S05]  /*1ab0*/  @!P0 IADD3 R3, PT, PT, R5, R58, R3 ;  /* 0x0000003a05038210 */ /* 0x001fca0007ffe003 */
[----:B------:R0:W-:Y:S01]  /*1ac0*/  @!P0 STG.E desc[UR6][R28.64], R3 ;  /* 0x000000031c008986 */ /* 0x0001e2000c101906 */
[----:B------:R-:W-:Y:S01]  /*1ad0*/  BAR.SYNC.DEFER_BLOCKING 0x0 ;  /* 0x0000000000007b1d */ /* 0x000fe20000010000 */
[----:B------:R-:W-:-:S05]  /*1ae0*/  ISETP.GT.AND P0, PT, R57, R26, PT ;  /* 0x0000001a3900720c */ /* 0x000fca0003f04270 */
[----:B------:R-:W1:Y:S08]  /*1af0*/  LDS R53, [R53+0xb400] ;  /* 0x00b4000035357984 */ /* 0x000e700000000800 */
[----:B0-----:R-:W-:Y:S05]  /*1b00*/  @P0 BRA `(.L_x_892) ;  /* 0x0000000000f40947 */ /* 0x001fea0003800000 */
[C---:B------:R-:W-:Y:S02]  /*1b10*/  LOP3.LUT R3, R23.reuse, 0x1f, RZ, 0xc0, !PT ;  /* 0x0000001f17037812 */ /* 0x040fe400078ec0ff */
[----:B------:R-:W-:Y:S02]  /*1b20*/  LOP3.LUT R24, R23, 0x3e0, RZ, 0xc0, !PT ;  /* 0x000003e017187812 */ /* 0x000fe400078ec0ff */
[----:B------:R-:W0:Y:S01]  /*1b30*/  LDC.64 R22, c[0x0][0x3a0] ;  /* 0x0000e800ff167b82 */ /* 0x000e220000000a00 */
[----:B------:R-:W-:Y:S02]  /*1b40*/  LOP3.LUT R48, R48, 0xffff, RZ, 0xc0, !PT ;  /* 0x0000ffff30307812 */ /* 0x000fe400078ec0ff */
[----:B------:R-:W-:Y:S01]  /*1b50*/  IMAD R24, R24, 0x5, R3 ;  /* 0x0000000518187824 */ /* 0x000fe200078e0203 */
[----:B------:R-:W-:Y:S02]  /*1b60*/  LOP3.LUT R49, R49, 0xffff, RZ, 0xc0, !PT ;  /* 0x0000ffff31317812 */ /* 0x000fe400078ec0ff */
[----:B------:R-:W-:-:S02]  /*1b70*/  LOP3.LUT R50, R50, 0xffff, RZ, 0xc0, !PT ;  /* 0x0000ffff32327812 */ /* 0x000fc400078ec0ff */
[----:B-1----:R-:W-:Y:S02]  /*1b80*/  IADD3 R3, P0, PT, R24, R53, RZ ;  /* 0x0000003518037210 */ /* 0x002fe40007f1e0ff */
[----:B------:R-:W-:Y:S02]  /*1b90*/  LOP3.LUT R51, R51, 0xffff, RZ, 0xc0, !PT ;  /* 0x0000ffff33337812 */ /* 0x000fe400078ec0ff */
[----:B------:R-:W-:Y:S02]  /*1ba0*/  LOP3.LUT R44, R44, 0xffff, RZ, 0xc0, !PT ;  /* 0x0000ffff2c2c7812 */ /* 0x000fe400078ec0ff */
[----:B------:R-:W-:Y:S02]  /*1bb0*/  LOP3.LUT R45, R45, 0xffff, RZ, 0xc0, !PT ;  /* 0x0000ffff2d2d7812 */ /* 0x000fe400078ec0ff */
[----:B------:R-:W-:Y:S02]  /*1bc0*/  LOP3.LUT R46, R46, 0xffff, RZ, 0xc0, !PT ;  /* 0x0000ffff2e2e7812 */ /* 0x000fe400078ec0ff */
[----:B------:R-:W-:-:S02]  /*1bd0*/  LOP3.LUT R47, R47, 0xffff, RZ, 0xc0, !PT ;  /* 0x0000ffff2f2f7812 */ /* 0x000fc400078ec0ff */
[----:B------:R-:W-:Y:S02]  /*1be0*/  LOP3.LUT R40, R40, 0xffff, RZ, 0xc0, !PT ;  /* 0x0000ffff28287812 */ /* 0x000fe400078ec0ff */
[----:B------:R-:W-:Y:S01]  /*1bf0*/  LOP3.LUT R41, R41, 0xffff, RZ, 0xc0, !PT ;  /* 0x0000ffff29297812 */ /* 0x000fe200078ec0ff */
[----:B0-----:R-:W-:Y:S01]  /*1c00*/  IMAD.WIDE.U32 R22, R3, 0x18, R22 ;  /* 0x0000001803167825 */ /* 0x001fe200078e0016 */
[----:B------:R-:W-:Y:S02]  /*1c10*/  LOP3.LUT R42, R42, 0xffff, RZ, 0xc0, !PT ;  /* 0x0000ffff2a2a7812 */ /* 0x000fe400078ec0ff */
[----:B------:R-:W-:Y:S01]  /*1c20*/  LOP3.LUT R43, R43, 0xffff, RZ, 0xc0, !PT ;  /* 0x0000ffff2b2b7812 */ /* 0x000fe200078ec0ff */
[----:B------:R-:W-:Y:S01]  /*1c30*/  IMAD.X R3, RZ, RZ, RZ, P0 ;  /* 0x000000ffff037224 */ /* 0x000fe200000e06ff */
[----:B------:R-:W-:Y:S02]  /*1c40*/  LOP3.LUT R36, R36, 0xffff, RZ, 0xc0, !PT ;  /* 0x0000ffff24247812 */ /* 0x000fe400078ec0ff */
[----:B------:R-:W-:Y:S01]  /*1c50*/  LOP3.LUT R37, R37, 0xffff, RZ, 0xc0, !PT ;  /* 0x0000ffff25257812 */ /* 0x000fe200078ec0ff */
[----:B------:R-:W-:Y:S01]  /*1c60*/  IMAD R3, R3, 0x18, RZ ;  /* 0x0000001803037824 */ /* 0x000fe200078e02ff */
[----:B------:R-:W-:-:S02]  /*1c70*/  LOP3.LUT R38, R38, 0xffff, RZ, 0xc0, !PT ;  /* 0x0000ffff26267812 */ /* 0x000fc400078ec0ff */
[----:B------:R-:W-:Y:S01]  /*1c80*/  LOP3.LUT R39, R39, 0xffff, RZ, 0xc0, !PT ;  /* 0x0000ffff27277812 */ /* 0x000fe200078ec0ff */
[----:B------:R-:W-:Y:S01]  /*1c90*/  IMAD.IADD R23, R23, 0x1, R3 ;  /* 0x0000000117177824 */ /* 0x000fe200078e0203 */
[----:B------:R-:W-:Y:S02]  /*1ca0*/  LOP3.LUT R7, R7, 0xffff, RZ, 0xc0, !PT ;  /* 0x0000ffff07077812 */ /* 0x000fe400078ec0ff */
[----:B------:R-:W-:Y:S02]  /*1cb0*/  LOP3.LUT R24, R9, 0xffff, RZ, 0xc0, !PT ;  /* 0x0000ffff09187812 */ /* 0x000fe400078ec0ff */
[----:B------:R-:W-:Y:S01]  /*1cc0*/  LOP3.LUT R11, R11, 0xffff, RZ, 0xc0, !PT ;  /* 0x0000ffff0b0b7812 */ /* 0x000fe200078ec0ff */
[----:B------:R-:W-:Y:S01]  /*1cd0*/  STG.E.64 desc[UR6][R22.64+0x8], R20 ;  /* 0x0000081416007986 */ /* 0x000fe2000c101b06 */
[----:B------:R-:W-:Y:S02]  /*1ce0*/  LOP3.LUT R34, R34, 0xffff, RZ, 0xc0, !PT ;  /* 0x0000ffff22227812 */ /* 0x000fe400078ec0ff */
[----:B------:R-:W-:Y:S01]  /*1cf0*/  PRMT R48, R49, 0x3340, R48 ;  /* 0x0000334031307816 */ /* 0x000fe20000000030 */
[----:B------:R-:W-:Y:S01]  /*1d00*/  STG.E.64 desc[UR6][R22.64+0x308], R18 ;  /* 0x0003081216007986 */ /* 0x000fe2000c101b06 */
[----:B------:R-:W-:-:S02]  /*1d10*/  PRMT R51, R51, 0x3340, R50 ;  /* 0x0000334033337816 */ /* 0x000fc40000000032 */
[----:B------:R-:W-:Y:S01]  /*1d20*/  PRMT R44, R45, 0x3340, R44 ;  /* 0x000033402d2c7816 */ /* 0x000fe2000000002c */
[----:B------:R-:W-:Y:S01]  /*1d30*/  STG.E.64 desc[UR6][R22.64+0x608], R16 ;  /* 0x0006081016007986 */ /* 0x000fe2000c101b06 */
[----:B------:R-:W-:Y:S02]  /*1d40*/  PRMT R47, R47, 0x3340, R46 ;  /* 0x000033402f2f7816 */ /* 0x000fe4000000002e */
[----:B------:R-:W-:Y:S01]  /*1d50*/  PRMT R40, R41, 0x3340, R40 ;  /* 0x0000334029287816 */ /* 0x000fe20000000028 */
[----:B------:R-:W-:Y:S01]  /*1d60*/  STG.E.64 desc[UR6][R22.64+0x908], R14 ;  /* 0x0009080e16007986 */ /* 0x000fe2000c101b06 */
[----:B------:R-:W-:Y:S01]  /*1d70*/  PRMT R43, R43, 0x3340, R42 ;  /* 0x000033402b2b7816 */ /* 0x000fe2000000002a */
[----:B------:R-:W-:Y:S01]  /*1d80*/  IMAD.MOV.U32 R42, RZ, RZ, R6 ;  /* 0x000000ffff2a7224 */ /* 0x000fe200078e0006 */
[----:B------:R-:W-:Y:S01]  /*1d90*/  PRMT R36, R37, 0x3340, R36 ;  /* 0x0000334025247816 */ /* 0x000fe20000000024 */
[----:B------:R-:W-:Y:S01]  /*1da0*/  STG.E.64 desc[UR6][R22.64+0xc08], R12 ;  /* 0x000c080c16007986 */ /* 0x000fe2000c101b06 */
[----:B------:R-:W-:-:S02]  /*1db0*/  PRMT R39, R39, 0x3340, R38 ;  /* 0x0000334027277816 */ /* 0x000fc40000000026 */
[----:B------:R-:W-:Y:S01]  /*1dc0*/  PRMT R7, R24, 0x3340, R7 ;  /* 0x0000334018077816 */ /* 0x000fe20000000007 */
[----:B------:R-:W-:Y:S01]  /*1dd0*/  STG.E desc[UR6][R22.64], R33 ;  /* 0x0000002116007986 */ /* 0x000fe2000c101906 */
[----:B------:R-:W-:Y:S02]  /*1de0*/  PRMT R34, R34, 0x3340, R11 ;  /* 0x0000334022227816 */ /* 0x000fe4000000000b */
[----:B------:R-:W-:Y:S01]  /*1df0*/  PRMT R3, R51, 0x5410, R48 ;  /* 0x0000541033037816 */ /* 0x000fe20000000030 */
[----:B------:R-:W-:Y:S01]  /*1e00*/  STG.E desc[UR6][R22.64+0x300], R32 ;  /* 0x0003002016007986 */ /* 0x000fe2000c101906 */
[----:B------:R-:W-:Y:S02]  /*1e10*/  PRMT R5, R47, 0x5410, R44 ;  /* 0x000054102f057816 */ /* 0x000fe4000000002c */
[----:B------:R-:W-:Y:S01]  /*1e20*/  PRMT R43, R43, 0x5410, R40 ;  /* 0x000054102b2b7816 */ /* 0x000fe20000000028 */
[----:B------:R-:W-:Y:S01]  /*1e30*/  STG.E.64 desc[UR6][R22.64+0x10], R2 ;  /* 0x0000100216007986 */ /* 0x000fe2000c101b06 */
[----:B------:R-:W-:-:S02]  /*1e40*/  PRMT R9, R39, 0x5410, R36 ;  /* 0x0000541027097816 */ /* 0x000fc40000000024 */
[----:B------:R-:W-:Y:S01]  /*1e50*/  PRMT R11, R34, 0x5410, R7 ;  /* 0x00005410220b7816 */ /* 0x000fe20000000007 */
[----:B------:R-:W-:Y:S04]  /*1e60*/  STG.E.64 desc[UR6][R22.64+0x310], R4 ;  /* 0x0003100416007986 */ /* 0x000fe8000c101b06 */
[----:B------:R-:W-:Y:S04]  /*1e70*/  STG.E.64 desc[UR6][R22.64+0x610], R42 ;  /* 0x0006102a16007986 */ /* 0x000fe8000c101b06 */
[----:B------:R-:W-:Y:S04]  /*1e80*/  STG.E.64 desc[UR6][R22.64+0x910], R8 ;  /* 0x0009100816007986 */ /* 0x000fe8000c101b06 */
[----:B------:R-:W-:Y:S04]  /*1e90*/  STG.E.64 desc[UR6][R22.64+0xc10], R10 ;  /* 0x000c100a16007986 */ /* 0x000fe8000c101b06 */
[----:B------:R-:W-:Y:S04]  /*1ea0*/  STG.E desc[UR6][R22.64+0x600], R31 ;  /* 0x0006001f16007986 */ /* 0x000fe8000c101906 */
[----:B------:R-:W-:Y:S04]  /*1eb0*/  STG.E desc[UR6][R22.64+0x900], R30 ;  /* 0x0009001e16007986 */ /* 0x000fe8000c101906 */
[----:B------:R-:W-:Y:S01]  /*1ec0*/  STG.E desc[UR6][R22.64+0xc00], R0 ;  /* 0x000c000016007986 */ /* 0x000fe2000c101906 */
[----:B------:R-:W-:Y:S05]  /*1ed0*/  EXIT ;  /* 0x000000000000794d */ /* 0x000fea0003800000 */
.L_x_892:
[C---:B------:R-:W-:Y:S01]  /*1ee0*/  LOP3.LUT R3, R23.reuse, 0x1f, RZ, 0xc0, !PT ;  /* 0x0000001f17037812 */ /* 0x040fe200078ec0ff */
[----:B------:R-:W0:Y:S01]  /*1ef0*/  LDC.64 R24, c[0x0][0x3a0] ;  /* 0x0000e800ff187b82 */ /* 0x000e220000000a00 */
[----:B------:R-:W-:Y:S01]  /*1f00*/  LOP3.LUT R22, R23, 0x3e0, RZ, 0xc0, !PT ;  /* 0x000003e017167812 */ /* 0x000fe200078ec0ff */
[----:B------:R-:W-:Y:S01]  /*1f10*/  IMAD R35, R35, -0x780, R26 ;  /* 0xfffff88023237824 */ /* 0x000fe200078e021a */
[----:B------:R-:W-:Y:S03]  /*1f20*/  BSSY.RECONVERGENT B0, `(.L_x_893) ;  /* 0x000001c000007945 */ /* 0x000fe60003800200 */
[----:B------:R-:W-:-:S04]  /*1f30*/  IMAD R22, R22, 0x5, R3 ;  /* 0x0000000516167824 */ /* 0x000fc800078e0203 */
[C---:B------:R-:W-:Y:S01]  /*1f40*/  VIADD R26, R22.reuse, 0x20 ;  /* 0x00000020161a7836 */ /* 0x040fe20000000000 */
[C---:B-1----:R-:W-:Y:S01]  /*1f50*/  IADD3 R53, P0, PT, R22.reuse, R53, RZ ;  /* 0x0000003516357210 */ /* 0x042fe20007f1e0ff */
[----:B------:R-:W-:-:S03]  /*1f60*/  VIADD R28, R22, 0x60 ;  /* 0x00000060161c7836 */ /* 0x000fc60000000000 */
[-C--:B------:R-:W-:Y:S01]  /*1f70*/  ISETP.GE.AND P1, PT, R26, R35.reuse, PT ;  /* 0x000000231a00720c */ /* 0x080fe20003f26270 */
[----:B------:R-:W-:Y:S01]  /*1f80*/  IMAD.X R3, RZ, RZ, RZ, P0 ;  /* 0x000000ffff037224 */ /* 0x000fe200000e06ff */
[CC--:B------:R-:W-:Y:S01]  /*1f90*/  ISETP.GE.AND P0, PT, R22.reuse, R35.reuse, PT ;  /* 0x000000231600720c */ /* 0x0c0fe20003f06270 */
[----:B------:R-:W-:Y:S01]  /*1fa0*/  VIADD R26, R22, 0x40 ;  /* 0x00000040161a7836 */ /* 0x000fe20000000000 */
[-C--:B------:R-:W-:Y:S01]  /*1fb0*/  ISETP.GE.AND P3, PT, R28, R35.reuse, PT ;  /* 0x000000231c00720c */ /* 0x080fe20003f66270 */
[----:B------:R-:W-:Y:S02]  /*1fc0*/  VIADD R22, R22, 0x80 ;  /* 0x0000008016167836 */ /* 0x000fe40000000000 */
[----:B------:R-:W-:Y:S01]  /*1fd0*/  IMAD R3, R3, 0x18, RZ ;  /* 0x0000001803037824 */ /* 0x000fe200078e02ff */
[-C--:B------:R-:W-:Y:S01]  /*1fe0*/  ISETP.GE.AND P2, PT, R26, R35.reuse, PT ;  /* 0x000000231a00720c */ /* 0x080fe20003f46270 */
[----:B0-----:R-:W-:Y:S01]  /*1ff0*/  IMAD.WIDE.U32 R24, R53, 0x18, R24 ;  /* 0x0000001835187825 */ /* 0x001fe200078e0018 */
[----:B------:R-:W-:-:S03]  /*2000*/  ISETP.GE.AND P4, PT, R22, R35, PT ;  /* 0x000000231600720c */ /* 0x000fc60003f86270 */
[----:B------:R-:W-:Y:S02]  /*2010*/  IMAD.IADD R25, R25, 0x1, R3 ;  /* 0x0000000119197824 */ /* 0x000fe400078e0203 */
[----:B------:R-:W-:Y:S08]  /*2020*/  @P0 BRA `(.L_x_894) ;  /* 0x00000000002c0947 */ /* 0x000ff00003800000 */
[----:B------:R-:W-:Y:S01]  /*2030*/  LOP3.LUT R48, R48, 0xffff, RZ, 0xc0, !PT ;  /* 0x0000ffff30307812 */ /* 0x000fe200078ec0ff */
[----:B------:R0:W-:Y:S01]  /*2040*/  STG.E.64 desc[UR6][R24.64+0x8], R20 ;  /* 0x0000081418007986 */ /* 0x0001e2000c101b06 */
[----:B------:R-:W-:Y:S02]  /*2050*/  LOP3.LUT R49, R49, 0xffff, RZ, 0xc0, !PT ;  /* 0x0000ffff31317812 */ /* 0x000fe400078ec0ff */
[----:B------:R-:W-:Y:S01]  /*2060*/  LOP3.LUT R50, R50, 0xffff, RZ, 0xc0, !PT ;  /* 0x0000ffff32327812 */ /* 0x000fe200078ec0ff */
[----:B------:R0:W-:Y:S01]  /*2070*/  STG.E desc[UR6][R24.64], R33 ;  /* 0x0000002118007986 */ /* 0x0001e2000c101906 */
[----:B------:R-:W-:Y:S02]  /*2080*/  LOP3.LUT R51, R51, 0xffff, RZ, 0xc0, !PT ;  /* 0x0000ffff33337812 */ /* 0x000fe400078ec0ff */
[----:B------:R-:W-:Y:S01]  /*2090*/  PRMT R48, R49, 0x3340, R48 ;  /* 0x0000334031307816 */ /* 0x000fe20000000030 */
[----:B------:R0:W-:Y:S01]  /*20a0*/  STG.E desc[UR6][R24.64+0x10], R2 ;  /* 0x0000100218007986 */ /* 0x0001e2000c101906 */
[----:B------:R-:W-:-:S04]  /*20b0*/  PRMT R51, R51, 0x3340, R50 ;  /* 0x0000334033337816 */ /* 0x000fc80000000032 */
[----:B------:R-:W-:-:S05]  /*20c0*/  PRMT R51, R51, 0x5410, R48 ;  /* 0x0000541033337816 */ /* 0x000fca0000000030 */
[----:B------:R0:W-:Y:S02]  /*20d0*/  STG.E desc[UR6][R24.64+0x14], R51 ;  /* 0x0000143318007986 */ /* 0x0001e4000c101906 */
.L_x_894:
[----:B------:R-:W-:Y:S05]  /*20e0*/  BSYNC.RECONVERGENT B0 ;  /* 0x0000000000007941 */ /* 0x000fea0003800200 */
.L_x_893:
[----:B------:R-:W-:Y:S04]  /*20f0*/  BSSY.RECONVERGENT B0, `(.L_x_895) ;  /* 0x000000d000007945 */ /* 0x000fe80003800200 */
[----:B------:R-:W-:Y:S05]  /*2100*/  @P1 BRA `(.L_x_896) ;  /* 0x00000000002c1947 */ /* 0x000fea0003800000 */
        /* <DEDUP_REMOVED lines=11> */
.L_x_896:
[----:B------:R-:W-:Y:S05]  /*21c0*/  BSYNC.RECONVERGENT B0 ;  /* 0x0000000000007941 */ /* 0x000fea0003800200 */
.L_x_895:
        /* <DEDUP_REMOVED lines=13> */
.L_x_898:
[----:B------:R-:W-:Y:S05]  /*22a0*/  BSYNC.RECONVERGENT B0 ;  /* 0x0000000000007941 */ /* 0x000fea0003800200 */
.L_x_897:
        /* <DEDUP_REMOVED lines=13> */
.L_x_900:
[----:B------:R-:W-:Y:S05]  /*2380*/  BSYNC.RECONVERGENT B0 ;  /* 0x0000000000007941 */ /* 0x000fea0003800200 */
.L_x_899:
[----:B------:R-:W-:Y:S05]  /*2390*/  @P4 EXIT ;  /* 0x000000000000494d */ /* 0x000fea0003800000 */
[----:B------:R-:W-:Y:S01]  /*23a0*/  LOP3.LUT R7, R7, 0xffff, RZ, 0xc0, !PT ;  /* 0x0000ffff07077812 */ /* 0x000fe200078ec0ff */
[----:B------:R-:W-:Y:S01]  /*23b0*/  STG.E.64 desc[UR6][R24.64+0xc08], R12 ;  /* 0x000c080c18007986 */ /* 0x000fe2000c101b06 */
[----:B0-----:R-:W-:Y:S02]  /*23c0*/  LOP3.LUT R2, R9, 0xffff, RZ, 0xc0, !PT ;  /* 0x0000ffff09027812 */ /* 0x001fe400078ec0ff */
[----:B------:R-:W-:Y:S01]  /*23d0*/  LOP3.LUT R11, R11, 0xffff, RZ, 0xc0, !PT ;  /* 0x0000ffff0b0b7812 */ /* 0x000fe200078ec0ff */
[----:B------:R-:W-:Y:S01]  /*23e0*/  STG.E desc[UR6][R24.64+0xc00], R0 ;  /* 0x000c000018007986 */ /* 0x000fe2000c101906 */
[----:B------:R-:W-:Y:S02]  /*23f0*/  LOP3.LUT R34, R34, 0xffff, RZ, 0xc0, !PT ;  /* 0x0000ffff22227812 */ /* 0x000fe400078ec0ff */
[----:B------:R-:W-:Y:S01]  /*2400*/  PRMT R2, R2, 0x3340, R7 ;  /* 0x0000334002027816 */ /* 0x000fe20000000007 */
[----:B------:R-:W-:Y:S01]  /*2410*/  STG.E desc[UR6][R24.64+0xc10], R10 ;  /* 0x000c100a18007986 */ /* 0x000fe2000c101906 */
[----:B------:R-:W-:-:S04]  /*2420*/  PRMT R11, R34, 0x3340, R11 ;  /* 0x00003340220b7816 */ /* 0x000fc8000000000b */
[----:B------:R-:W-:-:S05]  /*2430*/  PRMT R11, R11, 0x5410, R2 ;  /* 0x000054100b0b7816 */ /* 0x000fca0000000002 */
[----:B------:R-:W-:Y:S01]  /*2440*/  STG.E desc[UR6][R24.64+0xc14], R11 ;  /* 0x000c140b18007986 */ /* 0x000fe2000c101906 */
[----:B------:R-:W-:Y:S05]  /*2450*/  EXIT ;  /* 0x000000000000794d */ /* 0x000fea0003800000 */
.L_x_883:
[----:B------:R-:W-:Y:S01]  /*2460*/  IMAD.MOV.U32 R22, RZ, RZ, RZ ;  /* 0x000000ffff167224 */ /* 0x000fe200078e00ff */
[C---:B------:R-:W-:Y:S01]  /*2470*/  ISETP.GT.U32.AND P0, PT, R23.reuse, 0x1f, PT ;  /* 0x0000001f1700780c */ /* 0x040fe20003f04070 */
[----:B------:R-:W-:Y:S05]  /*2480*/  WARPSYNC.ALL ;  /* 0x0000000000007948 */ /* 0x000fea0003800000 */
[----:B------:R-:W-:-:S04]  /*2490*/  IMAD.HI.U32 R24, R23, 0x15555556, R22 ;  /* 0x1555555617187827 */ /* 0x000fc800078e0016 */
[----:B------:R-:W-:-:S05]  /*24a0*/  IMAD R24, R24, 0x4, R53 ;  /* 0x0000000418187824 */ /* 0x000fca00078e0235 */
[----:B------:R0:W-:Y:S01]  /*24b0*/  STS [R24+0x3410], R3 ;  /* 0x0034100318007388 */ /* 0x0001e20000000800 */
[----:B------:R-:W-:Y:S06]  /*24c0*/  BAR.SYNC.DEFER_BLOCKING 0x0 ;  /* 0x0000000000007b1d */ /* 0x000fec0000010000 */
[----:B------:R-:W-:Y:S05]  /*24d0*/  @P0 BRA `(.L_x_901) ;  /* 0x0000000000dc0947 */ /* 0x000fea0003800000 */
[----:B------:R-:W-:Y:S01]  /*24e0*/  IMAD R66, R23, 0x34, R53 ;  /* 0x0000003417427824 */ /* 0x000fe200078e0235 */
[----:B------:R-:W-:-:S04]  /*24f0*/  UMOV UR4, 0xffffffff ;  /* 0xffffffff00047882 */ /* 0x000fc80000000000 */
[----:B------:R-:W-:Y:S04]  /*2500*/  LDS R65, [R66+0x3410] ;  /* 0x0034100042417984 */ /* 0x000fe80000000800 */
[----:B------:R-:W-:Y:S04]  /*2510*/  LDS R64, [R66+0x3414] ;  /* 0x0034140042407984 */ /* 0x000fe80000000800 */
[----:B------:R-:W1:Y:S04]  /*2520*/  LDS R63, [R66+0x3418] ;  /* 0x00341800423f7984 */ /* 0x000e680000000800 */
[----:B------:R-:W-:Y:S04]  /*2530*/  LDS R62, [R66+0x341c] ;  /* 0x00341c00423e7984 */ /* 0x000fe80000000800 */
[----:B------:R-:W2:Y:S04]  /*2540*/  LDS R61, [R66+0x3420] ;  /* 0x00342000423d7984 */ /* 0x000ea80000000800 */
[----:B------:R-:W-:Y:S04]  /*2550*/  LDS R60, [R66+0x3424] ;  /* 0x00342400423c7984 */ /* 0x000fe80000000800 */
[----:B------:R-:W4:Y:S04]  /*2560*/  LDS R57, [R66+0x3428] ;  /* 0x0034280042397984 */ /* 0x000f280000000800 */
[----:B------:R-:W-:Y:S04]  /*2570*/  LDS R29, [R66+0x342c] ;  /* 0x00342c00421d7984 */ /* 0x000fe80000000800 */
[----:B------:R-:W3:Y:S04]  /*2580*/  LDS R28, [R66+0x3430] ;  /* 0x00343000421c7984 */ /* 0x000ee80000000800 */
[----:B------:R-:W-:Y:S04]  /*2590*/  LDS R25, [R66+0x3434] ;  /* 0x0034340042197984 */ /* 0x000fe80000000800 */
[----:B0-----:R-:W0:Y:S04]  /*25a0*/  LDS R24, [R66+0x3438] ;  /* 0x0034380042187984 */ /* 0x001e280000000800 */
[----:B------:R-:W0:Y:S01]  /*25b0*/  LDS R67, [R66+0x343c] ;  /* 0x00343c0042437984 */ /* 0x000e220000000800 */
[----:B-1----:R-:W-:-:S04]  /*25c0*/  IADD3 R68, PT, PT, R63, R64, R65 ;  /* 0x000000403f447210 */ /* 0x002fc80007ffe041 */
[----:B--2---:R-:W-:-:S04]  /*25d0*/  IADD3 R68, PT, PT, R61, R68, R62 ;  /* 0x000000443d447210 */ /* 0x004fc80007ffe03e */
[----:B----4-:R-:W-:-:S04]  /*25e0*/  IADD3 R68, PT, PT, R57, R68, R60 ;  /* 0x0000004439447210 */ /* 0x010fc80007ffe03c */
[----:B---3--:R-:W-:-:S04]  /*25f0*/  IADD3 R68, PT, PT, R28, R68, R29 ;  /* 0x000000441c447210 */ /* 0x008fc80007ffe01d */
[----:B0-----:R-:W-:-:S05]  /*2600*/  IADD3 R68, PT, PT, R24, R68, R25 ;  /* 0x0000004418447210 */ /* 0x001fca0007ffe019 */
[----:B------:R-:W-:Y:S01]  /*2610*/  IMAD.IADD R67, R67, 0x1, R68 ;  /* 0x0000000143437824 */ /* 0x000fe200078e0244 */
[----:B------:R-:W-:Y:S06]  /*2620*/  BRA.DIV UR4, `(.L_x_902) ;  /* 0x0000002604507947 */ /* 0x000fec000b800000 */
        /* <DEDUP_REMOVED lines=8> */
[----:B------:R0:W1:Y:S02]  /*26b0*/  SHFL.UP P0, R72, R71, 0x10, RZ ;  /* 0x0600000047487989 */ /* 0x00006400000000ff */
.L_x_937:
[----:B-1----:R-:W-:-:S04]  /*26c0*/  @P0 IMAD.IADD R72, R71, 0x1, R72 ;  /* 0x0000000147480824 */ /* 0x002fc800078e0248 */
[----:B------:R-:W-:-:S04]  /*26d0*/  IMAD.IADD R67, R72, 0x1, -R67 ;  /* 0x0000000148437824 */ /* 0x000fc800078e0a43 */
[----:B------:R-:W-:Y:S01]  /*26e0*/  IMAD.IADD R65, R65, 0x1, R67 ;  /* 0x0000000141417824 */ /* 0x000fe200078e0243 */
[----:B------:R1:W-:Y:S03]  /*26f0*/  STS [R66+0x3410], R67 ;  /* 0x0034104342007388 */ /* 0x0003e60000000800 */
        /* <DEDUP_REMOVED lines=18> */
[----:B-1----:R-:W-:Y:S01]  /*2820*/  IMAD.IADD R67, R24, 0x1, R25 ;  /* 0x0000000118437824 */ /* 0x002fe200078e0219 */
[----:B------:R2:W-:Y:S04]  /*2830*/  STS [R66+0x3438], R25 ;  /* 0x0034381942007388 */ /* 0x0005e80000000800 */
[----:B------:R2:W-:Y:S02]  /*2840*/  STS [R66+0x343c], R67 ;  /* 0x00343c4342007388 */ /* 0x0005e40000000800 */
.L_x_901:
[----:B------:R-:W-:Y:S05]  /*2850*/  WARPSYNC.ALL ;  /* 0x0000000000007948 */ /* 0x000fea0003800000 */
[----:B------:R-:W-:Y:S01]  /*2860*/  BAR.SYNC.DEFER_BLOCKING 0x0 ;  /* 0x0000000000007b1d */ /* 0x000fe20000010000 */
[----:B0-----:R-:W-:Y:S01]  /*2870*/  IMAD.MOV.U32 R24, RZ, RZ, RZ ;  /* 0x000000ffff187224 */ /* 0x001fe200078e00ff */
[----:B------:R-:W-:Y:S01]  /*2880*/  ISETP.NE.AND P1, PT, R59, RZ, PT ;  /* 0x000000ff3b00720c */ /* 0x000fe20003f25270 */
[----:B--2---:R-:W-:Y:S01]  /*2890*/  IMAD.MOV.U32 R25, RZ, RZ, R23 ;  /* 0x000000ffff197224 */ /* 0x004fe200078e0017 */
[----:B------:R-:W-:Y:S02]  /*28a0*/  ISETP.NE.AND P0, PT, R58, RZ, PT ;  /* 0x000000ff3a00720c */ /* 0x000fe40003f05270 */
[----:B-----5:R-:W-:Y:S01]  /*28b0*/  SHF.R.U32.HI R29, RZ, R55, R2 ;  /* 0x00000037ff1d7219 */ /* 0x020fe20000011602 */
[----:B------:R-:W-:Y:S01]  /*28c0*/  IMAD.HI.U32 R24, R23, 0x15555556, R24 ;  /* 0x1555555617187827 */ /* 0x000fe200078e0018 */
[----:B------:R-:W-:Y:S01]  /*28d0*/  ISETP.GT.U32.OR P2, PT, R55, 0x1f, !P0 ;  /* 0x0000001f3700780c */ /* 0x000fe20004744470 */
[----:B------:R-:W-:Y:S01]  /*28e0*/  BSSY.RECONVERGENT B0, `(.L_x_903) ;  /* 0x000002b000007945 */ /* 0x000fe20003800200 */
[----:B------:R-:W-:Y:S01]  /*28f0*/  LOP3.LUT R29, R29, R54, RZ, 0x30, !PT ;  /* 0x000000361d1d7212 */ /* 0x000fe200078e30ff */
[----:B------:R-:W-:Y:S01]  /*2900*/  IMAD R24, R24, 0x4, R53 ;  /* 0x0000000418187824 */ /* 0x000fe200078e0235 */
[----:B------:R-:W-:-:S02]  /*2910*/  P2R R64, PR, RZ, 0x4 ;  /* 0x00000004ff407803 */ /* 0x000fc40000000000 */
[----:B------:R-:W-:-:S03]  /*2920*/  SEL R29, R29, RZ, !P2 ;  /* 0x000000ff1d1d7207 */ /* 0x000fc60005000000 */
[----:B------:R-:W0:Y:S01]  /*2930*/  LDS R24, [R24+0x3410] ;  /* 0x0034100018187984 */ /* 0x000e220000000800 */
[----:B------:R-:W-:Y:S05]  /*2940*/  @P1 BRA `(.L_x_904) ;  /* 0x0000000000901947 */ /* 0x000fea0003800000 */
[----:B------:R-:W0:Y:S04]  /*2950*/  LDS R61, [R5] ;  /* 0x00000000053d7984 */ /* 0x000e280000000800 */
[----:B------:R-:W1:Y:S04]  /*2960*/  LDS R63, [R5+0x400] ;  /* 0x00040000053f7984 */ /* 0x000e680000000800 */
[----:B------:R-:W2:Y:S04]  /*2970*/  LDS R65, [R5+0x800] ;  /* 0x0008000005417984 */ /* 0x000ea80000000800 */
[----:B------:R-:W4:Y:S04]  /*2980*/  LDS R67, [R5+0xc00] ;  /* 0x000c000005437984 */ /* 0x000f280000000800 */
[----:B------:R-:W5:Y:S04]  /*2990*/  LDS R69, [R5+0x1000] ;  /* 0x0010000005457984 */ /* 0x000f680000000800 */
[----:B------:R-:W3:Y:S04]  /*29a0*/  LDS R71, [R5+0x1400] ;  /* 0x0014000005477984 */ /* 0x000ee80000000800 */
[----:B------:R-:W3:Y:S04]  /*29b0*/  LDS R73, [R5+0x1800] ;  /* 0x0018000005497984 */ /* 0x000ee80000000800 */
[----:B------:R-:W3:Y:S04]  /*29c0*/  LDS R75, [R5+0x1c00] ;  /* 0x001c0000054b7984 */ /* 0x000ee80000000800 */
[----:B------:R-:W3:Y:S04]  /*29d0*/  LDS R77, [R5+0x2000] ;  /* 0x00200000054d7984 */ /* 0x000ee80000000800 */
[----:B------:R-:W3:Y:S04]  /*29e0*/  LDS R74, [R5+0x2400] ;  /* 0x00240000054a7984 */ /* 0x000ee80000000800 */
[----:B------:R-:W3:Y:S01]  /*29f0*/  LDS R57, [R5+0x2800] ;  /* 0x0028000005397984 */ /* 0x000ee20000000800 */
[----:B0-----:R-:W-:-:S03]  /*2a00*/  IMAD.IADD R28, R24, 0x1, R61 ;  /* 0x00000001181c7824 */ /* 0x001fc600078e023d */
[----:B------:R-:W0:Y:S01]  /*2a10*/  LDS R25, [R5+0x2c00] ;  /* 0x002c000005197984 */ /* 0x000e220000000800 */
[C---:B-1----:R-:W-:Y:S02]  /*2a20*/  IMAD.IADD R58, R24.reuse, 0x1, R63 ;  /* 0x00000001183a7824 */ /* 0x042fe400078e023f */
[C---:B--2---:R-:W-:Y:S01]  /*2a30*/  IMAD.IADD R60, R24.reuse, 0x1, R65 ;  /* 0x00000001183c7824 */ /* 0x044fe200078e0241 */
[----:B------:R1:W-:Y:S01]  /*2a40*/  STS [R5], R28 ;  /* 0x0000001c05007388 */ /* 0x0003e20000000800 */
[----:B----4-:R-:W-:-:S03]  /*2a50*/  IMAD.IADD R62, R24, 0x1, R67 ;  /* 0x00000001183e7824 */ /* 0x010fc600078e0243 */
[----:B------:R2:W-:Y:S01]  /*2a60*/  STS [R5+0x400], R58 ;  /* 0x0004003a05007388 */ /* 0x0005e20000000800 */
[----:B-----5:R-:W-:-:S03]  /*2a70*/  IMAD.IADD R66, R24, 0x1, R69 ;  /* 0x0000000118427824 */ /* 0x020fc600078e0245 */
[----:B------:R0:W-:Y:S01]  /*2a80*/  STS [R5+0x800], R60 ;  /* 0x0008003c05007388 */ /* 0x0001e20000000800 */
[----:B---3--:R-:W-:-:S03]  /*2a90*/  IMAD.IADD R68, R24, 0x1, R71 ;  /* 0x0000000118447824 */ /* 0x008fc600078e0247 */
[----:B------:R4:W-:Y:S01]  /*2aa0*/  STS [R5+0xc00], R62 ;  /* 0x000c003e05007388 */ /* 0x0009e20000000800 */
[----:B------:R-:W-:-:S03]  /*2ab0*/  IMAD.IADD R70, R24, 0x1, R73 ;  /* 0x0000000118467824 */ /* 0x000fc600078e0249 */
[----:B------:R4:W-:Y:S01]  /*2ac0*/  STS [R5+0x1000], R66 ;  /* 0x0010004205007388 */ /* 0x0009e20000000800 */
[----:B-1----:R-:W-:-:S03]  /*2ad0*/  IMAD.IADD R28, R24, 0x1, R75 ;  /* 0x00000001181c7824 */ /* 0x002fc600078e024b */
[----:B------:R4:W-:Y:S01]  /*2ae0*/  STS [R5+0x1400], R68 ;  /* 0x0014004405007388 */ /* 0x0009e20000000800 */
[----:B------:R-:W-:-:S03]  /*2af0*/  IMAD.IADD R72, R24, 0x1, R77 ;  /* 0x0000000118487824 */ /* 0x000fc600078e024d */
[----:B------:R4:W-:Y:S01]  /*2b00*/  STS [R5+0x1800], R70 ;  /* 0x0018004605007388 */ /* 0x0009e20000000800 */
[----:B------:R-:W-:-:S03]  /*2b10*/  IMAD.IADD R74, R24, 0x1, R74 ;  /* 0x00000001184a7824 */ /* 0x000fc600078e024a */
[----:B------:R4:W-:Y:S01]  /*2b20*/  STS [R5+0x1c00], R28 ;  /* 0x001c001c05007388 */ /* 0x0009e20000000800 */
[----:B--2---:R-:W-:-:S03]  /*2b30*/  IMAD.IADD R58, R24, 0x1, R57 ;  /* 0x00000001183a7824 */ /* 0x004fc600078e0239 */
[----:B------:R4:W-:Y:S01]  /*2b40*/  STS [R5+0x2000], R72 ;  /* 0x0020004805007388 */ /* 0x0009e20000000800 */
[----:B0-----:R-:W-:-:S03]  /*2b50*/  IMAD.IADD R60, R24, 0x1, R25 ;  /* 0x00000001183c7824 */ /* 0x001fc600078e0219 */
[----:B------:R4:W-:Y:S04]  /*2b60*/  STS [R5+0x2400], R74 ;  /* 0x0024004a05007388 */ /* 0x0009e80000000800 */
[----:B------:R4:W-:Y:S04]  /*2b70*/  STS [R5+0x2800], R58 ;  /* 0x0028003a05007388 */ /* 0x0009e80000000800 */
[----:B------:R4:W-:Y:S02]  /*2b80*/  STS [R5+0x2c00], R60 ;  /* 0x002c003c05007388 */ /* 0x0009e40000000800 */
.L_x_904:
[----:B------:R-:W-:Y:S05]  /*2b90*/  BSYNC.RECONVERGENT B0 ;  /* 0x0000000000007941 */ /* 0x000fea0003800200 */
.L_x_903:
[----:B------:R-:W-:Y:S01]  /*2ba0*/  BAR.SYNC.DEFER_BLOCKING 0x0 ;  /* 0x0000000000007b1d */ /* 0x000fe20000010000 */
[----:B------:R-:W-:-:S05]  /*2bb0*/  R2P PR, R29, 0x7f ;  /* 0x0000007f1d007804 */ /* 0x000fca0000000000 */
[----:B------:R-:W-:Y:S08]  /*2bc0*/  BSSY.RECONVERGENT B0, `(.L_x_905) ;  /* 0x0000026000007945 */ /* 0x000ff00003800200 */
[----:B------:R-:W-:Y:S02]  /*2bd0*/  VOTE.ANY R25, PT, P0 ;  /* 0x0000000000197806 */ /* 0x000fe400000e0100 */
[----:B----4-:R-:W-:-:S02]  /*2be0*/  VOTE.ANY R28, PT, P1 ;  /* 0x00000000001c7806 */ /* 0x010fc400008e0100 */
[----:B------:R-:W-:Y:S02]  /*2bf0*/  @!P0 LOP3.LUT R25, RZ, R25, RZ, 0x33, !PT ;  /* 0x00000019ff198212 */ /* 0x000fe400078e33ff */
[----:B------:R-:W-:Y:S02]  /*2c00*/  @!P1 LOP3.LUT R28, RZ, R28, RZ, 0x33, !PT ;  /* 0x0000001cff1c9212 */ /* 0x000fe400078e33ff */
[----:B------:R-:W-:Y:S02]  /*2c10*/  VOTE.ANY R58, PT, P2 ;  /* 0x00000000003a7806 */ /* 0x000fe400010e0100 */
[----:B------:R-:W-:Y:S02]  /*2c20*/  VOTE.ANY R60, PT, P3 ;  /* 0x00000000003c7806 */ /* 0x000fe400018e0100 */
[----:B------:R-:W-:Y:S02]  /*2c30*/  @!P2 LOP3.LUT R58, RZ, R58, RZ, 0x33, !PT ;  /* 0x0000003aff3aa212 */ /* 0x000fe400078e33ff */
[----:B------:R-:W-:-:S02]  /*2c40*/  LOP3.LUT R25, R28, R25, RZ, 0xc0, !PT ;  /* 0x000000191c197212 */ /* 0x000fc400078ec0ff */
[----:B------:R-:W-:Y:S02]  /*2c50*/  VOTE.ANY R28, PT, P4 ;  /* 0x00000000001c7806 */ /* 0x000fe400020e0100 */
[----:B------:R-:W-:Y:S02]  /*2c60*/  @!P3 LOP3.LUT R60, RZ, R60, RZ, 0x33, !PT ;  /* 0x0000003cff3cb212 */ /* 0x000fe400078e33ff */
[----:B------:R-:W-:Y:S02]  /*2c70*/  LOP3.LUT R25, R58, R25, RZ, 0xc0, !PT ;  /* 0x000000193a197212 */ /* 0x000fe400078ec0ff */
[----:B------:R-:W-:Y:S02]  /*2c80*/  @!P4 LOP3.LUT R28, RZ, R28, RZ, 0x33, !PT ;  /* 0x0000001cff1cc212 */ /* 0x000fe400078e33ff */
[----:B------:R-:W-:Y:S02]  /*2c90*/  LOP3.LUT P0, RZ, R29, 0x80, RZ, 0xc0, !PT ;  /* 0x000000801dff7812 */ /* 0x000fe4000780c0ff */
[----:B------:R-:W-:-:S02]  /*2ca0*/  LOP3.LUT R25, R60, R25, RZ, 0xc0, !PT ;  /* 0x000000193c197212 */ /* 0x000fc400078ec0ff */
[----:B------:R-:W-:Y:S02]  /*2cb0*/  VOTE.ANY R58, PT, P5 ;  /* 0x00000000003a7806 */ /* 0x000fe400028e0100 */
[----:B------:R-:W-:Y:S02]  /*2cc0*/  LOP3.LUT R25, R28, R25, RZ, 0xc0, !PT ;  /* 0x000000191c197212 */ /* 0x000fe400078ec0ff */
[----:B------:R-:W1:Y:S01]  /*2cd0*/  S2R R28, SR_LEMASK ;  /* 0x00000000001c7919 */ /* 0x000e620000003a00 */
[----:B------:R-:W-:Y:S02]  /*2ce0*/  @!P5 LOP3.LUT R58, RZ, R58, RZ, 0x33, !PT ;  /* 0x0000003aff3ad212 */ /* 0x000fe400078e33ff */
[----:B------:R-:W-:Y:S02]  /*2cf0*/  VOTE.ANY R60, PT, P6 ;  /* 0x00000000003c7806 */ /* 0x000fe400030e0100 */
[----:B------:R-:W-:Y:S02]  /*2d00*/  LOP3.LUT R25, R58, R25, RZ, 0xc0, !PT ;  /* 0x000000193a197212 */ /* 0x000fe400078ec0ff */
[----:B------:R-:W-:-:S02]  /*2d10*/  VOTE.ANY R58, PT, P0 ;  /* 0x00000000003a7806 */ /* 0x000fc400000e0100 */
[----:B------:R-:W-:Y:S02]  /*2d20*/  @!P6 LOP3.LUT R60, RZ, R60, RZ, 0x33, !PT ;  /* 0x0000003cff3ce212 */ /* 0x000fe400078e33ff */
[----:B------:R-:W-:Y:S02]  /*2d30*/  @!P0 LOP3.LUT R58, RZ, R58, RZ, 0x33, !PT ;  /* 0x0000003aff3a8212 */ /* 0x000fe400078e33ff */
[----:B------:R-:W-:Y:S02]  /*2d40*/  LOP3.LUT R25, R60, R25, RZ, 0xc0, !PT ;  /* 0x000000193c197212 */ /* 0x000fe400078ec0ff */
[----:B------:R-:W-:Y:S02]  /*2d50*/  ISETP.NE.AND P1, PT, R64, RZ, PT ;  /* 0x000000ff4000720c */ /* 0x000fe40003f25270 */
[----:B------:R-:W-:Y:S01]  /*2d60*/  LOP3.LUT R63, R58, R25, RZ, 0xc0, !PT ;  /* 0x000000193a3f7212 */ /* 0x000fe200078ec0ff */
[----:B------:R-:W-:Y:S01]  /*2d70*/  IMAD.MOV.U32 R58, RZ, RZ, RZ ;  /* 0x000000ffff3a7224 */ /* 0x000fe200078e00ff */
[----:B------:R-:W-:-:S02]  /*2d80*/  SHF.R.U32.HI R25, RZ, R55, R4 ;  /* 0x00000037ff197219 */ /* 0x000fc40000011604 */
[----:B------:R-:W2:Y:S02]  /*2d90*/  FLO.U32 R61, R63 ;  /* 0x0000003f003d7300 */ /* 0x000ea400000e0000 */
[----:B------:R-:W-:-:S04]  /*2da0*/  LOP3.LUT R57, R25, R54, RZ, 0x30, !PT ;  /* 0x0000003619397212 */ /* 0x000fc800078e30ff */
[----:B------:R-:W-:Y:S02]  /*2db0*/  SEL R57, R57, RZ, !P1 ;  /* 0x000000ff39397207 */ /* 0x000fe40004800000 */
[----:B-1----:R-:W-:Y:S02]  /*2dc0*/  LOP3.LUT R25, R28, R63, RZ, 0xc0, !PT ;  /* 0x0000003f1c197212 */ /* 0x002fe400078ec0ff */
[----:B--2---:R-:W-:-:S04]  /*2dd0*/  ISETP.NE.AND P0, PT, R52, R61, PT ;  /* 0x0000003d3400720c */ /* 0x004fc80003f05270 */
[----:B------:R-:W1:Y:S09]  /*2de0*/  POPC R25, R25 ;  /* 0x0000001900197309 */ /* 0x000e720000000000 */
[----:B------:R-:W-:Y:S05]  /*2df0*/  @P0 BRA `(.L_x_906) ;  /* 0x0000000000080947 */ /* 0x000fea0003800000 */
[----:B------:R-:W-:-:S06]  /*2e00*/  IMAD R58, R29, 0x4, R56 ;  /* 0x000000041d3a7824 */ /* 0x000fcc00078e0238 */
[----:B-1----:R2:W4:Y:S02]  /*2e10*/  ATOMS.ADD R58, [R58], R25 ;  /* 0x000000193a3a738c */ /* 0x0025240000000000 */
.L_x_906:
[----:B------:R-:W-:Y:S05]  /*2e20*/  BSYNC.RECONVERGENT B0 ;  /* 0x0000000000007941 */ /* 0x000fea0003800200 */
.L_x_905:
[----:B------:R-:W-:Y:S01]  /*2e30*/  R2P PR, R57, 0x7f ;  /* 0x0000007f39007804 */ /* 0x000fe20000000000 */
[----:B----4-:R4:W0:Y:S01]  /*2e40*/  SHFL.IDX PT, R58, R58, R61, 0x1f ;  /* 0x00001f3d3a3a7589 */ /* 0x01082200000e0000 */
[----:B------:R-:W-:Y:S11]  /*2e50*/  BSSY.RECONVERGENT B0, `(.L_x_907) ;  /* 0x0000025000007945 */ /* 0x000ff60003800200 */
[----:B------:R-:W-:-:S02]  /*2e60*/  VOTE.ANY R29, PT, P0 ;  /* 0x00000000001d7806 */ /* 0x000fc400000e0100 */
[----:B------:R-:W-:Y:S02]  /*2e70*/  VOTE.ANY R60, PT, P1 ;  /* 0x00000000003c7806 */ /* 0x000fe400008e0100 */
[----:B------:R-:W-:Y:S02]  /*2e80*/  @!P0 LOP3.LUT R29, RZ, R29, RZ, 0x33, !PT ;  /* 0x0000001dff1d8212 */ /* 0x000fe400078e33ff */
[----:B------:R-:W-:Y:S02]  /*2e90*/  @!P1 LOP3.LUT R60, RZ, R60, RZ, 0x33, !PT ;  /* 0x0000003cff3c9212 */ /* 0x000fe400078e33ff */
[----:B------:R-:W-:Y:S02]  /*2ea0*/  VOTE.ANY R62, PT, P2 ;  /* 0x00000000003e7806 */ /* 0x000fe400010e0100 */
[----:B------:R-:W-:Y:S02]  /*2eb0*/  LOP3.LUT R29, R60, R29, RZ, 0xc0, !PT ;  /* 0x0000001d3c1d7212 */ /* 0x000fe400078ec0ff */
[----:B------:R-:W-:-:S02]  /*2ec0*/  VOTE.ANY R60, PT, P3 ;  /* 0x00000000003c7806 */ /* 0x000fc400018e0100 */
[----:B------:R-:W-:Y:S02]  /*2ed0*/  @!P2 LOP3.LUT R62, RZ, R62, RZ, 0x33, !PT ;  /* 0x0000003eff3ea212 */ /* 0x000fe400078e33ff */
[----:B------:R-:W-:Y:S02]  /*2ee0*/  @!P3 LOP3.LUT R60, RZ, R60, RZ, 0x33, !PT ;  /* 0x0000003cff3cb212 */ /* 0x000fe400078e33ff */
[----:B------:R-:W-:Y:S02]  /*2ef0*/  LOP3.LUT R29, R62, R29, RZ, 0xc0, !PT ;  /* 0x0000001d3e1d7212 */ /* 0x000fe400078ec0ff */
[----:B------:R-:W-:Y:S02]  /*2f00*/  LOP3.LUT P0, RZ, R57, 0x80, RZ, 0xc0, !PT ;  /* 0x0000008039ff7812 */ /* 0x000fe4000780c0ff */
[----:B------:R-:W-:Y:S02]  /*2f10*/  VOTE.ANY R62, PT, P4 ;  /* 0x00000000003e7806 */ /* 0x000fe400020e0100 */
[----:B------:R-:W-:-:S02]  /*2f20*/  LOP3.LUT R29, R60, R29, RZ, 0xc0, !PT ;  /* 0x0000001d3c1d7212 */ /* 0x000fc400078ec0ff */
[----:B------:R-:W-:Y:S02]  /*2f30*/  VOTE.ANY R60, PT, P5 ;  /* 0x00000000003c7806 */ /* 0x000fe400028e0100 */
[----:B------:R-:W-:Y:S02]  /*2f40*/  @!P4 LOP3.LUT R62, RZ, R62, RZ, 0x33, !PT ;  /* 0x0000003eff3ec212 */ /* 0x000fe400078e33ff */
[----:B------:R-:W-:Y:S02]  /*2f50*/  @!P5 LOP3.LUT R60, RZ, R60, RZ, 0x33, !PT ;  /* 0x0000003cff3cd212 */ /* 0x000fe400078e33ff */
[----:B------:R-:W-:Y:S02]  /*2f60*/  LOP3.LUT R29, R62, R29, RZ, 0xc0, !PT ;  /* 0x0000001d3e1d7212 */ /* 0x000fe400078ec0ff */
[----:B------:R-:W-:Y:S02]  /*2f70*/  VOTE.ANY R62, PT, P6 ;  /* 0x00000000003e7806 */ /* 0x000fe400030e0100 */
[----:B------:R-:W-:-:S02]  /*2f80*/  LOP3.LUT R29, R60, R29, RZ, 0xc0, !PT ;  /* 0x0000001d3c1d7212 */ /* 0x000fc400078ec0ff */
[----:B------:R-:W-:Y:S02]  /*2f90*/  VOTE.ANY R60, PT, P0 ;  /* 0x00000000003c7806 */ /* 0x000fe400000e0100 */
[----:B------:R-:W-:Y:S02]  /*2fa0*/  @!P6 LOP3.LUT R62, RZ, R62, RZ, 0x33, !PT ;  /* 0x0000003eff3ee212 */ /* 0x000fe400078e33ff */
[----:B------:R-:W-:Y:S02]  /*2fb0*/  @!P0 LOP3.LUT R60, RZ, R60, RZ, 0x33, !PT ;  /* 0x0000003cff3c8212 */ /* 0x000fe400078e33ff */
[----:B------:R-:W-:Y:S02]  /*2fc0*/  LOP3.LUT R29, R62, R29, RZ, 0xc0, !PT ;  /* 0x0000001d3e1d7212 */ /* 0x000fe400078ec0ff */
[----:B------:R-:W-:Y:S02]  /*2fd0*/  ISETP.NE.AND P1, PT, R64, RZ, PT ;  /* 0x000000ff4000720c */ /* 0x000fe40003f25270 */
[----:B------:R-:W-:Y:S01]  /*2fe0*/  LOP3.LUT R67, R60, R29, RZ, 0xc0, !PT ;  /* 0x0000001d3c437212 */ /* 0x000fe200078ec0ff */
[----:B------:R-:W-:Y:S01]  /*2ff0*/  IMAD.MOV.U32 R60, RZ, RZ, RZ ;  /* 0x000000ffff3c7224 */ /* 0x000fe200078e00ff */
[----:B------:R-:W-:-:S02]  /*3000*/  SHF.R.U32.HI R29, RZ, R55, R6 ;  /* 0x00000037ff1d7219 */ /* 0x000fc40000011606 */
[----:B------:R-:W5:Y:S02]  /*3010*/  FLO.U32 R65, R67 ;  /* 0x0000004300417300 */ /* 0x000f6400000e0000 */
[----:B------:R-:W-:Y:S02]  /*3020*/  LOP3.LUT R63, R29, R54, RZ, 0x30, !PT ;  /* 0x000000361d3f7212 */ /* 0x000fe400078e30ff */
[----:B------:R-:W-:Y:S02]  /*3030*/  LOP3.LUT R29, R28, R67, RZ, 0xc0, !PT ;  /* 0x000000431c1d7212 */ /* 0x000fe400078ec0ff */
[----:B------:R-:W-:-:S04]  /*3040*/  SEL R63, R63, RZ, !P1 ;  /* 0x000000ff3f3f7207 */ /* 0x000fc80004800000 */
[----:B------:R-:W0:Y:S01]  /*3050*/  POPC R29, R29 ;  /* 0x0000001d001d7309 */ /* 0x000e220000000000 */
[----:B-----5:R-:W-:-:S13]  /*3060*/  ISETP.NE.AND P0, PT, R52, R65, PT ;  /* 0x000000413400720c */ /* 0x020fda0003f05270 */
[----:B0---4-:R-:W-:Y:S05]  /*3070*/  @P0 BRA `(.L_x_908) ;  /* 0x0000000000080947 */ /* 0x011fea0003800000 */
[----:B------:R-:W-:-:S06]  /*3080*/  IMAD R60, R57, 0x4, R56 ;  /* 0x00000004393c7824 */ /* 0x000fcc00078e0238 */
[----:B------:R0:W4:Y:S02]  /*3090*/  ATOMS.ADD R60, [R60], R29 ;  /* 0x0000001d3c3c738c */ /* 0x0001240000000000 */
.L_x_908:
[----:B------:R-:W-:Y:S05]  /*30a0*/  BSYNC.RECONVERGENT B0 ;  /* 0x0000000000007941 */ /* 0x000fea0003800200 */
.L_x_907:
[----:B------:R-:W-:Y:S01]  /*30b0*/  R2P PR, R63, 0x7f ;  /* 0x0000007f3f007804 */ /* 0x000fe20000000000 */
[----:B----4-:R4:W0:Y:S01]  /*30c0*/  SHFL.IDX PT, R60, R60, R65, 0x1f ;  /* 0x00001f413c3c7589 */ /* 0x01082200000e0000 */
[----:B------:R-:W-:Y:S11]  /*30d0*/  BSSY.RECONVERGENT B0, `(.L_x_909) ;  /* 0x0000025000007945 */ /* 0x000ff60003800200 */
[----:B------:R-:W-:-:S02]  /*30e0*/  VOTE.ANY R57, PT, P0 ;  /* 0x0000000000397806 */ /* 0x000fc400000e0100 */
[----:B------:R-:W-:Y:S02]  /*30f0*/  VOTE.ANY R62, PT, P1 ;  /* 0x00000000003e7806 */ /* 0x000fe400008e0100 */
[----:B------:R-:W-:Y:S02]  /*3100*/  @!P0 LOP3.LUT R57, RZ, R57, RZ, 0x33, !PT ;  /* 0x00000039ff398212 */ /* 0x000fe400078e33ff */
[----:B------:R-:W-:Y:S02]  /*3110*/  @!P1 LOP3.LUT R62, RZ, R62, RZ, 0x33, !PT ;  /* 0x0000003eff3e9212 */ /* 0x000fe400078e33ff */
[----:B------:R-:W-:Y:S02]  /*3120*/  LOP3.LUT P0, RZ, R63, 0x80, RZ, 0xc0, !PT ;  /* 0x000000803fff7812 */ /* 0x000fe4000780c0ff */
[----:B------:R-:W-:Y:S02]  /*3130*/  LOP3.LUT R57, R62, R57, RZ, 0xc0, !PT ;  /* 0x000000393e397212 */ /* 0x000fe400078ec0ff */
[----:B------:R-:W-:-:S02]  /*3140*/  VOTE.ANY R62, PT, P2 ;  /* 0x00000000003e7806 */ /* 0x000fc400010e0100 */
[----:B------:R-:W-:Y:S02]  /*3150*/  ISETP.NE.AND P1, PT, R64, RZ, PT ;  /* 0x000000ff4000720c */ /* 0x000fe40003f25270 */
[----:B------:R-:W-:-:S04]  /*3160*/  @!P2 LOP3.LUT R62, RZ, R62, RZ, 0x33, !PT ;  /* 0x0000003eff3ea212 */ /* 0x000fc800078e33ff */
[----:B------:R-:W-:Y:S02]  /*3170*/  LOP3.LUT R57, R62, R57, RZ, 0xc0, !PT ;  /* 0x000000393e397212 */ /* 0x000fe400078ec0ff */
[----:B------:R-:W-:-:S04]  /*3180*/  VOTE.ANY R62, PT, P3 ;  /* 0x00000000003e7806 */ /* 0x000fc800018e0100 */
        /* <DEDUP_REMOVED lines=13> */
[----:B------:R-:W-:Y:S01]  /*3260*/  LOP3.LUT R69, R62, R57, RZ, 0xc0, !PT ;  /* 0x000000393e457212 */ /* 0x000fe200078ec0ff */
[----:B------:R-:W-:Y:S01]  /*3270*/  IMAD.MOV.U32 R62, RZ, RZ, RZ ;  /* 0x000000ffff3e7224 */ /* 0x000fe200078e00ff */
[----:B------:R-:W-:Y:S02]  /*3280*/  SHF.R.U32.HI R57, RZ, R55, R8 ;  /* 0x00000037ff397219 */ /* 0x000fe40000011608 */
        /* <DEDUP_REMOVED lines=9> */
.L_x_910:
[----:B------:R-:W-:Y:S05]  /*3320*/  BSYNC.RECONVERGENT B0 ;  /* 0x0000000000007941 */ /* 0x000fea0003800200 */
.L_x_909:
[----:B------:R-:W-:Y:S01]  /*3330*/  R2P PR, R61, 0x7f ;  /* 0x0000007f3d007804 */ /* 0x000fe20000000000 */
[----:B----4-:R4:W0:Y:S01]  /*3340*/  SHFL.IDX PT, R62, R62, R67, 0x1f ;  /* 0x00001f433e3e7589 */ /* 0x01082200000e0000 */
[----:B------:R-:W-:Y:S01]  /*3350*/  SHF.R.U32.HI R55, RZ, R55, R10 ;  /* 0x00000037ff377219 */ /* 0x000fe2000001160a */
[----:B------:R-:W-:Y:S03]  /*3360*/  BSSY.RECONVERGENT B0, `(.L_x_911) ;  /* 0x0000024000007945 */ /* 0x000fe60003800200 */
[----:B------:R-:W-:-:S07]  /*3370*/  LOP3.LUT R65, R55, R54, RZ, 0x30, !PT ;  /* 0x0000003637417212 */ /* 0x000fce00078e30ff */
[----:B------:R-:W-:Y:S02]  /*3380*/  VOTE.ANY R63, PT, P0 ;  /* 0x00000000003f7806 */ /* 0x000fe400000e0100 */
[----:B------:R-:W-:Y:S02]  /*3390*/  VOTE.ANY R66, PT, P1 ;  /* 0x0000000000427806 */ /* 0x000fe400008e0100 */
[----:B------:R-:W-:Y:S02]  /*33a0*/  @!P0 LOP3.LUT R63, RZ, R63, RZ, 0x33, !PT ;  /* 0x0000003fff3f8212 */ /* 0x000fe400078e33ff */
[----:B------:R-:W-:Y:S02]  /*33b0*/  @!P1 LOP3.LUT R66, RZ, R66, RZ, 0x33, !PT ;  /* 0x00000042ff429212 */ /* 0x000fe400078e33ff */
[----:B------:R-:W-:Y:S02]  /*33c0*/  LOP3.LUT P0, RZ, R61, 0x80, RZ, 0xc0, !PT ;  /* 0x000000803dff7812 */ /* 0x000fe4000780c0ff */
[----:B------:R-:W-:-:S02]  /*33d0*/  LOP3.LUT R63, R66, R63, RZ, 0xc0, !PT ;  /* 0x0000003f423f7212 */ /* 0x000fc400078ec0ff */
[----:B------:R-:W-:Y:S02]  /*33e0*/  VOTE.ANY R66, PT, P2 ;  /* 0x0000000000427806 */ /* 0x000fe400010e0100 */
[----:B------:R-:W-:Y:S02]  /*33f0*/  ISETP.NE.AND P1, PT, R64, RZ, PT ;  /* 0x000000ff4000720c */ /* 0x000fe40003f25270 */
[----:B------:R-:W-:Y:S02]  /*3400*/  @!P2 LOP3.LUT R66, RZ, R66, RZ, 0x33, !PT ;  /* 0x00000042ff42a212 */ /* 0x000fe400078e33ff */
[----:B------:R-:W-:Y:S02]  /*3410*/  SEL R65, R65, RZ, !P1 ;  /* 0x000000ff41417207 */ /* 0x000fe40004800000 */
        /* <DEDUP_REMOVED lines=16> */
[----:B------:R-:W-:-:S03]  /*3520*/  IMAD.MOV.U32 R66, RZ, RZ, RZ ;  /* 0x000000ffff427224 */ /* 0x000fc600078e00ff */
[----:B------:R-:W5:Y:S01]  /*3530*/  FLO.U32 R63, R69 ;  /* 0x00000045003f7300 */ /* 0x000f6200000e0000 */
[----:B------:R-:W-:-:S07]  /*3540*/  LOP3.LUT R55, R28, R69, RZ, 0xc0, !PT ;  /* 0x000000451c377212 */ /* 0x000fce00078ec0ff */
[----:B------:R-:W0:Y:S01]  /*3550*/  POPC R55, R55 ;  /* 0x0000003700377309 */ /* 0x000e220000000000 */
[----:B-----5:R-:W-:-:S13]  /*3560*/  ISETP.NE.AND P0, PT, R52, R63, PT ;  /* 0x0000003f3400720c */ /* 0x020fda0003f05270 */
[----:B0---4-:R-:W-:Y:S05]  /*3570*/  @P0 BRA `(.L_x_912) ;  /* 0x0000000000080947 */ /* 0x011fea0003800000 */
[----:B------:R-:W-:-:S06]  /*3580*/  IMAD R66, R61, 0x4, R56 ;  /* 0x000000043d427824 */ /* 0x000fcc00078e0238 */
[----:B------:R0:W4:Y:S02]  /*3590*/  ATOMS.ADD R66, [R66], R55 ;  /* 0x000000374242738c */ /* 0x0001240000000000 */
.L_x_912:
[----:B------:R-:W-:Y:S05]  /*35a0*/  BSYNC.RECONVERGENT B0 ;  /* 0x0000000000007941 */ /* 0x000fea0003800200 */
.L_x_911:
[----:B------:R-:W-:Y:S01]  /*35b0*/  R2P PR, R65, 0x7f ;  /* 0x0000007f41007804 */ /* 0x000fe20000000000 */
[----:B----4-:R4:W0:Y:S01]  /*35c0*/  SHFL.IDX PT, R66, R66, R63, 0x1f ;  /* 0x00001f3f42427589 */ /* 0x01082200000e0000 */
[----:B------:R-:W-:Y:S01]  /*35d0*/  LOP3.LUT R44, R44, 0xffff, RZ, 0xc0, !PT ;  /* 0x0000ffff2c2c7812 */ /* 0x000fe200078ec0ff */
[----:B------:R-:W-:Y:S01]  /*35e0*/  BSSY.RECONVERGENT B0, `(.L_x_913) ;  /* 0x000002c000007945 */ /* 0x000fe20003800200 */
[----:B------:R-:W-:Y:S02]  /*35f0*/  LOP3.LUT R45, R45, 0xffff, RZ, 0xc0, !PT ;  /* 0x0000ffff2d2d7812 */ /* 0x000fe400078ec0ff */
[----:B------:R-:W-:Y:S02]  /*3600*/  LOP3.LUT R48, R48, 0xffff, RZ, 0xc0, !PT ;  /* 0x0000ffff30307812 */ /* 0x000fe400078ec0ff */
[----:B------:R-:W-:Y:S02]  /*3610*/  LOP3.LUT R49, R49, 0xffff, RZ, 0xc0, !PT ;  /* 0x0000ffff31317812 */ /* 0x000fe400078ec0ff */
[----:B------:R-:W-:-:S02]  /*3620*/  LOP3.LUT R46, R46, 0xffff, RZ, 0xc0, !PT ;  /* 0x0000ffff2e2e7812 */ /* 0x000fc400078ec0ff */
[----:B------:R-:W-:Y:S02]  /*3630*/  LOP3.LUT R47, R47, 0xffff, RZ, 0xc0, !PT ;  /* 0x0000ffff2f2f7812 */ /* 0x000fe400078ec0ff */
[----:B------:R-:W-:Y:S02]  /*3640*/  VOTE.ANY R61, PT, P0 ;  /* 0x00000000003d7806 */ /* 0x000fe400000e0100 */
[----:B------:R-:W-:Y:S02]  /*3650*/  VOTE.ANY R68, PT, P1 ;  /* 0x0000000000447806 */ /* 0x000fe400008e0100 */
[----:B------:R-:W-:Y:S02]  /*3660*/  @!P0 LOP3.LUT R61, RZ, R61, RZ, 0x33, !PT ;  /* 0x0000003dff3d8212 */ /* 0x000fe400078e33ff */
[----:B------:R-:W-:Y:S02]  /*3670*/  @!P1 LOP3.LUT R68, RZ, R68, RZ, 0x33, !PT ;  /* 0x00000044ff449212 */ /* 0x000fe400078e33ff */
[----:B------:R-:W-:-:S02]  /*3680*/  LOP3.LUT P0, RZ, R65, 0x80, RZ, 0xc0, !PT ;  /* 0x0000008041ff7812 */ /* 0x000fc4000780c0ff */
[----:B------:R-:W-:Y:S02]  /*3690*/  LOP3.LUT R61, R68, R61, RZ, 0xc0, !PT ;  /* 0x0000003d443d7212 */ /* 0x000fe400078ec0ff */
[----:B------:R-:W-:Y:S02]  /*36a0*/  VOTE.ANY R68, PT, P2 ;  /* 0x0000000000447806 */ /* 0x000fe400010e0100 */
[----:B------:R-:W-:Y:S02]  /*36b0*/  LOP3.LUT R50, R50, 0xffff, RZ, 0xc0, !PT ;  /* 0x0000ffff32327812 */ /* 0x000fe400078ec0ff */
[----:B------:R-:W-:Y:S02]  /*36c0*/  @!P2 LOP3.LUT R68, RZ, R68, RZ, 0x33, !PT ;  /* 0x00000044ff44a212 */ /* 0x000fe400078e33ff */
[----:B------:R-:W-:Y:S02]  /*36d0*/  LOP3.LUT R51, R51, 0xffff, RZ, 0xc0, !PT ;  /* 0x0000ffff33337812 */ /* 0x000fe400078ec0ff */
[----:B------:R-:W-:-:S02]  /*36e0*/  LOP3.LUT R61, R68, R61, RZ, 0xc0, !PT ;  /* 0x0000003d443d7212 */ /* 0x000fc400078ec0ff */
[----:B------:R-:W-:Y:S02]  /*36f0*/  VOTE.ANY R68, PT, P3 ;  /* 0x0000000000447806 */ /* 0x000fe400018e0100 */
[----:B------:R-:W-:Y:S02]  /*3700*/  PRMT R44, R45, 0x3340, R44 ;  /* 0x000033402d2c7816 */ /* 0x000fe4000000002c */
[----:B------:R-:W-:Y:S02]  /*3710*/  @!P3 LOP3.LUT R68, RZ, R68, RZ, 0x33, !PT ;  /* 0x00000044ff44b212 */ /* 0x000fe400078e33ff */
[----:B------:R-:W-:Y:S02]  /*3720*/  PRMT R48, R49, 0x3340, R48 ;  /* 0x0000334031307816 */ /* 0x000fe40000000030 */
[----:B------:R-:W-:Y:S02]  /*3730*/  LOP3.LUT R61, R68, R61, RZ, 0xc0, !PT ;  /* 0x0000003d443d7212 */ /* 0x000fe400078ec0ff */
[----:B------:R-:W-:-:S02]  /*3740*/  VOTE.ANY R68, PT, P4 ;  /* 0x0000000000447806 */ /* 0x000fc400020e0100 */
[----:B------:R-:W-:Y:S01]  /*3750*/  PRMT R45, R47, 0x3340, R46 ;  /* 0x000033402f2d7816 */ /* 0x000fe2000000002e */
[----:B------:R-:W-:Y:S01]  /*3760*/  IMAD.MOV.U32 R46, RZ, RZ, RZ ;  /* 0x000000ffff2e7224 */ /* 0x000fe200078e00ff */
[----:B------:R-:W-:Y:S02]  /*3770*/  @!P4 LOP3.LUT R68, RZ, R68, RZ, 0x33, !PT ;  /* 0x00000044ff44c212 */ /* 0x000fe400078e33ff */
[----:B------:R-:W-:Y:S02]  /*3780*/  PRMT R49, R51, 0x3340, R50 ;  /* 0x0000334033317816 */ /* 0x000fe40000000032 */
        /* <DEDUP_REMOVED lines=9> */
[----:B------:R-:W-:-:S04]  /*3820*/  LOP3.LUT R67, R68, R61, RZ, 0xc0, !PT ;  /* 0x0000003d44437212 */ /* 0x000fc800078ec0ff */
[----:B------:R-:W5:Y:S01]  /*3830*/  FLO.U32 R61, R67 ;  /* 0x00000043003d7300 */ /* 0x000f6200000e0000 */
[----:B------:R-:W-:-:S07]  /*3840*/  LOP3.LUT R28, R28, R67, RZ, 0xc0, !PT ;  /* 0x000000431c1c7212 */ /* 0x000fce00078ec0ff */
[----:B------:R-:W0:Y:S01]  /*3850*/  POPC R28, R28 ;  /* 0x0000001c001c7309 */ /* 0x000e220000000000 */
[----:B-----5:R-:W-:-:S13]  /*3860*/  ISETP.NE.AND P0, PT, R52, R61, PT ;  /* 0x0000003d3400720c */ /* 0x020fda0003f05270 */
[----:B0---4-:R-:W-:Y:S05]  /*3870*/  @P0 BRA `(.L_x_914) ;  /* 0x0000000000080947 */ /* 0x011fea0003800000 */
[----:B------:R-:W-:-:S05]  /*3880*/  IMAD R65, R65, 0x4, R56 ;  /* 0x0000000441417824 */ /* 0x000fca00078e0238 */
[----:B------:R0:W4:Y:S02]  /*3890*/  ATOMS.ADD R46, [R65], R28 ;  /* 0x0000001c412e738c */ /* 0x0001240000000000 */
.L_x_914:
[----:B------:R-:W-:Y:S05]  /*38a0*/  BSYNC.RECONVERGENT B0 ;  /* 0x0000000000007941 */ /* 0x000fea0003800200 */
.L_x_913:
[----:B----4-:R4:W0:Y:S01]  /*38b0*/  SHFL.IDX PT, R61, R46, R61, 0x1f ;  /* 0x00001f3d2e3d7589 */ /* 0x01082200000e0000 */
[----:B------:R-:W-:Y:S01]  /*38c0*/  LOP3.LUT R40, R40, 0xffff, RZ, 0xc0, !PT ;  /* 0x0000ffff28287812 */ /* 0x000fe200078ec0ff */
[----:B-1----:R-:W-:Y:S01]  /*38d0*/  IMAD.IADD R58, R25, 0x1, R58 ;  /* 0x00000001193a7824 */ /* 0x002fe200078e023a */
[----:B------:R-:W-:Y:S01]  /*38e0*/  LOP3.LUT R41, R41, 0xffff, RZ, 0xc0, !PT ;  /* 0x0000ffff29297812 */ /* 0x000fe200078ec0ff */
[----:B------:R-:W-:Y:S01]  /*38f0*/  BAR.SYNC.DEFER_BLOCKING 0x0 ;  /* 0x0000000000007b1d */ /* 0x000fe20000010000 */
[----:B------:R-:W-:Y:S01]  /*3900*/  LOP3.LUT R47, R36, 0xffff, RZ, 0xc0, !PT ;  /* 0x0000ffff242f7812 */ /* 0x000fe200078ec0ff */
[----:B------:R-:W-:Y:S01]  /*3910*/  IMAD.IADD R60, R29, 0x1, R60 ;  /* 0x000000011d3c7824 */ /* 0x000fe200078e023c */
[----:B------:R-:W-:Y:S01]  /*3920*/  PRMT R36, R41, 0x3340, R40 ;  /* 0x0000334029247816 */ /* 0x000fe20000000028 */
[----:B------:R-:W-:Y:S01]  /*3930*/  IMAD.IADD R66, R55, 0x1, R66 ;  /* 0x0000000137427824 */ /* 0x000fe200078e0242 */
[----:B------:R-:W-:Y:S01]  /*3940*/  LOP3.LUT R7, R7, 0xffff, RZ, 0xc0, !PT ;  /* 0x0000ffff07077812 */ /* 0x000fe200078ec0ff */
[----:B----4-:R-:W-:Y:S01]  /*3950*/  IMAD.MOV.U32 R46, RZ, RZ, R8 ;  /* 0x000000ffff2e7224 */ /* 0x010fe200078e0008 */
[----:B------:R-:W-:Y:S01]  /*3960*/  LOP3.LUT R40, R9, 0xffff, RZ, 0xc0, !PT ;  /* 0x0000ffff09287812 */ /* 0x000fe200078ec0ff */
[----:B------:R-:W-:Y:S01]  /*3970*/  IMAD R9, R60, 0x18, R53 ;  /* 0x000000183c097824 */ /* 0x000fe200078e0235 */
[----:B------:R-:W-:Y:S01]  /*3980*/  LOP3.LUT R42, R42, 0xffff, RZ, 0xc0, !PT ;  /* 0x0000ffff2a2a7812 */ /* 0x000fe200078ec0ff */
[----:B------:R-:W-:Y:S01]  /*3990*/  BSSY B1, `(.L_x_915) ;  /* 0x0000054000017945 */ /* 0x000fe20003800000 */
[----:B------:R-:W-:-:S02]  /*39a0*/  LOP3.LUT R43, R43, 0xffff, RZ, 0xc0, !PT ;  /* 0x0000ffff2b2b7812 */ /* 0x000fc400078ec0ff */
[----:B------:R-:W-:Y:S02]  /*39b0*/  LOP3.LUT R50, R37, 0xffff, RZ, 0xc0, !PT ;  /* 0x0000ffff25327812 */ /* 0x000fe400078ec0ff */
[----:B------:R-:W-:Y:S02]  /*39c0*/  LOP3.LUT R38, R38, 0xffff, RZ, 0xc0, !PT ;  /* 0x0000ffff26267812 */ /* 0x000fe400078ec0ff */
[----:B------:R-:W-:Y:S02]  /*39d0*/  LOP3.LUT R39, R39, 0xffff, RZ, 0xc0, !PT ;  /* 0x0000ffff27277812 */ /* 0x000fe400078ec0ff */
[----:B------:R-:W-:Y:S01]  /*39e0*/  LOP3.LUT R11, R11, 0xffff, RZ, 0xc0, !PT ;  /* 0x0000ffff0b0b7812 */ /* 0x000fe200078ec0ff */
[----:B0-----:R-:W-:Y:S01]  /*39f0*/  IMAD.IADD R28, R28, 0x1, R61 ;  /* 0x000000011c1c7824 */ /* 0x001fe200078e023d */
[----:B------:R-:W-:Y:S02]  /*3a00*/  LOP3.LUT R34, R34, 0xffff, RZ, 0xc0, !PT ;  /* 0x0000ffff22227812 */ /* 0x000fe400078ec0ff */
[----:B------:R-:W-:Y:S01]  /*3a10*/  PRMT R40, R40, 0x3340, R7 ;  /* 0x0000334028287816 */ /* 0x000fe20000000007 */
[----:B------:R-:W-:Y:S01]  /*3a20*/  IMAD R7, R58, 0x18, R53 ;  /* 0x000000183a077824 */ /* 0x000fe200078e0235 */
[----:B------:R-:W-:Y:S01]  /*3a30*/  PRMT R49, R49, 0x5410, R48 ;  /* 0x0000541031317816 */ /* 0x000fe20000000030 */
[----:B------:R-:W-:Y:S01]  /*3a40*/  IMAD.MOV.U32 R48, RZ, RZ, R2 ;  /* 0x000000ffff307224 */ /* 0x000fe200078e0002 */
[----:B------:R-:W-:Y:S01]  /*3a50*/  PRMT R43, R43, 0x3340, R42 ;  /* 0x000033402b2b7816 */ /* 0x000fe2000000002a */
[----:B------:R-:W-:Y:S01]  /*3a60*/  IMAD.IADD R2, R57, 0x1, R62 ;  /* 0x0000000139027824 */ /* 0x000fe200078e023e */
[----:B------:R-:W-:Y:S01]  /*3a70*/  PRMT R47, R50, 0x3340, R47 ;  /* 0x00003340322f7816 */ /* 0x000fe2000000002f */
[----:B------:R0:W-:Y:S01]  /*3a80*/  STS.64 [R7+-0x10], R20 ;  /* 0xfffff01407007388 */ /* 0x0001e20000000a00 */
[----:B------:R-:W-:Y:S01]  /*3a90*/  PRMT R38, R39, 0x3340, R38 ;  /* 0x0000334027267816 */ /* 0x000fe20000000026 */
[----:B------:R-:W-:Y:S01]  /*3aa0*/  IMAD R2, R2, 0x18, R53 ;  /* 0x0000001802027824 */ /* 0x000fe200078e0235 */
[----:B------:R-:W-:Y:S01]  /*3ab0*/  PRMT R11, R34, 0x3340, R11 ;  /* 0x00003340220b7816 */ /* 0x000fe2000000000b */
[----:B------:R-:W-:Y:S01]  /*3ac0*/  STS.64 [R7+-0x8], R48 ;  /* 0xfffff83007007388 */ /* 0x000fe20000000a00 */
[----:B------:R-:W-:Y:S01]  /*3ad0*/  PRMT R45, R45, 0x5410, R44 ;  /* 0x000054102d2d7816 */ /* 0x000fe2000000002c */
[----:B------:R-:W-:Y:S01]  /*3ae0*/  IMAD.MOV.U32 R44, RZ, RZ, R4 ;  /* 0x000000ffff2c7224 */ /* 0x000fe200078e0004 */
[----:B------:R-:W-:Y:S01]  /*3af0*/  PRMT R43, R43, 0x5410, R36 ;  /* 0x000054102b2b7816 */ /* 0x000fe20000000024 */
[----:B------:R1:W-:Y:S01]  /*3b00*/  STS [R7+-0x18], R33 ;  /* 0xffffe82107007388 */ /* 0x0003e20000000800 */
[----:B------:R-:W-:Y:S01]  /*3b10*/  IMAD.MOV.U32 R42, RZ, RZ, R6 ;  /* 0x000000ffff2a7224 */ /* 0x000fe200078e0006 */
[----:B------:R-:W-:-:S02]  /*3b20*/  PRMT R47, R38, 0x5410, R47 ;  /* 0x00005410262f7816 */ /* 0x000fc4000000002f */
[----:B0-----:R-:W-:Y:S01]  /*3b30*/  PRMT R21, R11, 0x5410, R40 ;  /* 0x000054100b157816 */ /* 0x001fe20000000028 */
[--C-:B------:R-:W-:Y:S01]  /*3b40*/  IMAD R11, R28, 0x18, R53.reuse ;  /* 0x000000181c0b7824 */ /* 0x100fe200078e0235 */
[----:B------:R0:W-:Y:S01]  /*3b50*/  STS.64 [R9+-0x10], R18 ;  /* 0xfffff01209007388 */ /* 0x0001e20000000a00 */
[----:B------:R-:W-:Y:S01]  /*3b60*/  IMAD.MOV.U32 R20, RZ, RZ, R10 ;  /* 0x000000ffff147224 */ /* 0x000fe200078e000a */
[----:B------:R-:W-:Y:S01]  /*3b70*/  ISETP.NE.AND P0, PT, R59, RZ, PT ;  /* 0x000000ff3b00720c */ /* 0x000fe20003f05270 */
[----:B-1----:R-:W-:Y:S01]  /*3b80*/  IMAD R7, R66, 0x18, R53 ;  /* 0x0000001842077824 */ /* 0x002fe200078e0235 */
[----:B------:R0:W-:Y:S04]  /*3b90*/  STS.64 [R9+-0x8], R44 ;  /* 0xfffff82c09007388 */ /* 0x0001e80000000a00 */
[----:B------:R0:W-:Y:S04]  /*3ba0*/  STS [R9+-0x18], R32 ;  /* 0xffffe82009007388 */ /* 0x0001e80000000800 */
[----:B------:R0:W-:Y:S04]  /*3bb0*/  STS.64 [R2+-0x10], R16 ;  /* 0xfffff01002007388 */ /* 0x0001e80000000a00 */
[----:B------:R0:W-:Y:S04]  /*3bc0*/  STS.64 [R2+-0x8], R42 ;  /* 0xfffff82a02007388 */ /* 0x0001e80000000a00 */
[----:B------:R0:W-:Y:S04]  /*3bd0*/  STS [R2+-0x18], R31 ;  /* 0xffffe81f02007388 */ /* 0x0001e80000000800 */
[----:B------:R0:W-:Y:S04]  /*3be0*/  STS.64 [R7+-0x10], R14 ;  /* 0xfffff00e07007388 */ /* 0x0001e80000000a00 */
[----:B------:R0:W-:Y:S04]  /*3bf0*/  STS.64 [R7+-0x8], R46 ;  /* 0xfffff82e07007388 */ /* 0x0001e80000000a00 */
[----:B------:R0:W-:Y:S04]  /*3c00*/  STS [R7+-0x18], R30 ;  /* 0xffffe81e07007388 */ /* 0x0001e80000000800 */
[----:B------:R0:W-:Y:S04]  /*3c10*/  STS.64 [R11+-0x10], R12 ;  /* 0xfffff00c0b007388 */ /* 0x0001e80000000a00 */
[----:B------:R0:W-:Y:S04]  /*3c20*/  STS.64 [R11+-0x8], R20 ;  /* 0xfffff8140b007388 */ /* 0x0001e80000000a00 */
[----:B------:R0:W-:Y:S01]  /*3c30*/  STS [R11+-0x18], R0 ;  /* 0xffffe8000b007388 */ /* 0x0001e20000000800 */
[----:B------:R-:W-:Y:S05]  /*3c40*/  @P0 BRA `(.L_x_916) ;  /* 0x0000000000a00947 */ /* 0x000fea0003800000 */
[----:B------:R-:W4:Y:S01]  /*3c50*/  LDG.E R27, desc[UR6][R26.64] ;  /* 0x000000061a1b7981 */ /* 0x000f22000c1e1900 */
[----:B------:R-:W-:Y:S01]  /*3c60*/  ISETP.GE.AND P0, PT, R35, 0x1, PT ;  /* 0x000000012300780c */ /* 0x000fe20003f06270 */
[----:B0-----:R-:W-:Y:S02]  /*3c70*/  IMAD.MOV.U32 R2, RZ, RZ, R3 ;  /* 0x000000ffff027224 */ /* 0x001fe400078e0003 */
[----:B----4-:R-:W-:-:S05]  /*3c80*/  IMAD.IADD R0, R27, 0x1, -R24 ;  /* 0x000000011b007824 */ /* 0x010fca00078e0a18 */
[----:B------:R0:W-:Y:S05]  /*3c90*/  STS [R5+0xb400], R0 ;  /* 0x00b4000005007388 */ /* 0x0001ea0000000800 */
[----:B------:R-:W-:Y:S05]  /*3ca0*/  @!P0 BRA `(.L_x_917) ;  /* 0x00000000006c8947 */ /* 0x000fea0003800000 */
[----:B------:R-:W-:Y:S01]  /*3cb0*/  BSSY B0, `(.L_x_918) ;  /* 0x0000019000007945 */ /* 0x000fe20003800000 */
[----:B0-----:R-:W-:Y:S02]  /*3cc0*/  IMAD.MOV.U32 R0, RZ, RZ, -0x1 ;  /* 0xffffffffff007424 */ /* 0x001fe400078e00ff */
[----:B------:R-:W-:Y:S02]  /*3cd0*/  IMAD.MOV.U32 R4, RZ, RZ, R35 ;  /* 0x000000ffff047224 */ /* 0x000fe400078e0023 */
[----:B------:R-:W-:-:S07]  /*3ce0*/  IMAD.MOV.U32 R2, RZ, RZ, R3 ;  /* 0x000000ffff027224 */ /* 0x000fce00078e0003 */
.L_x_922:
[----:B------:R-:W0:Y:S01]  /*3cf0*/  LDC.64 R6, c[0x0][0x380] ;  /* 0x0000e000ff067b82 */ /* 0x000e220000000a00 */
[----:B------:R-:W-:Y:S01]  /*3d00*/  VIADD R11, R4, 0xffffffff ;  /* 0xffffffff040b7836 */ /* 0x000fe20000000000 */
[----:B------:R-:W-:Y:S03]  /*3d10*/  BSSY B2, `(.L_x_919) ;  /* 0x0000008000027945 */ /* 0x000fe60003800000 */
[----:B------:R-:W-:-:S04]  /*3d20*/  IMAD R9, R11, 0x100, R23 ;  /* 0x000001000b097824 */ /* 0x000fc800078e0217 */
[----:B0-----:R-:W-:-:S07]  /*3d30*/  IMAD.WIDE R6, R9, 0x4, R6 ;  /* 0x0000000409067825 */ /* 0x001fce00078e0206 */
.L_x_920:
[----:B------:R-:W-:Y:S05]  /*3d40*/  YIELD ;  /* 0x0000000000007946 */ /* 0x000fea0003800000 */
[----:B------:R0:W-:Y:S06]  /*3d50*/  MEMBAR.SC.CTA ;  /* 0x0000000000007992 */ /* 0x0001ec0000000000 */
[----:B0-----:R-:W4:Y:S02]  /*3d60*/  LDG.E.STRONG.SYS R8, desc[UR6][R6.64] ;  /* 0x0000000606087981 */ /* 0x001f24000c1f5900 */
[----:B----4-:R-:W-:-:S13]  /*3d70*/  ISETP.NE.AND P0, PT, R8, RZ, PT ;  /* 0x000000ff0800720c */ /* 0x010fda0003f05270 */
[----:B------:R-:W-:Y:S05]  /*3d80*/  @!P0 BRA `(.L_x_920) ;  /* 0xfffffffc00ec8947 */ /* 0x000fea000383ffff */
[----:B------:R-:W-:Y:S05]  /*3d90*/  BSYNC B2 ;  /* 0x0000000000027941 */ /* 0x000fea0003800000 */
.L_x_919:
[----:B------:R-:W-:Y:S01]  /*3da0*/  BSSY.RECONVERGENT B2, `(.L_x_921) ;  /* 0x0000006000027945 */ /* 0x000fe20003800200 */
[C---:B------:R-:W-:Y:S02]  /*3db0*/  ISETP.GT.AND P0, PT, R8.reuse, -0x1, PT ;  /* 0xffffffff0800780c */ /* 0x040fe40003f04270 */
[----:B------:R-:W-:Y:S01]  /*3dc0*/  LOP3.LUT R7, R8, 0x3fffffff, RZ, 0xc0, !PT ;  /* 0x3fffffff08077812 */ /* 0x000fe200078ec0ff */
[----:B------:R-:W-:Y:S05]  /*3dd0*/  WARPSYNC.EXCLUSIVE R0 ;  /* 0x0000000000007348 */ /* 0x000fea0003a00000 */
[----:B------:R-:W-:-:S05]  /*3de0*/  IMAD.IADD R2, R7, 0x1, R2 ;  /* 0x0000000107027824 */ /* 0x000fca00078e0202 */
[----:B------:R-:W-:-:S07]  /*3df0*/  VOTE.ANY R0, PT, P0 ;  /* 0x0000000000007806 */ /* 0x000fce00000e0100 */
[----:B------:R-:W-:Y:S05]  /*3e00*/  BSYNC.RECONVERGENT B2 ;  /* 0x0000000000027941 */ /* 0x000fea0003800200 */
.L_x_921:
[----:B------:R-:W-:Y:S01]  /*3e10*/  ISETP.GT.U32.AND P1, PT, R4, 0x1, PT ;  /* 0x000000010400780c */ /* 0x000fe20003f24070 */
[----:B------:R-:W-:-:S12]  /*3e20*/  IMAD.MOV.U32 R4, RZ, RZ, R11 ;  /* 0x000000ffff047224 */ /* 0x000fd800078e000b */
[----:B------:R-:W-:Y:S05]  /*3e30*/  @P0 BRA P1, `(.L_x_922) ;  /* 0xfffffffc00ac0947 */ /* 0x000fea000083ffff */
[----:B------:R-:W-:Y:S05]  /*3e40*/  BSYNC B0 ;  /* 0x0000000000007941 */ /* 0x000fea0003800000 */
.L_x_918:
[----:B------:R1:W4:Y:S02]  /*3e50*/  LDS R0, [R5+0xb400] ;  /* 0x00b4000005007984 */ /* 0x0003240000000800 */
.L_x_917:
[----:B------:R-:W5:Y:S01]  /*3e60*/  LDC.64 R6, c[0x0][0x380] ;  /* 0x0000e000ff067b82 */ /* 0x000f620000000a00 */
[----:B------:R-:W-:Y:S01]  /*3e70*/  IMAD R11, R35, 0x100, R23 ;  /* 0x00000100230b7824 */ /* 0x000fe200078e0217 */
[----:B0---4-:R-:W-:Y:S02]  /*3e80*/  IADD3 R0, PT, PT, R0, R2, -R3 ;  /* 0x0000000200007210 */ /* 0x011fe40007ffe803 */
[----:B------:R-:W-:-:S03]  /*3e90*/  LOP3.LUT R9, R2, 0x80000000, RZ, 0xfc, !PT ;  /* 0x8000000002097812 */ /* 0x000fc600078efcff */
[----:B------:R4:W-:Y:S01]  /*3ea0*/  STS [R5+0xb400], R0 ;  /* 0x00b4000005007388 */ /* 0x0009e20000000800 */
[----:B-----5:R-:W-:-:S05]  /*3eb0*/  IMAD.WIDE R6, R11, 0x4, R6 ;  /* 0x000000040b067825 */ /* 0x020fca00078e0206 */
[----:B------:R4:W-:Y:S02]  /*3ec0*/  STG.E.STRONG.SYS desc[UR6][R6.64], R9 ;  /* 0x0000000906007986 */ /* 0x0009e4000c115906 */
.L_x_916:
[----:B------:R-:W-:Y:S05]  /*3ed0*/  BSYNC B1 ;  /* 0x0000000000017941 */ /* 0x000fea0003800000 */
.L_x_915:
[----:B0---4-:R-:W0:Y:S01]  /*3ee0*/  LDC.64 R6, c[0x0][0x390] ;  /* 0x0000e400ff067b82 */ /* 0x011e220000000a00 */
[----:B------:R-:W-:Y:S01]  /*3ef0*/  IMAD R0, R35, 0x780, RZ ;  /* 0x0000078023007824 */ /* 0x000fe200078e02ff */
[----:B------:R-:W-:Y:S05]  /*3f00*/  WARPSYNC.ALL ;  /* 0x0000000000007948 */ /* 0x000fea0003800000 */
[----:B------:R-:W-:Y:S01]  /*3f10*/  VIADD R9, R0, 0x780 ;  /* 0x0000078000097836 */ /* 0x000fe20000000000 */
[----:B------:R-:W4:Y:S01]  /*3f20*/  LDC R2, c[0x0][0x3c0] ;  /* 0x0000f000ff027b82 */ /* 0x000f220000000800 */
[----:B------:R-:W-:Y:S02]  /*3f30*/  ISETP.NE.AND P4, PT, R64, RZ, PT ;  /* 0x000000ff4000720c */ /* 0x000fe40003f85270 */
[----:B0-----:R-:W-:-:S02]  /*3f40*/  ISETP.EQ.U32.AND P1, PT, R6, RZ, PT ;  /* 0x000000ff0600720c */ /* 0x001fc40003f22070 */
[----:B----4-:R-:W-:-:S04]  /*3f50*/  ISETP.GE.AND P0, PT, R9, R2, PT ;  /* 0x000000020900720c */ /* 0x010fc80003f06270 */
[----:B------:R-:W-:Y:S02]  /*3f60*/  ISETP.EQ.OR.EX P0, PT, R7, RZ, !P0, P1 ;  /* 0x000000ff0700720c */ /* 0x000fe40004702710 */
[----:B------:R-:W-:Y:S02]  /*3f70*/  ISETP.GT.AND P1, PT, R9, R2, PT ;  /* 0x000000020900720c */ /* 0x000fe40003f24270 */
[----:B------:R-:W-:-:S13]  /*3f80*/  ISETP.GT.U32.OR P0, PT, R23, 0xff, P0 ;  /* 0x000000ff1700780c */ /* 0x000fda0000704470 */
[----:B------:R-:W0:Y:S01]  /*3f90*/  @!P0 LDS R0, [R5+0xb400] ;  /* 0x00b4000005008984 */ /* 0x000e220000000800 */
[----:B------:R-:W4:Y:S02]  /*3fa0*/  @!P0 LDC.64 R6, c[0x0][0x390] ;  /* 0x0000e400ff068b82 */ /* 0x000f240000000a00 */
[----:B----4-:R-:W-:Y:S01]  /*3fb0*/  @!P0 IMAD.WIDE.U32 R6, R23, 0x4, R6 ;  /* 0x0000000417068825 */ /* 0x010fe200078e0006 */
[----:B0-----:R-:W-:-:S05]  /*3fc0*/  @!P0 IADD3 R3, PT, PT, R0, R24, R3 ;  /* 0x0000001800038210 */ /* 0x001fca0007ffe003 */
[----:B------:R0:W-:Y:S01]  /*3fd0*/  @!P0 STG.E desc[UR6][R6.64], R3 ;  /* 0x0000000306008986 */ /* 0x0001e2000c101906 */
[----:B------:R-:W-:Y:S06]  /*3fe0*/  BAR.SYNC.DEFER_BLOCKING 0x0 ;  /* 0x0000000000007b1d */ /* 0x000fec0000010000 */
[----:B------:R-:W-:Y:S05]  /*3ff0*/  @P1 BRA `(.L_x_923) ;  /* 0x0000000400281947 */ /* 0x000fea0003800000 */
[----:B------:R-:W-:Y:S01]  /*4000*/  IMAD R0, R23, 0x14, R5 ;  /* 0x0000001417007824 */ /* 0x000fe200078e0205 */
[----:B------:R-:W0:Y:S04]  /*4010*/  LDCU UR4, c[0x0][0x3c4] ;  /* 0x00007880ff0477ac */ /* 0x000e280008000800 */
[----:B------:R-:W0:Y:S04]  /*4020*/  LDS.64 R12, [R0+0x10] ;  /* 0x00001000000c7984 */ /* 0x000e280000000a00 */
[----:B-1----:R-:W-:Y:S04]  /*4030*/  LDS.64 R4, [R0+0x8] ;  /* 0x0000080000047984 */ /* 0x002fe80000000a00 */
[----:B------:R-:W-:Y:S01]  /*4040*/  LDS R11, [R0] ;  /* 0x00000000000b7984 */ /* 0x000fe20000000800 */
[----:B0-----:R-:W-:-:S04]  /*4050*/  SHF.R.U32.HI R3, RZ, UR4, R12 ;  /* 0x00000004ff037c19 */ /* 0x001fc8000801160c */
[----:B------:R-:W-:-:S04]  /*4060*/  LOP3.LUT R3, R3, R54, RZ, 0x30, !PT ;  /* 0x0000003603037212 */ /* 0x000fc800078e30ff */
[----:B------:R-:W-:-:S05]  /*4070*/  SEL R2, R3, RZ, !P4 ;  /* 0x000000ff03027207 */ /* 0x000fca0006000000 */
[----:B------:R-:W-:Y:S02]  /*4080*/  IMAD R8, R2, 0x4, R53 ;  /* 0x0000000402087824 */ /* 0x000fe400078e0235 */
[----:B------:R-:W0:Y:S03]  /*4090*/  LDC.64 R2, c[0x0][0x3a0] ;  /* 0x0000e800ff027b82 */ /* 0x000e260000000a00 */
[----:B------:R-:W1:Y:S02]  /*40a0*/  LDS R7, [R8+0xb400] ;  /* 0x00b4000008077984 */ /* 0x000e640000000800 */
[----:B-1----:R-:W-:-:S04]  /*40b0*/  IMAD.IADD R7, R7, 0x1, R23 ;  /* 0x0000000107077824 */ /* 0x002fc800078e0217 */
[----:B0-----:R-:W-:-:S05]  /*40c0*/  IMAD.WIDE.U32 R6, R7, 0x18, R2 ;  /* 0x0000001807067825 */ /* 0x001fca00078e0002 */
[----:B------:R-:W-:Y:S04]  /*40d0*/  STG.E.64 desc[UR6][R6.64+0x8], R4 ;  /* 0x0000080406007986 */ /* 0x000fe8000c101b06 */
[----:B------:R-:W-:Y:S04]  /*40e0*/  STG.E.64 desc[UR6][R6.64+0x10], R12 ;  /* 0x0000100c06007986 */ /* 0x000fe8000c101b06 */
[----:B------:R-:W-:Y:S01]  /*40f0*/  STG.E desc[UR6][R6.64], R11 ;  /* 0x0000000b06007986 */ /* 0x000fe2000c101906 */
[----:B------:R-:W-:-:S03]  /*4100*/  NOP ;  /* 0x0000000000007918 */ /* 0x000fc60000000000 */
[----:B------:R-:W0:Y:S04]  /*4110*/  LDS.64 R14, [R0+0x2410] ;  /* 0x00241000000e7984 */ /* 0x000e280000000a00 */
[----:B------:R-:W-:Y:S01]  /*4120*/  LDS R19, [R0+0x2400] ;  /* 0x0024000000137984 */ /* 0x000fe20000000800 */
[----:B0-----:R-:W-:-:S04]  /*4130*/  SHF.R.U32.HI R9, RZ, UR4, R14 ;  /* 0x00000004ff097c19 */ /* 0x001fc8000801160e */
[----:B------:R-:W-:-:S04]  /*4140*/  LOP3.LUT R9, R9, R54, RZ, 0x30, !PT ;  /* 0x0000003609097212 */ /* 0x000fc800078e30ff */
[----:B------:R-:W-:-:S05]  /*4150*/  SEL R8, R9, RZ, !P4 ;  /* 0x000000ff09087207 */ /* 0x000fca0006000000 */
[----:B------:R-:W-:Y:S02]  /*4160*/  IMAD R17, R8, 0x4, R53 ;  /* 0x0000000408117824 */ /* 0x000fe400078e0235 */
[----:B------:R-:W-:Y:S04]  /*4170*/  LDS.64 R8, [R0+0x2408] ;  /* 0x0024080000087984 */ /* 0x000fe80000000a00 */
[----:B------:R-:W0:Y:S02]  /*4180*/  LDS R17, [R17+0xb400] ;  /* 0x00b4000011117984 */ /* 0x000e240000000800 */
[----:B0-----:R-:W-:-:S05]  /*4190*/  IADD3 R5, PT, PT, R23, 0x180, R17 ;  /* 0x0000018017057810 */ /* 0x001fca0007ffe011 */
[----:B------:R-:W-:-:S05]  /*41a0*/  IMAD.WIDE.U32 R4, R5, 0x18, R2 ;  /* 0x0000001805047825 */ /* 0x000fca00078e0002 */
        /* <DEDUP_REMOVED lines=43> */
[----:B------:R-:W-:Y:S04]  /*4460*/  STG.E desc[UR6][R2.64], R19 ;  /* 0x0000001302007986 */ /* 0x000fe8000c101906 */
[----:B------:R-:W-:Y:S01]  /*4470*/  STG.E.64 desc[UR6][R2.64+0x8], R6 ;  /* 0x0000080602007986 */ /* 0x000fe2000c101b06 */
[----:B------:R-:W-:Y:S01]  /*4480*/  NOP ;  /* 0x0000000000007918 */ /* 0x000fe20000000000 */
[----:B------:R-:W-:Y:S05]  /*4490*/  EXIT ;  /* 0x000000000000794d */ /* 0x000fea0003800000 */
.L_x_923:
[----:B------:R-:W-:Y:S01]  /*44a0*/  IMAD R35, R35, -0x780, R2 ;  /* 0xfffff88023237824 */ /* 0x000fe200078e0202 */
[----:B------:R-:W-:Y:S01]  /*44b0*/  BSSY.RECONVERGENT B0, `(.L_x_924) ;  /* 0x000001a000007945 */ /* 0x000fe20003800200 */
[C---:B------:R-:W-:Y:S02]  /*44c0*/  VIADD R4, R23.reuse, 0x180 ;  /* 0x0000018017047836 */ /* 0x040fe40000000000 */
[C---:B------:R-:W-:Y:S01]  /*44d0*/  VIADD R10, R23.reuse, 0x300 ;  /* 0x00000300170a7836 */ /* 0x040fe20000000000 */
[CC--:B------:R-:W-:Y:S01]  /*44e0*/  ISETP.GE.AND P0, PT, R23.reuse, R35.reuse, PT ;  /* 0x000000231700720c */ /* 0x0c0fe20003f06270 */
[C---:B------:R-:W-:Y:S01]  /*44f0*/  VIADD R12, R23.reuse, 0x480 ;  /* 0x00000480170c7836 */ /* 0x040fe20000000000 */
[-C--:B------:R-:W-:Y:S01]  /*4500*/  ISETP.GE.AND P1, PT, R4, R35.reuse, PT ;  /* 0x000000230400720c */ /* 0x080fe20003f26270 */
[----:B-1----:R-:W-:Y:S01]  /*4510*/  IMAD R5, R23, 0x14, R5 ;  /* 0x0000001417057824 */ /* 0x002fe200078e0205 */
[-C--:B------:R-:W-:Y:S02]  /*4520*/  ISETP.GE.AND P2, PT, R10, R35.reuse, PT ;  /* 0x000000230a00720c */ /* 0x080fe40003f46270 */
[----:B------:R-:W-:-:S07]  /*4530*/  ISETP.GE.AND P3, PT, R12, R35, PT ;  /* 0x000000230c00720c */ /* 0x000fce0003f66270 */
[----:B------:R-:W-:Y:S06]  /*4540*/  @P0 BRA `(.L_x_925) ;  /* 0x0000000000400947 */ /* 0x000fec0003800000 */
[----:B------:R-:W1:Y:S01]  /*4550*/  LDS R8, [R5+0x10] ;  /* 0x0000100005087984 */ /* 0x000e620000000800 */
[----:B------:R-:W1:Y:S01]  /*4560*/  LDCU UR4, c[0x0][0x3c4] ;  /* 0x00007880ff0477ac */ /* 0x000e620008000800 */
[----:B0-----:R-:W0:Y:S02]  /*4570*/  LDC.64 R6, c[0x0][0x3a0] ;  /* 0x0000e800ff067b82 */ /* 0x001e240000000a00 */
[----:B------:R-:W-:Y:S04]  /*4580*/  LDS R13, [R5] ;  /* 0x00000000050d7984 */ /* 0x000fe80000000800 */
[----:B------:R-:W-:Y:S01]  /*4590*/  LDS R9, [R5+0x14] ;  /* 0x0000140005097984 */ /* 0x000fe20000000800 */
[----:B-1----:R-:W-:-:S04]  /*45a0*/  SHF.R.U32.HI R3, RZ, UR4, R8 ;  /* 0x00000004ff037c19 */ /* 0x002fc80008011608 */
[----:B------:R-:W-:-:S04]  /*45b0*/  LOP3.LUT R3, R3, R54, RZ, 0x30, !PT ;  /* 0x0000003603037212 */ /* 0x000fc800078e30ff */
[----:B------:R-:W-:Y:S02]  /*45c0*/  SEL R0, R3, RZ, !P4 ;  /* 0x000000ff03007207 */ /* 0x000fe40006000000 */
[----:B------:R-:W-:Y:S03]  /*45d0*/  LDS.64 R2, [R5+0x8] ;  /* 0x0000080005027984 */ /* 0x000fe60000000a00 */
[----:B------:R-:W-:-:S05]  /*45e0*/  IMAD R0, R0, 0x4, R53 ;  /* 0x0000000400007824 */ /* 0x000fca00078e0235 */
[----:B------:R-:W1:Y:S02]  /*45f0*/  LDS R11, [R0+0xb400] ;  /* 0x00b40000000b7984 */ /* 0x000e640000000800 */
[----:B-1----:R-:W-:-:S04]  /*4600*/  IMAD.IADD R11, R11, 0x1, R23 ;  /* 0x000000010b0b7824 */ /* 0x002fc800078e0217 */
[----:B0-----:R-:W-:-:S05]  /*4610*/  IMAD.WIDE.U32 R6, R11, 0x18, R6 ;  /* 0x000000180b067825 */ /* 0x001fca00078e0006 */
[----:B------:R1:W-:Y:S04]  /*4620*/  STG.E.64 desc[UR6][R6.64+0x8], R2 ;  /* 0x0000080206007986 */ /* 0x0003e8000c101b06 */
[----:B------:R1:W-:Y:S04]  /*4630*/  STG.E desc[UR6][R6.64], R13 ;  /* 0x0000000d06007986 */ /* 0x0003e8000c101906 */
[----:B------:R1:W-:Y:S02]  /*4640*/  STG.E.64 desc[UR6][R6.64+0x10], R8 ;  /* 0x0000100806007986 */ /* 0x0003e4000c101b06 */
.L_x_925:
[----:B------:R-:W-:Y:S05]  /*4650*/  BSYNC.RECONVERGENT B0 ;  /* 0x0000000000007941 */ /* 0x000fea0003800200 */
.L_x_924:
[----:B------:R-:W-:Y:S01]  /*4660*/  NOP ;  /* 0x0000000000007918 */ /* 0x000fe20000000000 */
[----:B------:R-:W-:Y:S04]  /*4670*/  BSSY.RECONVERGENT B0, `(.L_x_926) ;  /* 0x0000012000007945 */ /* 0x000fe80003800200 */
[----:B------:R-:W-:Y:S05]  /*4680*/  @P1 BRA `(.L_x_927) ;  /* 0x0000000000401947 */ /* 0x000fea0003800000 */
[----:B-1----:R-:W1:Y:S01]  /*4690*/  LDS R8, [R5+0x2410] ;  /* 0x0024100005087984 */ /* 0x002e620000000800 */
[----:B------:R-:W1:Y:S01]  /*46a0*/  LDCU UR4, c[0x0][0x3c4] ;  /* 0x00007880ff0477ac */ /* 0x000e620008000800 */
[----:B0-----:R-:W0:Y:S02]  /*46b0*/  LDC.64 R6, c[0x0][0x3a0] ;  /* 0x0000e800ff067b82 */ /* 0x001e240000000a00 */
[----:B------:R-:W-:Y:S04]  /*46c0*/  LDS R13, [R5+0x2400] ;  /* 0x00240000050d7984 */ /* 0x000fe80000000800 */
        /* <DEDUP_REMOVED lines=12> */
.L_x_927:
[----:B------:R-:W-:Y:S05]  /*4790*/  BSYNC.RECONVERGENT B0 ;  /* 0x0000000000007941 */ /* 0x000fea0003800200 */
.L_x_926:
[----:B------:R-:W-:Y:S01]  /*47a0*/  NOP ;  /* 0x0000000000007918 */ /* 0x000fe20000000000 */
[----:B------:R-:W-:Y:S04]  /*47b0*/  BSSY.RECONVERGENT B0, `(.L_x_928) ;  /* 0x0000012000007945 */ /* 0x000fe80003800200 */
[----:B------:R-:W-:Y:S05]  /*47c0*/  @P2 BRA `(.L_x_929) ;  /* 0x0000000000402947 */ /* 0x000fea0003800000 */
[----:B-1--4-:R-:W1:Y:S01]  /*47d0*/  LDS R8, [R5+0x4810] ;  /* 0x0048100005087984 */ /* 0x012e620000000800 */
        /* <DEDUP_REMOVED lines=15> */
.L_x_929:
[----:B------:R-:W-:Y:S05]  /*48d0*/  BSYNC.RECONVERGENT B0 ;  /* 0x0000000000007941 */ /* 0x000fea0003800200 */
.L_x_928:
[----:B------:R-:W-:Y:S01]  /*48e0*/  NOP ;  /* 0x0000000000007918 */ /* 0x000fe20000000000 */
[----:B------:R-:W-:Y:S04]  /*48f0*/  BSSY.RECONVERGENT B0, `(.L_x_930) ;  /* 0x0000012000007945 */ /* 0x000fe80003800200 */
[----:B------:R-:W-:Y:S05]  /*4900*/  @P3 BRA `(.L_x_931) ;  /* 0x0000000000403947 */ /* 0x000fea0003800000 */
[----:B01--4-:R-:W0:Y:S01]  /*4910*/  LDS R8, [R5+0x6c10] ;  /* 0x006c100005087984 */ /* 0x013e220000000800 */
[----:B------:R-:W0:Y:S01]  /*4920*/  LDCU UR4, c[0x0][0x3c4] ;  /* 0x00007880ff0477ac */ /* 0x000e220008000800 */
[----:B------:R-:W1:Y:S02]  /*4930*/  LDC.64 R6, c[0x0][0x3a0] ;  /* 0x0000e800ff067b82 */ /* 0x000e640000000a00 */
[----:B------:R-:W-:Y:S04]  /*4940*/  LDS R13, [R5+0x6c00] ;  /* 0x006c0000050d7984 */ /* 0x000fe80000000800 */
[----:B------:R-:W-:Y:S01]  /*4950*/  LDS R9, [R5+0x6c14] ;  /* 0x006c140005097984 */ /* 0x000fe20000000800 */
[----:B0-----:R-:W-:-:S04]  /*4960*/  SHF.R.U32.HI R3, RZ, UR4, R8 ;  /* 0x00000004ff037c19 */ /* 0x001fc80008011608 */
[----:B------:R-:W-:-:S04]  /*4970*/  LOP3.LUT R3, R3, R54, RZ, 0x30, !PT ;  /* 0x0000003603037212 */ /* 0x000fc800078e30ff */
[----:B------:R-:W-:Y:S02]  /*4980*/  SEL R0, R3, RZ, !P4 ;  /* 0x000000ff03007207 */ /* 0x000fe40006000000 */
[----:B------:R-:W-:Y:S03]  /*4990*/  LDS.64 R2, [R5+0x6c08] ;  /* 0x006c080005027984 */ /* 0x000fe60000000a00 */
[----:B------:R-:W-:-:S05]  /*49a0*/  IMAD R0, R0, 0x4, R53 ;  /* 0x0000000400007824 */ /* 0x000fca00078e0235 */
[----:B------:R-:W0:Y:S02]  /*49b0*/  LDS R11, [R0+0xb400] ;  /* 0x00b40000000b7984 */ /* 0x000e240000000800 */
[----:B0-----:R-:W-:-:S04]  /*49c0*/  IMAD.IADD R11, R12, 0x1, R11 ;  /* 0x000000010c0b7824 */ /* 0x001fc800078e020b */
[----:B-1----:R-:W-:-:S05]  /*49d0*/  IMAD.WIDE.U32 R6, R11, 0x18, R6 ;  /* 0x000000180b067825 */ /* 0x002fca00078e0006 */
[----:B------:R0:W-:Y:S04]  /*49e0*/  STG.E.64 desc[UR6][R6.64+0x8], R2 ;  /* 0x0000080206007986 */ /* 0x0001e8000c101b06 */
[----:B------:R0:W-:Y:S04]  /*49f0*/  STG.E desc[UR6][R6.64], R13 ;  /* 0x0000000d06007986 */ /* 0x0001e8000c101906 */
[----:B------:R0:W-:Y:S02]  /*4a00*/  STG.E.64 desc[UR6][R6.64+0x10], R8 ;  /* 0x0000100806007986 */ /* 0x0001e4000c101b06 */
.L_x_931:
[----:B------:R-:W-:Y:S05]  /*4a10*/  BSYNC.RECONVERGENT B0 ;  /* 0x0000000000007941 */ /* 0x000fea0003800200 */
.L_x_930:
[----:B------:R-:W-:Y:S01]  /*4a20*/  NOP ;  /* 0x0000000000007918 */ /* 0x000fe20000000000 */
[----:B01--4-:R-:W0:Y:S01]  /*4a30*/  LDS R8, [R5+0x9010] ;  /* 0x0090100005087984 */ /* 0x013e220000000800 */
[----:B------:R-:W0:Y:S01]  /*4a40*/  LDCU UR4, c[0x0][0x3c4] ;  /* 0x00007880ff0477ac */ /* 0x000e220008000800 */
[----:B------:R-:W-:-:S05]  /*4a50*/  VIADD R22, R23, 0x600 ;  /* 0x0000060017167836 */ /* 0x000fca0000000000 */
[----:B------:R-:W-:-:S13]  /*4a60*/  ISETP.GE.AND P0, PT, R22, R35, PT ;  /* 0x000000231600720c */ /* 0x000fda0003f06270 */
[----:B------:R-:W-:Y:S01]  /*4a70*/  @!P0 LDS R9, [R5+0x9014] ;  /* 0x0090140005098984 */ /* 0x000fe20000000800 */
[----:B------:R-:W1:Y:S03]  /*4a80*/  @!P0 LDC.64 R6, c[0x0][0x3a0] ;  /* 0x0000e800ff068b82 */ /* 0x000e660000000a00 */
[----:B------:R-:W-:Y:S01]  /*4a90*/  @!P0 LDS R13, [R5+0x9000] ;  /* 0x00900000050d8984 */ /* 0x000fe20000000800 */
[----:B0-----:R-:W-:-:S04]  /*4aa0*/  SHF.R.U32.HI R3, RZ, UR4, R8 ;  /* 0x00000004ff037c19 */ /* 0x001fc80008011608 */
[----:B------:R-:W-:-:S04]  /*4ab0*/  LOP3.LUT R3, R3, R54, RZ, 0x30, !PT ;  /* 0x0000003603037212 */ /* 0x000fc800078e30ff */
[----:B------:R-:W-:Y:S02]  /*4ac0*/  SEL R0, R3, RZ, !P4 ;  /* 0x000000ff03007207 */ /* 0x000fe40006000000 */
[----:B------:R-:W-:Y:S03]  /*4ad0*/  @!P0 LDS.64 R2, [R5+0x9008] ;  /* 0x0090080005028984 */ /* 0x000fe60000000a00 */
[----:B------:R-:W-:-:S05]  /*4ae0*/  IMAD R0, R0, 0x4, R53 ;  /* 0x0000000400007824 */ /* 0x000fca00078e0235 */
[----:B------:R-:W0:Y:S02]  /*4af0*/  LDS R11, [R0+0xb400] ;  /* 0x00b40000000b7984 */ /* 0x000e240000000800 */
[----:B0-----:R-:W-:-:S04]  /*4b00*/  IMAD.IADD R11, R22, 0x1, R11 ;  /* 0x00000001160b7824 */ /* 0x001fc800078e020b */
[----:B-1----:R-:W-:-:S05]  /*4b10*/  @!P0 IMAD.WIDE.U32 R6, R11, 0x18, R6 ;  /* 0x000000180b068825 */ /* 0x002fca00078e0006 */
[----:B------:R-:W-:Y:S04]  /*4b20*/  @!P0 STG.E.64 desc[UR6][R6.64+0x8], R2 ;  /* 0x0000080206008986 */ /* 0x000fe8000c101b06 */
[----:B------:R-:W-:Y:S04]  /*4b30*/  @!P0 STG.E.64 desc[UR6][R6.64+0x10], R8 ;  /* 0x0000100806008986 */ /* 0x000fe8000c101b06 */
[----:B------:R-:W-:Y:S01]  /*4b40*/  @!P0 STG.E desc[UR6][R6.64], R13 ;  /* 0x0000000d06008986 */ /* 0x000fe2000c101906 */
[----:B------:R-:W-:Y:S01]  /*4b50*/  NOP ;  /* 0x0000000000007918 */ /* 0x000fe20000000000 */
[----:B------:R-:W-:Y:S05]  /*4b60*/  EXIT ;  /* 0x000000000000794d */ /* 0x000fea0003800000 */
.L_x_902:
[----:B------:R-:W-:Y:S02]  /*4b70*/  IMAD.MOV.U32 R74, RZ, RZ, R67 ;  /* 0x000000ffff4a7224 */ /* 0x000fe400078e0043 */
[----:B------:R-:W-:Y:S02]  /*4b80*/  IMAD.MOV.U32 R75, RZ, RZ, 0x1 ;  /* 0x00000001ff4b7424 */ /* 0x000fe400078e00ff */
[----:B------:R-:W-:Y:S02]  /*4b90*/  IMAD.MOV.U32 R76, RZ, RZ, RZ ;  /* 0x000000ffff4c7224 */ /* 0x000fe400078e00ff */
[----:B------:R-:W-:-:S07]  /*4ba0*/  IMAD.MOV.U32 R73, RZ, RZ, -0x1 ;  /* 0xffffffffff497424 */ /* 0x000fce00078e00ff */
[----:B-----5:R-:W-:Y:S05]  /*4bb0*/  WARPSYNC.COLLECTIVE R73, `(.L_x_932) ;  /* 0x0000000049087348 */ /* 0x020fea0003c00000 */
[----:B------:R0:W1:Y:S02]  /*4bc0*/  SHFL.UP P0, R72, R74, R75, R76 ;  /* 0x0400004b4a487389 */ /* 0x000064000000004c */
[----:B01---5:R-:W-:Y:S05]  /*4bd0*/  ENDCOLLECTIVE ;  /* 0x000000000000791b */ /* 0x023fea0003800000 */
.L_x_932:
[----:B------:R-:W-:Y:S02]  /*4be0*/  IMAD.MOV.U32 R75, RZ, RZ, 0x2 ;  /* 0x00000002ff4b7424 */ /* 0x000fe400078e00ff */
[----:B------:R-:W-:-:S04]  /*4bf0*/  IMAD.MOV.U32 R68, RZ, RZ, R72 ;  /* 0x000000ffff447224 */ /* 0x000fc800078e0048 */
[----:B------:R-:W-:-:S04]  /*4c00*/  @P0 IMAD.IADD R68, R67, 0x1, R68 ;  /* 0x0000000143440824 */ /* 0x000fc800078e0244 */
[----:B------:R-:W-:-:S07]  /*4c10*/  IMAD.MOV.U32 R74, RZ, RZ, R68 ;  /* 0x000000ffff4a7224 */ /* 0x000fce00078e0044 */
[----:B------:R-:W-:Y:S05]  /*4c20*/  WARPSYNC.COLLECTIVE R73, `(.L_x_933) ;  /* 0x0000000049087348 */ /* 0x000fea0003c00000 */
[----:B------:R0:W1:Y:S02]  /*4c30*/  SHFL.UP P0, R72, R74, R75, R76 ;  /* 0x0400004b4a487389 */ /* 0x000064000000004c */
[----:B01----:R-:W-:Y:S05]  /*4c40*/  ENDCOLLECTIVE ;  /* 0x000000000000791b */ /* 0x003fea0003800000 */
.L_x_933:
[----:B------:R-:W-:Y:S02]  /*4c50*/  IMAD.MOV.U32 R75, RZ, RZ, 0x4 ;  /* 0x00000004ff4b7424 */ /* 0x000fe400078e00ff */
[----:B------:R-:W-:-:S04]  /*4c60*/  IMAD.MOV.U32 R69, RZ, RZ, R72 ;  /* 0x000000ffff457224 */ /* 0x000fc800078e0048 */
[----:B------:R-:W-:-:S04]  /*4c70*/  @P0 IMAD.IADD R69, R68, 0x1, R69 ;  /* 0x0000000144450824 */ /* 0x000fc800078e0245 */
[----:B------:R-:W-:-:S07]  /*4c80*/  IMAD.MOV.U32 R74, RZ, RZ, R69 ;  /* 0x000000ffff4a7224 */ /* 0x000fce00078e0045 */
[----:B------:R-:W-:Y:S05]  /*4c90*/  WARPSYNC.COLLECTIVE R73, `(.L_x_934) ;  /* 0x0000000049087348 */ /* 0x000fea0003c00000 */
[----:B------:R0:W1:Y:S02]  /*4ca0*/  SHFL.UP P0, R72, R74, R75, R76 ;  /* 0x0400004b4a487389 */ /* 0x000064000000004c */
[----:B01----:R-:W-:Y:S05]  /*4cb0*/  ENDCOLLECTIVE ;  /* 0x000000000000791b */ /* 0x003fea0003800000 */
.L_x_934:
[----:B------:R-:W-:Y:S02]  /*4cc0*/  IMAD.MOV.U32 R75, RZ, RZ, 0x8 ;  /* 0x00000008ff4b7424 */ /* 0x000fe400078e00ff */
[----:B------:R-:W-:-:S04]  /*4cd0*/  IMAD.MOV.U32 R70, RZ, RZ, R72 ;  /* 0x000000ffff467224 */ /* 0x000fc800078e0048 */
[----:B------:R-:W-:-:S04]  /*4ce0*/  @P0 IMAD.IADD R70, R69, 0x1, R70 ;  /* 0x0000000145460824 */ /* 0x000fc800078e0246 */
[----:B------:R-:W-:-:S07]  /*4cf0*/  IMAD.MOV.U32 R74, RZ, RZ, R70 ;  /* 0x000000ffff4a7224 */ /* 0x000fce00078e0046 */
[----:B------:R-:W-:Y:S05]  /*4d00*/  WARPSYNC.COLLECTIVE R73, `(.L_x_935) ;  /* 0x0000000049087348 */ /* 0x000fea0003c00000 */
[----:B------:R0:W1:Y:S02]  /*4d10*/  SHFL.UP P0, R72, R74, R75, R76 ;  /* 0x0400004b4a487389 */ /* 0x000064000000004c */
[----:B01----:R-:W-:Y:S05]  /*4d20*/  ENDCOLLECTIVE ;  /* 0x000000000000791b */ /* 0x003fea0003800000 */
.L_x_935:
[----:B------:R-:W-:Y:S02]  /*4d30*/  IMAD.MOV.U32 R75, RZ, RZ, 0x10 ;  /* 0x00000010ff4b7424 */ /* 0x000fe400078e00ff */
[----:B------:R-:W-:-:S04]  /*4d40*/  IMAD.MOV.U32 R71, RZ, RZ, R72 ;  /* 0x000000ffff477224 */ /* 0x000fc800078e0048 */
[----:B------:R-:W-:-:S04]  /*4d50*/  @P0 IMAD.IADD R71, R70, 0x1, R71 ;  /* 0x0000000146470824 */ /* 0x000fc800078e0247 */
[----:B------:R-:W-:-:S07]  /*4d60*/  IMAD.MOV.U32 R74, RZ, RZ, R71 ;  /* 0x000000ffff4a7224 */ /* 0x000fce00078e0047 */
[----:B------:R-:W-:Y:S05]  /*4d70*/  WARPSYNC.COLLECTIVE R73, `(.L_x_936) ;  /* 0x0000000049087348 */ /* 0x000fea0003c00000 */
[----:B------:R0:W1:Y:S02]  /*4d80*/  SHFL.UP P0, R72, R74, R75, R76 ;  /* 0x0400004b4a487389 */ /* 0x000064000000004c */
[----:B01----:R-:W-:Y:S05]  /*4d90*/  ENDCOLLECTIVE ;  /* 0x000000000000791b */ /* 0x003fea0003800000 */
.L_x_936:
[----:B------:R-:W-:Y:S05]  /*4da0*/  BRA `(.L_x_937) ;  /* 0xffffffd800447947 */ /* 0x000fea000383ffff */
.L_x_938:
        /* <DEDUP_REMOVED lines=13> */
.L_x_1407:


//--------------------- .text._ZN3cub18CUB_300001_SM_10006detail10radix_sort33DeviceRadixSortExclusiveSumKernelINS1_5radix10policy_hubI19preprocess_vertex_tNS0_8NullTypeEjE10Policy1000EjEEvPT0_ --------------------------
	.section	.text._ZN3cub18CUB_300001_SM_10006detail10radix_sort33DeviceRadixSortExclusiveSumKernelINS1_5radix10policy_hubI19preprocess_vertex_tNS0_8NullTypeEjE10Policy1000EjEEvPT0_,"ax",@progbits
	.align	128
        .global         _ZN3cub18CUB_300001_SM_10006detail10radix_sort33DeviceRadixSortExclusiveSumKernelINS1_5radix10policy_hubI19preprocess_vertex_tNS0_8NullTypeEjE10Policy1000EjEEvPT0_
        .type           _ZN3cub18CUB_300001_SM_10006detail10radix_sort33DeviceRadixSortExclusiveSumKernelINS1_5radix10policy_hubI19preprocess_vertex_tNS0_8NullTypeEjE10Policy1000EjEEvPT0_,@function
        .size           _ZN3cub18CUB_300001_SM_10006detail10radix_sort33DeviceRadixSortExclusiveSumKernelINS1_5radix10policy_hubI19preprocess_vertex_tNS0_8NullTypeEjE10Policy1000EjEEvPT0_,(.L_x_1408 - _ZN3cub18CUB_300001_SM_10006detail10radix_sort33DeviceRadixSortExclusiveSumKernelINS1_5radix10policy_hubI19preprocess_vertex_tNS0_8NullTypeEjE10Policy1000EjEEvPT0_)
        .other          _ZN3cub18CUB_300001_SM_10006detail10radix_sort33DeviceRadixSortExclusiveSumKernelINS1_5radix10policy_hubI19preprocess_vertex_tNS0_8NullTypeEjE10Policy1000EjEEvPT0_,@"STO_CUDA_ENTRY STV_DEFAULT"
_ZN3cub18CUB_300001_SM_10006detail10radix_sort33DeviceRadixSortExclusiveSumKernelINS1_5radix10policy_hubI19preprocess_vertex_tNS0_8NullTypeEjE10Policy1000EjEEvPT0_:
.text._ZN3cub18CUB_300001_SM_10006detail10radix_sort33DeviceRadixSortExclusiveSumKernelINS1_5radix10policy_hubI19preprocess_vertex_tNS0_8NullTypeEjE10Policy1000EjEEvPT0_:
[----:B------:R-:W-:Y:S01]  /*0000*/  LDC R1, c[0x0][0x37c] ;  /* 0x0000df00ff017b82 */ /* 0x000fe20000000800 */
[----:B------:R-:W0:Y:S07]  /*0010*/  S2R R4, SR_TID.X ;  /* 0x0000000000047919 */ /* 0x000e2e0000002100 */
[----:B------:R-:W1:Y:S01]  /*0020*/  LDC.64 R2, c[0x0][0x380] ;  /* 0x0000e000ff027b82 */ /* 0x000e620000000a00 */
[----:B------:R-:W2:Y:S01]  /*0030*/  LDCU.64 UR4, c[0x0][0x358] ;  /* 0x00006b00ff0477ac */ /* 0x000ea20008000a00 */
[----:B------:R-:W3:Y:S01]  /*0040*/  S2R R5, SR_CTAID.X ;  /* 0x0000000000057919 */ /* 0x000ee20000002500 */
[----:B0-----:R-:W-:Y:S01]  /*0050*/  ISETP.GT.U32.AND P1, PT, R4, 0xff, PT ;  /* 0x000000ff0400780c */ /* 0x001fe20003f24070 */
[----:B---3--:R-:W-:-:S04]  /*0060*/  IMAD R5, R5, 0x100, R4 ;  /* 0x0000010005057824 */ /* 0x008fc800078e0204 */
[----:B-1----:R-:W-:-:S08]  /*0070*/  IMAD.WIDE R2, R5, 0x4, R2 ;  /* 0x0000000405027825 */ /* 0x002fd000078e0202 */
[----:B--2---:R-:W2:Y:S01]  /*0080*/  @!P1 LDG.E R7, desc[UR4][R2.64] ;  /* 0x0000000402079981 */ /* 0x004ea2000c1e1900 */
[----:B------:R-:W-:Y:S02]  /*0090*/  MOV R0, 0x400 ;  /* 0x0000040000007802 */ /* 0x000fe40000000f00 */
[C---:B------:R-:W-:Y:S01]  /*00a0*/  ISETP.GT.U32.AND P0, PT, R4.reuse, 0x1f, PT ;  /* 0x0000001f0400780c */ /* 0x040fe20003f04070 */
[----:B------:R-:W0:Y:S02]  /*00b0*/  S2R R5, SR_CgaCtaId ;  /* 0x0000000000057919 */ /* 0x000e240000008800 */
[----:B0-----:R-:W-:Y:S02]  /*00c0*/  LEA R5, R5, R0, 0x18 ;  /* 0x0000000005057211 */ /* 0x001fe400078ec0ff */
[----:B------:R-:W-:-:S05]  /*00d0*/  LEA.HI R0, R4, R4, RZ, 0x1d ;  /* 0x0000000404007211 */ /* 0x000fca00078fe8ff */
[----:B------:R-:W-:-:S05]  /*00e0*/  IMAD R0, R0, 0x4, R5 ;  /* 0x0000000400007824 */ /* 0x000fca00078e0205 */
[----:B--2---:R0:W-:Y:S01]  /*00f0*/  STS [R0+0x10], R7 ;  /* 0x0000100700007388 */ /* 0x0041e20000000800 */
        /* <DEDUP_REMOVED lines=8> */
[----:B0-----:R-:W0:Y:S04]  /*0180*/  LDS R7, [R4+0x20] ;  /* 0x0000200004077984 */ /* 0x001e280000000800 */
[----:B------:R-:W-:Y:S04]  /*0190*/  LDS R6, [R4+0x24] ;  /* 0x0000240004067984 */ /* 0x000fe80000000800 */
[----:B------:R-:W2:Y:S04]  /*01a0*/  LDS R5, [R4+0x28] ;  /* 0x0000280004057984 */ /* 0x000ea80000000800 */
[----:B------:R-:W3:Y:S01]  /*01b0*/  LDS R12, [R4+0x2c] ;  /* 0x00002c00040c7984 */ /* 0x000ee20000000800 */
[----:B-1----:R-:W-:-:S04]  /*01c0*/  IADD3 R13, PT, PT, R11, R10, R9 ;  /* 0x0000000a0b0d7210 */ /* 0x002fc80007ffe009 */
[----:B0-----:R-:W-:-:S04]  /*01d0*/  IADD3 R13, PT, PT, R7, R13, R8 ;  /* 0x0000000d070d7210 */ /* 0x001fc80007ffe008 */
[----:B--2---:R-:W-:-:S04]  /*01e0*/  IADD3 R13, PT, PT, R5, R13, R6 ;  /* 0x0000000d050d7210 */ /* 0x004fc80007ffe006 */
[----:B---3--:R-:W-:Y:S01]  /*01f0*/  IADD3 R12, PT, PT, R12, R13, RZ ;  /* 0x0000000d0c0c7210 */ /* 0x008fe20007ffe0ff */
[----:B------:R-:W-:Y:S06]  /*0200*/  BRA.DIV UR6, `(.L_x_940) ;  /* 0x0000000206807947 */ /* 0x000fec000b800000 */
[----:B------:R-:W0:Y:S02]  /*0210*/  SHFL.UP P0, R13, R12, 0x1, RZ ;  /* 0x042000000c0d7989 */ /* 0x000e2400000000ff */
[----:B0-----:R-:W-:-:S05]  /*0220*/  @P0 IMAD.IADD R13, R12, 0x1, R13 ;  /* 0x000000010c0d0824 */ /* 0x001fca00078e020d */
[----:B------:R-:W0:Y:S02]  /*0230*/  SHFL.UP P0, R14, R13, 0x2, RZ ;  /* 0x044000000d0e7989 */ /* 0x000e2400000000ff */
[----:B0-----:R-:W-:-:S05]  /*0240*/  @P0 IMAD.IADD R14, R13, 0x1, R14 ;  /* 0x000000010d0e0824 */ /* 0x001fca00078e020e */
[----:B------:R-:W0:Y:S02]  /*0250*/  SHFL.UP P0, R15, R14, 0x4, RZ ;  /* 0x048000000e0f7989 */ /* 0x000e2400000000ff */
[----:B0-----:R-:W-:-:S05]  /*0260*/  @P0 IADD3 R15, PT, PT, R14, R15, RZ ;  /* 0x0000000f0e0f0210 */ /* 0x001fca0007ffe0ff */
[----:B------:R-:W0:Y:S02]  /*0270*/  SHFL.UP P0, R16, R15, 0x8, RZ ;  /* 0x050000000f107989 */ /* 0x000e2400000000ff */
[----:B0-----:R-:W-:-:S05]  /*0280*/  @P0 IMAD.IADD R16, R15, 0x1, R16 ;  /* 0x000000010f100824 */ /* 0x001fca00078e0210 */
[----:B------:R0:W1:Y:S02]  /*0290*/  SHFL.UP P0, R17, R16, 0x10, RZ ;  /* 0x0600000010117989 */ /* 0x00006400000000ff */
.L_x_946:
[----:B-1----:R-:W-:-:S05]  /*02a0*/  @P0 IMAD.IADD R17, R16, 0x1, R17 ;  /* 0x0000000110110824 */ /* 0x002fca00078e0211 */
[----:B------:R-:W-:-:S05]  /*02b0*/  IADD3 R12, PT, PT, -R12, R17, RZ ;  /* 0x000000110c0c7210 */ /* 0x000fca0007ffe1ff */
[----:B------:R-:W-:Y:S01]  /*02c0*/  IMAD.IADD R9, R9, 0x1, R12 ;  /* 0x0000000109097824 */ /* 0x000fe200078e020c */
[----:B------:R1:W-:Y:S03]  /*02d0*/  STS [R4+0x10], R12 ;  /* 0x0000100c04007388 */ /* 0x0003e60000000800 */
[----:B------:R-:W-:Y:S01]  /*02e0*/  IMAD.IADD R10, R10, 0x1, R9 ;  /* 0x000000010a0a7824 */ /* 0x000fe200078e0209 */
[----:B------:R1:W-:Y:S04]  /*02f0*/  STS [R4+0x14], R9 ;  /* 0x0000140904007388 */ /* 0x0003e80000000800 */
[----:B------:R-:W-:Y:S01]  /*0300*/  IADD3 R11, PT, PT, R11, R10, RZ ;  /* 0x0000000a0b0b7210 */ /* 0x000fe20007ffe0ff */
[----:B------:R1:W-:Y:S04]  /*0310*/  STS [R4+0x18], R10 ;  /* 0x0000180a04007388 */ /* 0x0003e80000000800 */
        /* <DEDUP_REMOVED lines=8> */
[----:B------:R1:W-:Y:S02]  /*03a0*/  STS [R4+0x2c], R5 ;  /* 0x00002c0504007388 */ /* 0x0003e40000000800 */
.L_x_939:
[----:B------:R-:W-:Y:S05]  /*03b0*/  WARPSYNC.ALL ;  /* 0x0000000000007948 */ /* 0x000fea0003800000 */
[----:B------:R-:W-:Y:S06]  /*03c0*/  BAR.SYNC.DEFER_BLOCKING 0x0 ;  /* 0x0000000000007b1d */ /* 0x000fec0000010000 */
[----:B------:R-:W-:Y:S05]  /*03d0*/  @P1 EXIT ;  /* 0x000000000000194d */ /* 0x000fea0003800000 */
[----:B-1----:R-:W1:Y:S04]  /*03e0*/  LDS R5, [R0+0x10] ;  /* 0x0000100000057984 */ /* 0x002e680000000800 */
[----:B-1----:R-:W-:Y:S01]  /*03f0*/  STG.E desc[UR4][R2.64], R5 ;  /* 0x0000000502007986 */ /* 0x002fe2000c101904 */
[----:B------:R-:W-:Y:S05]  /*0400*/  EXIT ;  /* 0x000000000000794d */ /* 0x000fea0003800000 */
.L_x_940:
[----:B------:R-:W-:Y:S02]  /*0410*/  HFMA2 R20, -RZ, RZ, 0, 5.9604644775390625e-08 ;  /* 0x00000001ff147431 */ /* 0x000fe400000001ff */
[----:B------:R-:W-:Y:S01]  /*0420*/  IMAD.MOV.U32 R19, RZ, RZ, R12 ;  /* 0x000000ffff137224 */ /* 0x000fe200078e000c */
[----:B------:R-:W-:Y:S01]  /*0430*/  MOV R18, 0xffffffff ;  /* 0xffffffff00127802 */ /* 0x000fe20000000f00 */
[----:B------:R-:W-:-:S07]  /*0440*/  IMAD.MOV.U32 R21, RZ, RZ, RZ ;  /* 0x000000ffff157224 */ /* 0x000fce00078e00ff */
[----:B------:R-:W-:Y:S05]  /*0450*/  WARPSYNC.COLLECTIVE R18, `(.L_x_941) ;  /* 0x0000000012087348 */ /* 0x000fea0003c00000 */
[----:B------:R0:W1:Y:S02]  /*0460*/  SHFL.UP P0, R17, R19, R20, R21 ;  /* 0x0400001413117389 */ /* 0x0000640000000015 */
[----:B01----:R-:W-:Y:S05]  /*0470*/  ENDCOLLECTIVE ;  /* 0x000000000000791b */ /* 0x003fea0003800000 */
.L_x_941:
[----:B------:R-:W-:Y:S02]  /*0480*/  HFMA2 R20, -RZ, RZ, 0, 1.1920928955078125e-07 ;  /* 0x00000002ff147431 */ /* 0x000fe400000001ff */
[----:B------:R-:W-:-:S05]  /*0490*/  IMAD.MOV.U32 R13, RZ, RZ, R17 ;  /* 0x000000ffff0d7224 */ /* 0x000fca00078e0011 */
[----:B------:R-:W-:-:S05]  /*04a0*/  @P0 IADD3 R13, PT, PT, R12, R13, RZ ;  /* 0x0000000d0c0d0210 */ /* 0x000fca0007ffe0ff */
[----:B------:R-:W-:-:S07]  /*04b0*/  IMAD.MOV.U32 R19, RZ, RZ, R13 ;  /* 0x000000ffff137224 */ /* 0x000fce00078e000d */
[----:B------:R-:W-:Y:S05]  /*04c0*/  WARPSYNC.COLLECTIVE R18, `(.L_x_942) ;  /* 0x0000000012087348 */ /* 0x000fea0003c00000 */
[----:B------:R0:W1:Y:S02]  /*04d0*/  SHFL.UP P0, R17, R19, R20, R21 ;  /* 0x0400001413117389 */ /* 0x0000640000000015 */
[----:B01----:R-:W-:Y:S05]  /*04e0*/  ENDCOLLECTIVE ;  /* 0x000000000000791b */ /* 0x003fea0003800000 */
.L_x_942:
[----:B------:R-:W-:Y:S01]  /*04f0*/  MOV R20, 0x4 ;  /* 0x0000000400147802 */ /* 0x000fe20000000f00 */
[----:B------:R-:W-:-:S05]  /*0500*/  IMAD.MOV.U32 R14, RZ, RZ, R17 ;  /* 0x000000ffff0e7224 */ /* 0x000fca00078e0011 */
[----:B------:R-:W-:-:S05]  /*0510*/  @P0 IADD3 R14, PT, PT, R13, R14, RZ ;  /* 0x0000000e0d0e0210 */ /* 0x000fca0007ffe0ff */
[----:B------:R-:W-:-:S07]  /*0520*/  IMAD.MOV.U32 R19, RZ, RZ, R14 ;  /* 0x000000ffff137224 */ /* 0x000fce00078e000e */
[----:B------:R-:W-:Y:S05]  /*0530*/  WARPSYNC.COLLECTIVE R18, `(.L_x_943) ;  /* 0x0000000012087348 */ /* 0x000fea0003c00000 */
[----:B------:R0:W1:Y:S02]  /*0540*/  SHFL.UP P0, R17, R19, R20, R21 ;  /* 0x0400001413117389 */ /* 0x0000640000000015 */
[----:B01----:R-:W-:Y:S05]  /*0550*/  ENDCOLLECTIVE ;  /* 0x000000000000791b */ /* 0x003fea0003800000 */
.L_x_943:
[----:B------:R-:W-:Y:S02]  /*0560*/  HFMA2 R20, -RZ, RZ, 0, 4.76837158203125e-07 ;  /* 0x00000008ff147431 */ /* 0x000fe400000001ff */
[----:B------:R-:W-:-:S05]  /*0570*/  IMAD.MOV.U32 R15, RZ, RZ, R17 ;  /* 0x000000ffff0f7224 */ /* 0x000fca00078e0011 */
[----:B------:R-:W-:-:S05]  /*0580*/  @P0 IADD3 R15, PT, PT, R14, R15, RZ ;  /* 0x0000000f0e0f0210 */ /* 0x000fca0007ffe0ff */
[----:B------:R-:W-:-:S07]  /*0590*/  IMAD.MOV.U32 R19, RZ, RZ, R15 ;  /* 0x000000ffff137224 */ /* 0x000fce00078e000f */
[----:B------:R-:W-:Y:S05]  /*05a0*/  WARPSYNC.COLLECTIVE R18, `(.L_x_944) ;  /* 0x0000000012087348 */ /* 0x000fea0003c00000 */
[----:B------:R0:W1:Y:S02]  /*05b0*/  SHFL.UP P0, R17, R19, R20, R21 ;  /* 0x0400001413117389 */ /* 0x0000640000000015 */
[----:B01----:R-:W-:Y:S05]  /*05c0*/  ENDCOLLECTIVE ;  /* 0x000000000000791b */ /* 0x003fea0003800000 */
.L_x_944:
[----:B------:R-:W-:Y:S01]  /*05d0*/  MOV R20, 0x10 ;  /* 0x0000001000147802 */ /* 0x000fe20000000f00 */
[----:B------:R-:W-:-:S05]  /*05e0*/  IMAD.MOV.U32 R16, RZ, RZ, R17 ;  /* 0x000000ffff107224 */ /* 0x000fca00078e0011 */
[----:B------:R-:W-:-:S05]  /*05f0*/  @P0 IADD3 R16, PT, PT, R15, R16, RZ ;  /* 0x000000100f100210 */ /* 0x000fca0007ffe0ff */
[----:B------:R-:W-:-:S07]  /*0600*/  IMAD.MOV.U32 R19, RZ, RZ, R16 ;  /* 0x000000ffff137224 */ /* 0x000fce00078e0010 */
[----:B------:R-:W-:Y:S05]  /*0610*/  WARPSYNC.COLLECTIVE R18, `(.L_x_945) ;  /* 0x0000000012087348 */ /* 0x000fea0003c00000 */
[----:B------:R0:W1:Y:S02]  /*0620*/  SHFL.UP P0, R17, R19, R20, R21 ;  /* 0x0400001413117389 */ /* 0x0000640000000015 */
[----:B01----:R-:W-:Y:S05]  /*0630*/  ENDCOLLECTIVE ;  /* 0x000000000000791b */ /* 0x003fea0003800000 */
.L_x_945:
[----:B------:R-:W-:Y:S05]  /*0640*/  BRA `(.L_x_946) ;  /* 0xfffffffc00147947 */ /* 0x000fea000383ffff */
.L_x_947:
        /* <DEDUP_REMOVED lines=11> */
.L_x_1408:


//--------------------- .text._ZN3cub18CUB_300001_SM_10006detail10radix_sort30DeviceRadixSortHistogramKernelINS1_5radix10policy_hubI19preprocess_vertex_tNS0_8NullTypeEjE10Policy1000ELNS0_9SortOrderE0ES6_j30preprocess_vertex_decomposer_tEEvPT2_PKT1_SC_iiT3_ --------------------------
	.section	.text._ZN3cub18CUB_300001_SM_10006detail10radix_sort30DeviceRadixSortHistogramKernelINS1_5radix10policy_hubI19preprocess_vertex_tNS0_8NullTypeEjE10Policy1000ELNS0_9SortOrderE0ES6_j30preprocess_vertex_decomposer_tEEvPT2_PKT1_SC_iiT3_,"ax",@progbits
	.align	128
        .global         _ZN3cub18CUB_300001_SM_10006detail10radix_sort30DeviceRadixSortHistogramKernelINS1_5radix10policy_hubI19preprocess_vertex_tNS0_8NullTypeEjE10Policy1000ELNS0_9SortOrderE0ES6_j30preprocess_vertex_decomposer_tEEvPT2_PKT1_SC_iiT3_
        .type           _ZN3cub18CUB_300001_SM_10006detail10radix_sort30DeviceRadixSortHistogramKernelINS1_5radix10policy_hubI19preprocess_vertex_tNS0_8NullTypeEjE10Policy1000ELNS0_9SortOrderE0ES6_j30preprocess_vertex_decomposer_tEEvPT2_PKT1_SC_iiT3_,@function
        .size           _ZN3cub18CUB_300001_SM_10006detail10radix_sort30DeviceRadixSortHistogramKernelINS1_5radix10policy_hubI19preprocess_vertex_tNS0_8NullTypeEjE10Policy1000ELNS0_9SortOrderE0ES6_j30preprocess_vertex_decomposer_tEEvPT2_PKT1_SC_iiT3_,(.L_x_1409 - _ZN3cub18CUB_300001_SM_10006detail10radix_sort30DeviceRadixSortHistogramKernelINS1_5radix10policy_hubI19preprocess_vertex_tNS0_8NullTypeEjE10Policy1000ELNS0_9SortOrderE0ES6_j30preprocess_vertex_decomposer_tEEvPT2_PKT1_SC_iiT3_)
        .other          _ZN3cub18CUB_300001_SM_10006detail10radix_sort30DeviceRadixSortHistogramKernelINS1_5radix10policy_hubI19preprocess_vertex_tNS0_8NullTypeEjE10Policy1000ELNS0_9SortOrderE0ES6_j30preprocess_vertex_decomposer_tEEvPT2_PKT1_SC_iiT3_,@"STO_CUDA_ENTRY STV_DEFAULT"
_ZN3cub18CUB_300001_SM_10006detail10radix_sort30DeviceRadixSortHistogramKernelINS1_5radix10policy_hubI19preprocess_vertex_tNS0_8NullTypeEjE10Policy1000ELNS0_9SortOrderE0ES6_j30preprocess_vertex_decomposer_tEEvPT2_PKT1_SC_iiT3_:
.text._ZN3cub18CUB_300001_SM_10006detail10radix_sort30DeviceRadixSortHistogramKernelINS1_5radix10policy_hubI19preprocess_vertex_tNS0_8NullTypeEjE10Policy1000ELNS0_9SortOrderE0ES6_j30preprocess_vertex_decomposer_tEEvPT2_PKT1_SC_iiT3_:
[----:B------:R-:W-:Y:S01]  /*0000*/  LDC R1, c[0x0][0x37c] ;  /* 0x0000df00ff017b82 */ /* 0x000fe20000000800 */
[----:B------:R-:W0:Y:S02]  /*0010*/  LDCU UR8, c[0x0][0x390] ;  /* 0x00007200ff0877ac */ /* 0x000e240008000800 */
[----:B0-----:R-:W-:-:S13]  /*0020*/  ISETP.NE.AND P0, PT, RZ, UR8, PT ;  /* 0x00000008ff007c0c */ /* 0x001fda000bf05270 */
[----:B------:R-:W-:Y:S05]  /*0030*/  @!P0 EXIT ;  /* 0x000000000000894d */ /* 0x000fea0003800000 */
[----:B------:R-:W0:Y:S01]  /*0040*/  LDC R0, c[0x0][0x398] ;  /* 0x0000e600ff007b82 */ /* 0x000e220000000800 */
[----:B------:R-:W1:Y:S01]  /*0050*/  S2R R9, SR_TID.X ;  /* 0x0000000000097919 */ /* 0x000e620000002100 */
[----:B------:R-:W-:Y:S01]  /*0060*/  UMOV UR4, 0x400 ;  /* 0x0000040000047882 */ /* 0x000fe20000000000 */
[----:B------:R-:W-:Y:S01]  /*0070*/  UIADD3 UR5, UPT, UPT, UR8, -0x1, URZ ;  /* 0xffffffff08057890 */ /* 0x000fe2000fffe0ff */
[----:B------:R-:W2:Y:S04]  /*0080*/  LDCU.64 UR12, c[0x0][0x358] ;  /* 0x00006b00ff0c77ac */ /* 0x000ea80008000a00 */
[----:B------:R-:W0:Y:S01]  /*0090*/  LDC R3, c[0x0][0x394] ;  /* 0x0000e500ff037b82 */ /* 0x000e220000000800 */
[----:B------:R-:W-:Y:S01]  /*00a0*/  ULEA.HI UR5, UR5, 0x1, URZ, 0x2 ;  /* 0x0000000105057891 */ /* 0x000fe2000f8f10ff */
[----:B------:R-:W3:Y:S03]  /*00b0*/  LDCU UR14, c[0x0][0x370] ;  /* 0x00006e00ff0e77ac */ /* 0x000ee60008000800 */
[----:B------:R-:W-:-:S03]  /*00c0*/  UISETP.LT.U32.AND UP0, UPT, UR5, UR8, UPT ;  /* 0x000000080500728c */ /* 0x000fc6000bf01070 */
[----:B------:R-:W4:Y:S08]  /*00d0*/  S2UR UR7, SR_CgaCtaId ;  /* 0x00000000000779c3 */ /* 0x000f300000008800 */
[----:B------:R-:W5:Y:S01]  /*00e0*/  S2UR UR6, SR_CTAID.X ;  /* 0x00000000000679c3 */ /* 0x000f620000002500 */
[----:B0-----:R-:W-:Y:S01]  /*00f0*/  IADD3 R0, PT, PT, R0, 0x7, -R3 ;  /* 0x0000000700007810 */ /* 0x001fe20007ffe803 */
[----:B-1----:R-:W-:-:S02]  /*0100*/  VIADD R35, R9, 0x100 ;  /* 0x0000010009237836 */ /* 0x002fc40000000000 */
[C---:B------:R-:W-:Y:S01]  /*0110*/  VIADD R34, R9.reuse, 0x180 ;  /* 0x0000018009227836 */ /* 0x040fe20000000000 */
[----:B------:R-:W-:Y:S01]  /*0120*/  SHF.R.S32.HI R3, RZ, 0x1f, R0 ;  /* 0x0000001fff037819 */ /* 0x000fe20000011400 */
[C---:B------:R-:W-:Y:S01]  /*0130*/  VIADD R33, R9.reuse, 0x200 ;  /* 0x0000020009217836 */ /* 0x040fe20000000000 */
[----:B------:R-:W-:Y:S01]  /*0140*/  ISETP.GE.AND P0, PT, R0, 0x8, PT ;  /* 0x000000080000780c */ /* 0x000fe20003f06270 */
[----:B------:R-:W-:Y:S01]  /*0150*/  VIADD R32, R9, 0x280 ;  /* 0x0000028009207836 */ /* 0x000fe20000000000 */
[----:B------:R-:W-:Y:S01]  /*0160*/  LEA.HI R3, R3, R0, RZ, 0x3 ;  /* 0x0000000003037211 */ /* 0x000fe200078f18ff */
[----:B----4-:R-:W-:Y:S01]  /*0170*/  ULEA UR4, UR7, UR4, 0x18 ;  /* 0x0000000407047291 */ /* 0x010fe2000f8ec0ff */
[C---:B------:R-:W-:Y:S01]  /*0180*/  ISETP.GT.U32.OR P0, PT, R9.reuse, 0xff, !P0 ;  /* 0x000000ff0900780c */ /* 0x040fe20004704470 */
[C---:B------:R-:W-:Y:S01]  /*0190*/  VIADD R31, R9.reuse, 0x300 ;  /* 0x00000300091f7836 */ /* 0x040fe20000000000 */
[----:B------:R-:W-:Y:S01]  /*01a0*/  SHF.R.S32.HI R3, RZ, 0x3, R3 ;  /* 0x00000003ff037819 */ /* 0x000fe20000011403 */
[C---:B------:R-:W-:Y:S01]  /*01b0*/  VIADD R30, R9.reuse, 0x500 ;  /* 0x00000500091e7836 */ /* 0x040fe20000000000 */
[----:B------:R-:W-:Y:S01]  /*01c0*/  P2R R21, PR, RZ, 0x1 ;  /* 0x00000001ff157803 */ /* 0x000fe20000000000 */
[C---:B------:R-:W-:Y:S01]  /*01d0*/  VIADD R29, R9.reuse, 0x780 ;  /* 0x00000780091d7836 */ /* 0x040fe20000000000 */
[----:B------:R-:W-:Y:S01]  /*01e0*/  LEA R8, R9, UR4, 0x2 ;  /* 0x0000000409087c11 */ /* 0x000fe2000f8e10ff */
[C---:B------:R-:W-:Y:S01]  /*01f0*/  VIADD R28, R3.reuse, 0xffffffff ;  /* 0xffffffff031c7836 */ /* 0x040fe20000000000 */
[C---:B------:R-:W-:Y:S01]  /*0200*/  LOP3.LUT R27, R3.reuse, 0xf, RZ, 0xc0, !PT ;  /* 0x0000000f031b7812 */ /* 0x040fe200078ec0ff */
[----:B-----5:R-:W-:Y:S01]  /*0210*/  USHF.L.U32 UR6, UR6, 0xb, URZ ;  /* 0x0000000b06067899 */ /* 0x020fe200080006ff */
[C---:B------:R-:W-:Y:S01]  /*0220*/  LOP3.LUT R26, R3.reuse, 0x7, RZ, 0xc0, !PT ;  /* 0x00000007031a7812 */ /* 0x040fe200078ec0ff */
[----:B------:R-:W-:Y:S01]  /*0230*/  VIADD R7, R8, 0x2000 ;  /* 0x0000200008077836 */ /* 0x000fe20000000000 */
[----:B------:R-:W-:Y:S01]  /*0240*/  LOP3.LUT R25, R3, 0x3, RZ, 0xc0, !PT ;  /* 0x0000000303197812 */ /* 0x000fe200078ec0ff */
[----:B------:R-:W-:Y:S01]  /*0250*/  VIADD R24, R27, 0xffffffff ;  /* 0xffffffff1b187836 */ /* 0x000fe20000000000 */
[C---:B------:R-:W-:Y:S01]  /*0260*/  LOP3.LUT R6, R3.reuse, 0xffffff0, RZ, 0xc0, !PT ;  /* 0x0ffffff003067812 */ /* 0x040fe200078ec0ff */
[----:B------:R-:W-:Y:S01]  /*0270*/  VIADD R23, R26, 0xffffffff ;  /* 0xffffffff1a177836 */ /* 0x000fe20000000000 */
[----:B------:R-:W-:Y:S01]  /*0280*/  LOP3.LUT R5, R3, 0xffffff8, RZ, 0xc0, !PT ;  /* 0x0ffffff803057812 */ /* 0x000fe200078ec0ff */
[----:B------:R-:W-:Y:S01]  /*0290*/  VIADD R22, R25, 0xffffffff ;  /* 0xffffffff19167836 */ /* 0x000fe20000000000 */
[----:B------:R-:W-:Y:S01]  /*02a0*/  LOP3.LUT R4, R3, 0x1, RZ, 0xc0, !PT ;  /* 0x0000000103047812 */ /* 0x000fe200078ec0ff */
[----:B------:R-:W-:Y:S01]  /*02b0*/  IMAD.MOV R0, RZ, RZ, -R6 ;  /* 0x000000ffff007224 */ /* 0x000fe200078e0a06 */
[----:B------:R-:W-:Y:S01]  /*02c0*/  USEL UR7, UR5, UR8, UP0 ;  /* 0x0000000805077287 */ /* 0x000fe20008000000 */
[----:B--23--:R-:W-:-:S11]  /*02d0*/  UMOV UR4, URZ ;  /* 0x000000ff00047c82 */ /* 0x00cfd60008000000 */
.L_x_1034:
[----:B------:R-:W-:Y:S01]  /*02e0*/  ISETP.NE.AND P0, PT, R21, RZ, PT ;  /* 0x000000ff1500720c */ /* 0x000fe20003f05270 */
[----:B------:R-:W-:-:S12]  /*02f0*/  BSSY.RECONVERGENT B0, `(.L_x_948) ;  /* 0x0000075000007945 */ /* 0x000fd80003800200 */
[----:B012345:R-:W-:Y:S05]  /*0300*/  @P0 BRA `(.L_x_949) ;  /* 0x0000000400cc0947 */ /* 0x03ffea0003800000 */
[----:B------:R-:W-:Y:S01]  /*0310*/  ISETP.GE.U32.AND P0, PT, R28, 0xf, PT ;  /* 0x0000000f1c00780c */ /* 0x000fe20003f06070 */
[----:B------:R-:W-:-:S12]  /*0320*/  IMAD.MOV.U32 R3, RZ, RZ, RZ ;  /* 0x000000ffff037224 */ /* 0x000fd800078e00ff */
[----:B------:R-:W-:Y:S05]  /*0330*/  @!P0 BRA `(.L_x_950) ;  /* 0x00000000005c8947 */ /* 0x000fea0003800000 */
[----:B------:R-:W-:Y:S02]  /*0340*/  IMAD.MOV.U32 R2, RZ, RZ, R7 ;  /* 0x000000ffff027224 */ /* 0x000fe400078e0007 */
[----:B------:R-:W-:-:S07]  /*0350*/  IMAD.MOV.U32 R3, RZ, RZ, R0 ;  /* 0x000000ffff037224 */ /* 0x000fce00078e0000 */
.L_x_951:
[----:B------:R-:W-:Y:S01]  /*0360*/  VIADD R3, R3, 0x10 ;  /* 0x0000001003037836 */ /* 0x000fe20000000000 */
[----:B------:R-:W-:Y:S04]  /*0370*/  STS [R2+-0x2000], RZ ;  /* 0xffe000ff02007388 */ /* 0x000fe80000000800 */
        /* <DEDUP_REMOVED lines=18> */
[----:B------:R-:W-:-:S07]  /*04a0*/  IMAD.MOV.U32 R3, RZ, RZ, R6 ;  /* 0x000000ffff037224 */ /* 0x000fce00078e0006 */
.L_x_950:
[----:B------:R-:W-:-:S13]  /*04b0*/  ISETP.NE.AND P1, PT, R27, RZ, PT ;  /* 0x000000ff1b00720c */ /* 0x000fda0003f25270 */
[----:B------:R-:W-:Y:S05]  /*04c0*/  @!P1 BRA `(.L_x_952) ;  /* 0x0000000000789947 */ /* 0x000fea0003800000 */
[----:B------:R-:W-:Y:S02]  /*04d0*/  ISETP.GE.U32.AND P2, PT, R24, 0x7, PT ;  /* 0x000000071800780c */ /* 0x000fe40003f46070 */
[----:B------:R-:W-:-:S11]  /*04e0*/  ISETP.NE.AND P3, PT, R26, RZ, PT ;  /* 0x000000ff1a00720c */ /* 0x000fd60003f65270 */
[----:B------:R-:W-:Y:S05]  /*04f0*/  @!P2 BRA `(.L_x_953) ;  /* 0x000000000028a947 */ /* 0x000fea0003800000 */
        /* <DEDUP_REMOVED lines=10> */
.L_x_953:
[----:B------:R-:W-:Y:S05]  /*05a0*/  @!P3 BRA `(.L_x_952) ;  /* 0x000000000040b947 */ /* 0x000fea0003800000 */
[----:B------:R-:W-:Y:S02]  /*05b0*/  ISETP.GE.U32.AND P2, PT, R23, 0x3, PT ;  /* 0x000000031700780c */ /* 0x000fe40003f46070 */
[----:B------:R-:W-:-:S11]  /*05c0*/  ISETP.NE.AND P3, PT, R25, RZ, PT ;  /* 0x000000ff1900720c */ /* 0x000fd60003f65270 */
[C---:B0-----:R-:W-:Y:S02]  /*05d0*/  @P2 IMAD R2, R3.reuse, 0x400, R8 ;  /* 0x0000040003022824 */ /* 0x041fe400078e0208 */
[----:B------:R-:W-:-:S03]  /*05e0*/  @P2 VIADD R3, R3, 0x4 ;  /* 0x0000000403032836 */ /* 0x000fc60000000000 */
[----:B------:R1:W-:Y:S04]  /*05f0*/  @P2 STS [R2], RZ ;  /* 0x000000ff02002388 */ /* 0x0003e80000000800 */
[----:B------:R1:W-:Y:S04]  /*0600*/  @P2 STS [R2+0x400], RZ ;  /* 0x000400ff02002388 */ /* 0x0003e80000000800 */
[----:B------:R1:W-:Y:S04]  /*0610*/  @P2 STS [R2+0x800], RZ ;  /* 0x000800ff02002388 */ /* 0x0003e80000000800 */
[----:B------:R1:W-:Y:S01]  /*0620*/  @P2 STS [R2+0xc00], RZ ;  /* 0x000c00ff02002388 */ /* 0x0003e20000000800 */
[----:B------:R-:W-:Y:S05]  /*0630*/  @!P3 BRA `(.L_x_952) ;  /* 0x00000000001cb947 */ /* 0x000fea0003800000 */
[----:B-1----:R-:W-:Y:S01]  /*0640*/  IMAD R2, R3, 0x400, R8 ;  /* 0x0000040003027824 */ /* 0x002fe200078e0208 */
[----:B------:R-:W-:-:S04]  /*0650*/  ISETP.NE.AND P2, PT, R25, 0x1, PT ;  /* 0x000000011900780c */ /* 0x000fc80003f45270 */
[----:B------:R2:W-:Y:S09]  /*0660*/  STS [R2], RZ ;  /* 0x000000ff02007388 */ /* 0x0005f20000000800 */
[----:B--2---:R-:W-:Y:S05]  /*0670*/  @!P2 BRA `(.L_x_952) ;  /* 0x00000000000ca947 */ /* 0x004fea0003800000 */
[----:B------:R-:W-:Y:S01]  /*0680*/  ISETP.NE.AND P2, PT, R25, 0x2, PT ;  /* 0x000000021900780c */ /* 0x000fe20003f45270 */
[----:B------:R2:W-:-:S12]  /*0690*/  STS [R2+0x400], RZ ;  /* 0x000400ff02007388 */ /* 0x0005d80000000800 */
[----:B------:R2:W-:Y:S02]  /*06a0*/  @P2 STS [R2+0x800], RZ ;  /* 0x000800ff02002388 */ /* 0x0005e40000000800 */
.L_x_952:
[----:B------:R-:W-:-:S13]  /*06b0*/  ISETP.GT.U32.AND P2, PT, R9, 0x7f, PT ;  /* 0x0000007f0900780c */ /* 0x000fda0003f44070 */
[----:B------:R-:W-:Y:S05]  /*06c0*/  @P2 BRA `(.L_x_949) ;  /* 0x0000000000dc2947 */ /* 0x000fea0003800000 */
[----:B------:R-:W-:Y:S01]  /*06d0*/  IMAD.MOV.U32 R3, RZ, RZ, RZ ;  /* 0x000000ffff037224 */ /* 0x000fe200078e00ff */
[----:B------:R-:W-:Y:S06]  /*06e0*/  @!P0 BRA `(.L_x_954) ;  /* 0x0000000000588947 */ /* 0x000fec0003800000 */
[----:B------:R-:W-:-:S07]  /*06f0*/  IMAD.MOV.U32 R3, RZ, RZ, RZ ;  /* 0x000000ffff037224 */ /* 0x000fce00078e00ff */
.L_x_955:
[C---:B0123--:R-:W-:Y:S02]  /*0700*/  IMAD R2, R3.reuse, 0x400, R8 ;  /* 0x0000040003027824 */ /* 0x04ffe400078e0208 */
[----:B------:R-:W-:-:S03]  /*0710*/  VIADD R3, R3, 0x10 ;  /* 0x0000001003037836 */ /* 0x000fc60000000000 */
[----:B------:R3:W-:Y:S02]  /*0720*/  STS [R2+0x200], RZ ;  /* 0x000200ff02007388 */ /* 0x0007e40000000800 */
[----:B------:R-:W-:Y:S02]  /*0730*/  ISETP.NE.AND P0, PT, R3, R6, PT ;  /* 0x000000060300720c */ /* 0x000fe40003f05270 */
        /* <DEDUP_REMOVED lines=16> */
[----:B------:R-:W-:-:S07]  /*0840*/  IMAD.MOV.U32 R3, RZ, RZ, R6 ;  /* 0x000000ffff037224 */ /* 0x000fce00078e0006 */
.L_x_954:
[----:B------:R-:W-:Y:S05]  /*0850*/  @!P1 BRA `(.L_x_949) ;  /* 0x0000000000789947 */ /* 0x000fea0003800000 */
[----:B------:R-:W-:Y:S02]  /*0860*/  ISETP.GE.U32.AND P0, PT, R24, 0x7, PT ;  /* 0x000000071800780c */ /* 0x000fe40003f06070 */
[----:B------:R-:W-:-:S11]  /*0870*/  ISETP.NE.AND P1, PT, R26, RZ, PT ;  /* 0x000000ff1a00720c */ /* 0x000fd60003f25270 */
[----:B------:R-:W-:Y:S05]  /*0880*/  @!P0 BRA `(.L_x_956) ;  /* 0x0000000000288947 */ /* 0x000fea0003800000 */
[C---:B0123--:R-:W-:Y:S02]  /*0890*/  IMAD R2, R3.reuse, 0x400, R8 ;  /* 0x0000040003027824 */ /* 0x04ffe400078e0208 */
[----:B------:R-:W-:-:S03]  /*08a0*/  VIADD R3, R3, 0x8 ;  /* 0x0000000803037836 */ /* 0x000fc60000000000 */
[----:B------:R4:W-:Y:S04]  /*08b0*/  STS [R2+0x200], RZ ;  /* 0x000200ff02007388 */ /* 0x0009e80000000800 */
[----:B------:R4:W-:Y:S04]  /*08c0*/  STS [R2+0x600], RZ ;  /* 0x000600ff02007388 */ /* 0x0009e80000000800 */
[----:B------:R4:W-:Y:S04]  /*08d0*/  STS [R2+0xa00], RZ ;  /* 0x000a00ff02007388 */ /* 0x0009e80000000800 */
[----:B------:R4:W-:Y:S04]  /*08e0*/  STS [R2+0xe00], RZ ;  /* 0x000e00ff02007388 */ /* 0x0009e80000000800 */
[----:B------:R4:W-:Y:S04]  /*08f0*/  STS [R2+0x1200], RZ ;  /* 0x001200ff02007388 */ /* 0x0009e80000000800 */
[----:B------:R4:W-:Y:S04]  /*0900*/  STS [R2+0x1600], RZ ;  /* 0x001600ff02007388 */ /* 0x0009e80000000800 */
[----:B------:R4:W-:Y:S04]  /*0910*/  STS [R2+0x1a00], RZ ;  /* 0x001a00ff02007388 */ /* 0x0009e80000000800 */
[----:B------:R4:W-:Y:S02]  /*0920*/  STS [R2+0x1e00], RZ ;  /* 0x001e00ff02007388 */ /* 0x0009e40000000800 */
.L_x_956:
[----:B------:R-:W-:Y:S05]  /*0930*/  @!P1 BRA `(.L_x_949) ;  /* 0x0000000000409947 */ /* 0x000fea0003800000 */
[----:B------:R-:W-:Y:S02]  /*0940*/  ISETP.GE.U32.AND P0, PT, R23, 0x3, PT ;  /* 0x000000031700780c */ /* 0x000fe40003f06070 */
[----:B------:R-:W-:-:S11]  /*0950*/  ISETP.NE.AND P1, PT, R25, RZ, PT ;  /* 0x000000ff1900720c */ /* 0x000fd60003f25270 */
[C---:B01234-:R-:W-:Y:S02]  /*0960*/  @P0 IMAD R2, R3.reuse, 0x400, R8 ;  /* 0x0000040003020824 */ /* 0x05ffe400078e0208 */
[----:B------:R-:W-:-:S03]  /*0970*/  @P0 VIADD R3, R3, 0x4 ;  /* 0x0000000403030836 */ /* 0x000fc60000000000 */
[----:B------:R0:W-:Y:S04]  /*0980*/  @P0 STS [R2+0x200], RZ ;  /* 0x000200ff02000388 */ /* 0x0001e80000000800 */
[----:B------:R0:W-:Y:S04]  /*0990*/  @P0 STS [R2+0x600], RZ ;  /* 0x000600ff02000388 */ /* 0x0001e80000000800 */
[----:B------:R0:W-:Y:S04]  /*09a0*/  @P0 STS [R2+0xa00], RZ ;  /* 0x000a00ff02000388 */ /* 0x0001e80000000800 */
[----:B------:R0:W-:Y:S01]  /*09b0*/  @P0 STS [R2+0xe00], RZ ;  /* 0x000e00ff02000388 */ /* 0x0001e20000000800 */
[----:B------:R-:W-:Y:S05]  /*09c0*/  @!P1 BRA `(.L_x_949) ;  /* 0x00000000001c9947 */ /* 0x000fea0003800000 */
[----:B0-----:R-:W-:Y:S01]  /*09d0*/  IMAD R2, R3, 0x400, R8 ;  /* 0x0000040003027824 */ /* 0x001fe200078e0208 */
[----:B------:R-:W-:-:S04]  /*09e0*/  ISETP.NE.AND P0, PT, R25, 0x1, PT ;  /* 0x000000011900780c */ /* 0x000fc80003f05270 */
[----:B------:R0:W-:Y:S09]  /*09f0*/  STS [R2+0x200], RZ ;  /* 0x000200ff02007388 */ /* 0x0001f20000000800 */
[----:B0-----:R-:W-:Y:S05]  /*0a00*/  @!P0 BRA `(.L_x_949) ;  /* 0x00000000000c8947 */ /* 0x001fea0003800000 */
[----:B------:R-:W-:Y:S01]  /*0a10*/  ISETP.NE.AND P0, PT, R25, 0x2, PT ;  /* 0x000000021900780c */ /* 0x000fe20003f05270 */
[----:B------:R0:W-:-:S12]  /*0a20*/  STS [R2+0x600], RZ ;  /* 0x000600ff02007388 */ /* 0x0001d80000000800 */
[----:B------:R0:W-:Y:S02]  /*0a30*/  @P0 STS [R2+0xa00], RZ ;  /* 0x000a00ff02000388 */ /* 0x0001e40000000800 */
.L_x_949:
[----:B------:R-:W-:Y:S05]  /*0a40*/  BSYNC.RECONVERGENT B0 ;  /* 0x0000000000007941 */ /* 0x000fea0003800200 */
.L_x_948:
[----:B------:R-:W-:Y:S06]  /*0a50*/  BAR.SYNC.DEFER_BLOCKING 0x0 ;  /* 0x0000000000007b1d */ /* 0x000fec0000010000 */
[----:B------:R-:W5:Y:S02]  /*0a60*/  LDCU UR5, c[0x0][0x390] ;  /* 0x00007200ff0577ac */ /* 0x000f640008000800 */
[----:B-----5:R-:W-:-:S04]  /*0a70*/  UIMAD UR5, UR4, -0x40000000, UR5 ;  /* 0xc0000000040578a4 */ /* 0x020fc8000f8e0205 */
[----:B------:R-:W-:-:S04]  /*0a80*/  UISETP.LT.U32.AND UP0, UPT, UR5, 0x40000000, UPT ;  /* 0x400000000500788c */ /* 0x000fc8000bf01070 */
[----:B------:R-:W-:-:S04]  /*0a90*/  USEL UR9, UR5, 0x40000000, UP0 ;  /* 0x4000000005097887 */ /* 0x000fc80008000000 */
[----:B------:R-:W-:Y:S01]  /*0aa0*/  UISETP.GE.U32.AND UP0, UPT, UR6, UR9, UPT ;  /* 0x000000090600728c */ /* 0x000fe2000bf06070 */
[----:B------:R-:W-:Y:S08]  /*0ab0*/  BAR.SYNC.DEFER_BLOCKING 0x0 ;  /* 0x0000000000007b1d */ /* 0x000ff00000010000 */
[----:B------:R-:W-:Y:S05]  /*0ac0*/  BRA.U UP0, `(.L_x_957) ;  /* 0x0000000d004c7547 */ /* 0x000fea000b800000 */
[----:B------:R-:W-:-:S05]  /*0ad0*/  UMOV UR8, UR6 ;  /* 0x0000000600087c82 */ /* 0x000fca0008000000 */
.L_x_965:
[----:B-----5:R-:W5:Y:S01]  /*0ae0*/  LDCU UR5, c[0x0][0x390] ;  /* 0x00007200ff0577ac */ /* 0x020f620008000800 */
[----:B------:R-:W-:Y:S02]  /*0af0*/  ULEA UR10, UR4, UR8, 0x1e ;  /* 0x00000008040a7291 */ /* 0x000fe4000f8ef0ff */
[----:B------:R-:W-:-:S04]  /*0b00*/  ULEA UR8, UR14, UR8, 0xb ;  /* 0x000000080e087291 */ /* 0x000fc8000f8e58ff */
[----:B------:R-:W-:Y:S02]  /*0b10*/  UISETP.GE.U32.AND UP0, UPT, UR8, UR9, UPT ;  /* 0x000000090800728c */ /* 0x000fe4000bf06070 */
[----:B-----5:R-:W-:-:S04]  /*0b20*/  UIADD3 UR5, UPT, UPT, -UR10, UR5, URZ ;  /* 0x000000050a057290 */ /* 0x020fc8000fffe1ff */
[----:B------:R-:W-:-:S09]  /*0b30*/  UISETP.GE.U32.AND UP1, UPT, UR5, 0x800, UPT ;  /* 0x000008000500788c */ /* 0x000fd2000bf26070 */
[----:B01----:R-:W-:Y:S05]  /*0b40*/  BRA.U !UP1, `(.L_x_958) ;  /* 0x0000000109507547 */ /* 0x003fea000b800000 */
[----:B01234-:R-:W0:Y:S01]  /*0b50*/  LDC.64 R2, c[0x0][0x388] ;  /* 0x0000e200ff027b82 */ /* 0x01fe220000000a00 */
[----:B------:R-:W-:-:S04]  /*0b60*/  VIADD R11, R9, UR10 ;  /* 0x0000000a090b7c36 */ /* 0x000fc80008000000 */
[----:B0-----:R-:W-:-:S05]  /*0b70*/  IMAD.WIDE.U32 R2, R11, 0x18, R2 ;  /* 0x000000180b027825 */ /* 0x001fca00078e0002 */
[----:B------:R0:W5:Y:S04]  /*0b80*/  LDG.E R43, desc[UR12][R2.64+0x10] ;  /* 0x0000100c022b7981 */ /* 0x000168000c1e1900 */
        /* <DEDUP_REMOVED lines=14> */
[----:B------:R0:W5:Y:S01]  /*0c70*/  LDG.E R39, desc[UR12][R2.64+0xb410] ;  /* 0x00b4100c02277981 */ /* 0x000162000c1e1900 */
[----:B------:R-:W-:Y:S05]  /*0c80*/  BRA `(.L_x_959) ;  /* 0x0000000000ec7947 */ /* 0x000fea0003800000 */
.L_x_958:
[----:B01234-:R-:W0:Y:S01]  /*0c90*/  LDC.64 R2, c[0x0][0x388] ;  /* 0x0000e200ff027b82 */ /* 0x01fe220000000a00 */
[C---:B------:R-:W-:Y:S01]  /*0ca0*/  ISETP.GE.AND P1, PT, R9.reuse, UR5, PT ;  /* 0x0000000509007c0c */ /* 0x040fe2000bf26270 */
[----:B------:R-:W-:Y:S01]  /*0cb0*/  VIADD R10, R9, 0x80 ;  /* 0x00000080090a7836 */ /* 0x000fe20000000000 */
[----:B------:R-:W-:Y:S01]  /*0cc0*/  ISETP.GE.AND P3, PT, R35, UR5, PT ;  /* 0x0000000523007c0c */ /* 0x000fe2000bf66270 */
[C---:B------:R-:W-:Y:S01]  /*0cd0*/  VIADD R11, R9.reuse, UR10 ;  /* 0x0000000a090b7c36 */ /* 0x040fe20008000000 */
[----:B------:R-:W-:Y:S01]  /*0ce0*/  ISETP.GE.AND P4, PT, R34, UR5, PT ;  /* 0x0000000522007c0c */ /* 0x000fe2000bf86270 */
[----:B------:R-:W-:Y:S01]  /*0cf0*/  IMAD.MOV.U32 R43, RZ, RZ, -0x1 ;  /* 0xffffffffff2b7424 */ /* 0x000fe200078e00ff */
[----:B------:R-:W-:Y:S01]  /*0d00*/  ISETP.GE.AND P2, PT, R10, UR5, PT ;  /* 0x000000050a007c0c */ /* 0x000fe2000bf46270 */
[----:B------:R-:W-:Y:S01]  /*0d10*/  VIADD R10, R9, 0x380 ;  /* 0x00000380090a7836 */ /* 0x000fe20000000000 */
[----:B------:R-:W-:Y:S01]  /*0d20*/  ISETP.GE.AND P5, PT, R33, UR5, PT ;  /* 0x0000000521007c0c */ /* 0x000fe2000bfa6270 */
[----:B------:R-:W-:Y:S01]  /*0d30*/  IMAD.MOV.U32 R12, RZ, RZ, -0x1 ;  /* 0xffffffffff0c7424 */ /* 0x000fe200078e00ff */
[C---:B------:R-:W-:Y:S01]  /*0d40*/  LOP3.LUT R13, R9.reuse, 0x400, RZ, 0xfc, !PT ;  /* 0x00000400090d7812 */ /* 0x040fe200078efcff */
[----:B------:R-:W-:Y:S01]  /*0d50*/  VIADD R14, R9, 0x480 ;  /* 0x00000480090e7836 */ /* 0x000fe20000000000 */
[----:B------:R-:W-:Y:S01]  /*0d60*/  ISETP.GE.AND P0, PT, R10, UR5, PT ;  /* 0x000000050a007c0c */ /* 0x000fe2000bf06270 */
[----:B------:R-:W-:-:S02]  /*0d70*/  IMAD.MOV.U32 R10, RZ, RZ, -0x1 ;  /* 0xffffffffff0a7424 */ /* 0x000fc400078e00ff */
[----:B0-----:R-:W-:-:S04]  /*0d80*/  IMAD.WIDE.U32 R2, R11, 0x18, R2 ;  /* 0x000000180b027825 */ /* 0x001fc800078e0002 */
[----:B------:R-:W-:Y:S01]  /*0d90*/  IMAD.MOV.U32 R11, RZ, RZ, -0x1 ;  /* 0xffffffffff0b7424 */ /* 0x000fe200078e00ff */
[----:B------:R1:W5:Y:S01]  /*0da0*/  @!P1 LDG.E R43, desc[UR12][R2.64+0x10] ;  /* 0x0000100c022b9981 */ /* 0x000362000c1e1900 */
[----:B------:R-:W-:-:S03]  /*0db0*/  ISETP.GE.AND P1, PT, R32, UR5, PT ;  /* 0x0000000520007c0c */ /* 0x000fc6000bf26270 */
[----:B------:R1:W5:Y:S01]  /*0dc0*/  @!P4 LDG.E R12, desc[UR12][R2.64+0x2410] ;  /* 0x0024100c020cc981 */ /* 0x000362000c1e1900 */
[----:B------:R-:W-:Y:S01]  /*0dd0*/  ISETP.GE.AND P4, PT, R14, UR5, PT ;  /* 0x000000050e007c0c */ /* 0x000fe2000bf86270 */
[----:B------:R-:W-:Y:S02]  /*0de0*/  IMAD.MOV.U32 R14, RZ, RZ, -0x1 ;  /* 0xffffffffff0e7424 */ /* 0x000fe400078e00ff */
[----:B------:R1:W5:Y:S01]  /*0df0*/  @!P3 LDG.E R11, desc[UR12][R2.64+0x1810] ;  /* 0x0018100c020bb981 */ /* 0x000362000c1e1900 */
[----:B------:R-:W-:Y:S01]  /*0e00*/  ISETP.GE.AND P3, PT, R13, UR5, PT ;  /* 0x000000050d007c0c */ /* 0x000fe2000bf66270 */
[----:B------:R-:W-:Y:S02]  /*0e10*/  IMAD.MOV.U32 R13, RZ, RZ, -0x1 ;  /* 0xffffffffff0d7424 */ /* 0x000fe400078e00ff */
[----:B------:R1:W5:Y:S01]  /*0e20*/  @!P2 LDG.E R10, desc[UR12][R2.64+0xc10] ;  /* 0x000c100c020aa981 */ /* 0x000362000c1e1900 */
[----:B------:R-:W-:Y:S01]  /*0e30*/  ISETP.GE.AND P2, PT, R31, UR5, PT ;  /* 0x000000051f007c0c */ /* 0x000fe2000bf46270 */
[----:B------:R-:W-:-:S02]  /*0e40*/  VIADD R16, R9, 0x580 ;  /* 0x0000058009107836 */ /* 0x000fc40000000000 */
[----:B------:R-:W-:Y:S01]  /*0e50*/  VIADD R17, R9, 0x600 ;  /* 0x0000060009117836 */ /* 0x000fe20000000000 */
[----:B------:R1:W5:Y:S01]  /*0e60*/  @!P5 LDG.E R13, desc[UR12][R2.64+0x3010] ;  /* 0x0030100c020dd981 */ /* 0x000362000c1e1900 */
[----:B------:R-:W-:Y:S01]  /*0e70*/  IMAD.MOV.U32 R15, RZ, RZ, -0x1 ;  /* 0xffffffffff0f7424 */ /* 0x000fe200078e00ff */
[----:B------:R-:W-:Y:S02]  /*0e80*/  ISETP.GE.AND P5, PT, R16, UR5, PT ;  /* 0x0000000510007c0c */ /* 0x000fe4000bfa6270 */
[----:B------:R1:W5:Y:S01]  /*0e90*/  @!P1 LDG.E R14, desc[UR12][R2.64+0x3c10] ;  /* 0x003c100c020e9981 */ /* 0x000362000c1e1900 */
[----:B------:R-:W-:Y:S01]  /*0ea0*/  ISETP.GE.AND P1, PT, R17, UR5, PT ;  /* 0x0000000511007c0c */ /* 0x000fe2000bf26270 */
[----:B------:R-:W-:Y:S02]  /*0eb0*/  IMAD.MOV.U32 R16, RZ, RZ, -0x1 ;  /* 0xffffffffff107424 */ /* 0x000fe400078e00ff */
[----:B------:R-:W-:Y:S01]  /*0ec0*/  IMAD.MOV.U32 R17, RZ, RZ, -0x1 ;  /* 0xffffffffff117424 */ /* 0x000fe200078e00ff */
[----:B------:R1:W5:Y:S01]  /*0ed0*/  @!P2 LDG.E R15, desc[UR12][R2.64+0x4810] ;  /* 0x0048100c020fa981 */ /* 0x000362000c1e1900 */
[----:B------:R-:W-:-:S02]  /*0ee0*/  IMAD.MOV.U32 R18, RZ, RZ, -0x1 ;  /* 0xffffffffff127424 */ /* 0x000fc400078e00ff */
[C---:B------:R-:W-:Y:S01]  /*0ef0*/  VIADD R19, R9.reuse, 0x680 ;  /* 0x0000068009137836 */ /* 0x040fe20000000000 */
[----:B------:R1:W5:Y:S01]  /*0f00*/  @!P0 LDG.E R16, desc[UR12][R2.64+0x5410] ;  /* 0x0054100c02108981 */ /* 0x000362000c1e1900 */
[----:B------:R-:W-:Y:S01]  /*0f10*/  VIADD R20, R9, 0x700 ;  /* 0x0000070009147836 */ /* 0x000fe20000000000 */
[----:B------:R-:W-:Y:S02]  /*0f20*/  ISETP.GE.AND P2, PT, R30, UR5, PT ;  /* 0x000000051e007c0c */ /* 0x000fe4000bf46270 */
[----:B------:R1:W5:Y:S01]  /*0f30*/  @!P3 LDG.E R17, desc[UR12][R2.64+0x6010] ;  /* 0x0060100c0211b981 */ /* 0x000362000c1e1900 */
[----:B------:R-:W-:Y:S02]  /*0f40*/  ISETP.GE.AND P0, PT, R19, UR5, PT ;  /* 0x0000000513007c0c */ /* 0x000fe4000bf06270 */
[----:B------:R-:W-:Y:S01]  /*0f50*/  ISETP.GE.AND P3, PT, R20, UR5, PT ;  /* 0x0000000514007c0c */ /* 0x000fe2000bf66270 */
[----:B------:R1:W5:Y:S01]  /*0f60*/  @!P4 LDG.E R18, desc[UR12][R2.64+0x6c10] ;  /* 0x006c100c0212c981 */ /* 0x000362000c1e1900 */
[----:B------:R-:W-:Y:S01]  /*0f70*/  ISETP.GE.AND P4, PT, R29, UR5, PT ;  /* 0x000000051d007c0c */ /* 0x000fe2000bf86270 */
[----:B------:R-:W-:-:S02]  /*0f80*/  IMAD.MOV.U32 R19, RZ, RZ, -0x1 ;  /* 0xffffffffff137424 */ /* 0x000fc400078e00ff */
[----:B------:R-:W-:Y:S02]  /*0f90*/  IMAD.MOV.U32 R20, RZ, RZ, -0x1 ;  /* 0xffffffffff147424 */ /* 0x000fe400078e00ff */
[----:B------:R-:W-:Y:S02]  /*0fa0*/  IMAD.MOV.U32 R36, RZ, RZ, -0x1 ;  /* 0xffffffffff247424 */ /* 0x000fe400078e00ff */
[----:B------:R-:W-:Y:S01]  /*0fb0*/  IMAD.MOV.U32 R37, RZ, RZ, -0x1 ;  /* 0xffffffffff257424 */ /* 0x000fe200078e00ff */
[----:B------:R1:W5:Y:S01]  /*0fc0*/  @!P2 LDG.E R19, desc[UR12][R2.64+0x7810] ;  /* 0x0078100c0213a981 */ /* 0x000362000c1e1900 */
[----:B------:R-:W-:Y:S02]  /*0fd0*/  IMAD.MOV.U32 R38, RZ, RZ, -0x1 ;  /* 0xffffffffff267424 */ /* 0x000fe400078e00ff */
[----:B------:R-:W-:Y:S01]  /*0fe0*/  IMAD.MOV.U32 R39, RZ, RZ, -0x1 ;  /* 0xffffffffff277424 */ /* 0x000fe200078e00ff */
[----:B------:R1:W5:Y:S04]  /*0ff0*/  @!P5 LDG.E R20, desc[UR12][R2.64+0x8410] ;  /* 0x0084100c0214d981 */ /* 0x000368000c1e1900 */
[----:B------:R1:W5:Y:S04]  /*1000*/  @!P1 LDG.E R36, desc[UR12][R2.64+0x9010] ;  /* 0x0090100c02249981 */ /* 0x000368000c1e1900 */
[----:B------:R1:W5:Y:S04]  /*1010*/  @!P0 LDG.E R37, desc[UR12][R2.64+0x9c10] ;  /* 0x009c100c02258981 */ /* 0x000368000c1e1900 */
[----:B------:R1:W5:Y:S04]  /*1020*/  @!P3 LDG.E R38, desc[UR12][R2.64+0xa810] ;  /* 0x00a8100c0226b981 */ /* 0x000368000c1e1900 */
[----:B------:R1:W5:Y:S02]  /*1030*/  @!P4 LDG.E R39, desc[UR12][R2.64+0xb410] ;  /* 0x00b4100c0227c981 */ /* 0x000364000c1e1900 */
.L_x_959:
[----:B------:R-:W2:Y:S01]  /*1040*/  LDCU UR5, c[0x0][0x398] ;  /* 0x00007300ff0577ac */ /* 0x000ea20008000800 */
[----:B------:R-:W2:Y:S02]  /*1050*/  LDCU UR10, c[0x0][0x394] ;  /* 0x00007280ff0a77ac */ /* 0x000ea40008000800 */
[----:B--2---:R-:W-:-:S09]  /*1060*/  UISETP.GT.AND UP1, UPT, UR5, UR10, UPT ;  /* 0x0000000a0500728c */ /* 0x004fd2000bf24270 */
[----:B------:R-:W-:Y:S05]  /*1070*/  BRA.U !UP1, `(.L_x_960) ;  /* 0x0000000509dc7547 */ /* 0x000fea000b800000 */
[----:B------:R-:W2:Y:S01]  /*1080*/  S2UR UR10, SR_CgaCtaId ;  /* 0x00000000000a79c3 */ /* 0x000ea20000008800 */
[----:B------:R-:W-:Y:S01]  /*1090*/  UMOV UR5, 0x400 ;  /* 0x0000040000057882 */ /* 0x000fe20000000000 */
[----:B------:R-:W3:Y:S06]  /*10a0*/  LDCU UR11, c[0x0][0x394] ;  /* 0x00007280ff0b77ac */ /* 0x000eec0008000800 */
[----:B------:R-:W4:Y:S01]  /*10b0*/  LDC R44, c[0x0][0x398] ;  /* 0x0000e600ff2c7b82 */ /* 0x000f220000000800 */
[----:B--2---:R-:W-:-:S03]  /*10c0*/  ULEA UR10, UR10, UR5, 0x18 ;  /* 0x000000050a0a7291 */ /* 0x004fc6000f8ec0ff */
[----:B---3--:R-:W-:-:S09]  /*10d0*/  UMOV UR5, URZ ;  /* 0x000000ff00057c82 */ /* 0x008fd20008000000 */
.L_x_964:
[----:B------:R-:W-:Y:S02]  /*10e0*/  UISETP.GE.U32.AND UP1, UPT, UR11, 0x20, UPT ;  /* 0x000000200b00788c */ /* 0x000fe4000bf26070 */
[----:B01--4-:R-:W-:Y:S01]  /*10f0*/  VIADD R2, R44, -UR11 ;  /* 0x8000000b2c027c36 */ /* 0x013fe20008000000 */
[----:B------:R-:W-:-:S06]  /*1100*/  ULEA UR15, UR5, UR10, 0xa ;  /* 0x0000000a050f7291 */ /* 0x000fcc000f8e50ff */
[----:B------:R-:W-:Y:S06]  /*1110*/  BRA.U !UP1, `(.L_x_961) ;  /* 0x0000000109447547 */ /* 0x000fec000b800000 */
[----:B------:R-:W-:Y:S04]  /*1120*/  ATOMS.POPC.INC.32 RZ, [UR15] ;  /* 0x00000000ffff7f8c */ /* 0x000fe8000d80000f */
        /* <DEDUP_REMOVED lines=14> */
[----:B------:R-:W-:Y:S01]  /*1210*/  ATOMS.POPC.INC.32 RZ, [UR15] ;  /* 0x00000000ffff7f8c */ /* 0x000fe2000d80000f */
[----:B------:R-:W-:Y:S05]  /*1220*/  BRA `(.L_x_962) ;  /* 0x0000000400607947 */ /* 0x000fea0003800000 */
.L_x_961:
[----:B------:R-:W-:-:S13]  /*1230*/  ISETP.NE.AND P0, PT, R2, RZ, PT ;  /* 0x000000ff0200720c */ /* 0x000fda0003f05270 */
[----:B------:R-:W-:Y:S05]  /*1240*/  @P0 BRA `(.L_x_963) ;  /* 0x0000000000440947 */ /* 0x000fea0003800000 */
        /* <DEDUP_REMOVED lines=17> */
.L_x_963:
[----:B------:R-:W-:Y:S01]  /*1360*/  IMAD R3, RZ, RZ, -UR11 ;  /* 0x8000000bff037e24 */ /* 0x000fe2000f8e02ff */
[----:B------:R-:W-:Y:S01]  /*1370*/  VIMNMX R2, PT, PT, R2, 0x8, PT ;  /* 0x0000000802027848 */ /* 0x000fe20003fe0100 */
[----:B------:R-:W-:Y:S01]  /*1380*/  IMAD.MOV.U32 R41, RZ, RZ, -0x1 ;  /* 0xffffffffff297424 */ /* 0x000fe200078e00ff */
[----:B-----5:R-:W-:Y:S02]  /*1390*/  SHF.R.U32.HI R45, RZ, UR11, R11 ;  /* 0x0000000bff2d7c19 */ /* 0x020fe4000801160b */
[----:B------:R-:W-:Y:S02]  /*13a0*/  VIADDMNMX.U32 R2, R3, 0x20, R2, PT ;  /* 0x0000002003027846 */ /* 0x000fe40003800002 */
[----:B------:R-:W-:Y:S02]  /*13b0*/  SHF.R.U32.HI R3, RZ, UR11, R43 ;  /* 0x0000000bff037c19 */ /* 0x000fe4000801162b */
[----:B------:R-:W-:Y:S02]  /*13c0*/  SHF.L.U32 R2, R41, R2, RZ ;  /* 0x0000000229027219 */ /* 0x000fe400000006ff */
[----:B------:R-:W-:-:S02]  /*13d0*/  SHF.R.U32.HI R41, RZ, UR11, R10 ;  /* 0x0000000bff297c19 */ /* 0x000fc4000801160a */
[-C--:B------:R-:W-:Y:S02]  /*13e0*/  LOP3.LUT R3, R3, R2.reuse, RZ, 0x30, !PT ;  /* 0x0000000203037212 */ /* 0x080fe400078e30ff */
[-C--:B------:R-:W-:Y:S02]  /*13f0*/  LOP3.LUT R41, R41, R2.reuse, RZ, 0x30, !PT ;  /* 0x0000000229297212 */ /* 0x080fe400078e30ff */
[----:B------:R-:W-:Y:S02]  /*1400*/  LOP3.LUT R45, R45, R2, RZ, 0x30, !PT ;  /* 0x000000022d2d7212 */ /* 0x000fe400078e30ff */
[----:B------:R-:W-:Y:S02]  /*1410*/  SHF.R.U32.HI R47, RZ, UR11, R12 ;  /* 0x0000000bff2f7c19 */ /* 0x000fe4000801160c */
[----:B------:R-:W-:Y:S02]  /*1420*/  LEA R3, R3, UR15, 0x2 ;  /* 0x0000000f03037c11 */ /* 0x000fe4000f8e10ff */
[----:B------:R-:W-:-:S02]  /*1430*/  SHF.R.U32.HI R49, RZ, UR11, R13 ;  /* 0x0000000bff317c19 */ /* 0x000fc4000801160d */
[----:B------:R-:W-:Y:S01]  /*1440*/  SHF.R.U32.HI R40, RZ, UR11, R16 ;  /* 0x0000000bff287c19 */ /* 0x000fe20008011610 */
[----:B------:R-:W-:Y:S01]  /*1450*/  ATOMS.POPC.INC.32 RZ, [R3+URZ] ;  /* 0x0000000003ff7f8c */ /* 0x000fe2000d8000ff */
[----:B------:R-:W-:Y:S02]  /*1460*/  LEA R41, R41, UR15, 0x2 ;  /* 0x0000000f29297c11 */ /* 0x000fe4000f8e10ff */
[----:B------:R-:W-:Y:S02]  /*1470*/  SHF.R.U32.HI R51, RZ, UR11, R14 ;  /* 0x0000000bff337c19 */ /* 0x000fe4000801160e */
[----:B------:R-:W-:Y:S01]  /*1480*/  LEA R45, R45, UR15, 0x2 ;  /* 0x0000000f2d2d7c11 */ /* 0x000fe2000f8e10ff */
[----:B------:R0:W-:Y:S01]  /*1490*/  ATOMS.POPC.INC.32 RZ, [R41+URZ] ;  /* 0x0000000029ff7f8c */ /* 0x0001e2000d8000ff */
[----:B------:R-:W-:Y:S02]  /*14a0*/  SHF.R.U32.HI R53, RZ, UR11, R15 ;  /* 0x0000000bff357c19 */ /* 0x000fe4000801160f */
[-C--:B------:R-:W-:Y:S01]  /*14b0*/  LOP3.LUT R47, R47, R2.reuse, RZ, 0x30, !PT ;  /* 0x000000022f2f7212 */ /* 0x080fe200078e30ff */
[----:B------:R1:W-:Y:S01]  /*14c0*/  ATOMS.POPC.INC.32 RZ, [R45+URZ] ;  /* 0x000000002dff7f8c */ /* 0x0003e2000d8000ff */
[----:B------:R-:W-:-:S02]  /*14d0*/  LOP3.LUT R49, R49, R2, RZ, 0x30, !PT ;  /* 0x0000000231317212 */ /* 0x000fc400078e30ff */
[-C--:B------:R-:W-:Y:S02]  /*14e0*/  LOP3.LUT R40, R40, R2.reuse, RZ, 0x30, !PT ;  /* 0x0000000228287212 */ /* 0x080fe400078e30ff */
[-C--:B------:R-:W-:Y:S02]  /*14f0*/  LOP3.LUT R51, R51, R2.reuse, RZ, 0x30, !PT ;  /* 0x0000000233337212 */ /* 0x080fe400078e30ff */
[----:B------:R-:W-:Y:S02]  /*1500*/  LOP3.LUT R53, R53, R2, RZ, 0x30, !PT ;  /* 0x0000000235357212 */ /* 0x000fe400078e30ff */
[----:B------:R-:W-:Y:S02]  /*1510*/  LEA R47, R47, UR15, 0x2 ;  /* 0x0000000f2f2f7c11 */ /* 0x000fe4000f8e10ff */
[----:B------:R-:W-:Y:S02]  /*1520*/  LEA R49, R49, UR15, 0x2 ;  /* 0x0000000f31317c11 */ /* 0x000fe4000f8e10ff */
[----:B0-----:R-:W-:Y:S01]  /*1530*/  LEA R41, R40, UR15, 0x2 ;  /* 0x0000000f28297c11 */ /* 0x001fe2000f8e10ff */
[----:B------:R0:W-:Y:S01]  /*1540*/  ATOMS.POPC.INC.32 RZ, [R47+URZ] ;  /* 0x000000002fff7f8c */ /* 0x0001e2000d8000ff */
[----:B-1----:R-:W-:-:S02]  /*1550*/  SHF.R.U32.HI R45, RZ, UR11, R17 ;  /* 0x0000000bff2d7c19 */ /* 0x002fc40008011611 */
[----:B------:R-:W-:Y:S01]  /*1560*/  LEA R51, R51, UR15, 0x2 ;  /* 0x0000000f33337c11 */ /* 0x000fe2000f8e10ff */
[----:B------:R1:W-:Y:S01]  /*1570*/  ATOMS.POPC.INC.32 RZ, [R49+URZ] ;  /* 0x0000000031ff7f8c */ /* 0x0003e2000d8000ff */
[----:B------:R-:W-:Y:S02]  /*1580*/  SHF.R.U32.HI R40, RZ, UR11, R18 ;  /* 0x0000000bff287c19 */ /* 0x000fe40008011612 */
[----:B------:R-:W-:Y:S01]  /*1590*/  LEA R53, R53, UR15, 0x2 ;  /* 0x0000000f35357c11 */ /* 0x000fe2000f8e10ff */
[----:B------:R-:W-:Y:S01]  /*15a0*/  ATOMS.POPC.INC.32 RZ, [R51+URZ] ;  /* 0x0000000033ff7f8c */ /* 0x000fe2000d8000ff */
[----:B------:R-:W-:Y:S02]  /*15b0*/  SHF.R.U32.HI R42, RZ, UR11, R19 ;  /* 0x0000000bff2a7c19 */ /* 0x000fe40008011613 */
[----:B------:R-:W-:Y:S01]  /*15c0*/  SHF.R.U32.HI R48, RZ, UR11, R20 ;  /* 0x0000000bff307c19 */ /* 0x000fe20008011614 */
[----:B------:R-:W-:Y:S01]  /*15d0*/  ATOMS.POPC.INC.32 RZ, [R53+URZ] ;  /* 0x0000000035ff7f8c */ /* 0x000fe2000d8000ff */
[----:B------:R-:W-:-:S02]  /*15e0*/  SHF.R.U32.HI R50, RZ, UR11, R36 ;  /* 0x0000000bff327c19 */ /* 0x000fc40008011624 */
[-C--:B------:R-:W-:Y:S01]  /*15f0*/  LOP3.LUT R45, R45, R2.reuse, RZ, 0x30, !PT ;  /* 0x000000022d2d7212 */ /* 0x080fe200078e30ff */
[----:B------:R2:W-:Y:S01]  /*1600*/  ATOMS.POPC.INC.32 RZ, [R41+URZ] ;  /* 0x0000000029ff7f8c */ /* 0x0005e2000d8000ff */
[----:B------:R-:W-:Y:S02]  /*1610*/  SHF.R.U32.HI R52, RZ, UR11, R37 ;  /* 0x0000000bff347c19 */ /* 0x000fe40008011625 */
[-C--:B------:R-:W-:Y:S02]  /*1620*/  LOP3.LUT R46, R40, R2.reuse, RZ, 0x30, !PT ;  /* 0x00000002282e7212 */ /* 0x080fe400078e30ff */
[----:B------:R-:W-:Y:S02]  /*1630*/  SHF.R.U32.HI R3, RZ, UR11, R38 ;  /* 0x0000000bff037c19 */ /* 0x000fe40008011626 */
[-C--:B0-----:R-:W-:Y:S02]  /*1640*/  LOP3.LUT R47, R42, R2.reuse, RZ, 0x30, !PT ;  /* 0x000000022a2f7212 */ /* 0x081fe400078e30ff */
[----:B------:R-:W-:-:S02]  /*1650*/  LOP3.LUT R42, R48, R2, RZ, 0x30, !PT ;  /* 0x00000002302a7212 */ /* 0x000fc400078e30ff */
[----:B-1----:R-:W-:Y:S02]  /*1660*/  SHF.R.U32.HI R49, RZ, UR11, R39 ;  /* 0x0000000bff317c19 */ /* 0x002fe40008011627 */
[-C--:B------:R-:W-:Y:S02]  /*1670*/  LOP3.LUT R40, R50, R2.reuse, RZ, 0x30, !PT ;  /* 0x0000000232287212 */ /* 0x080fe400078e30ff */
[----:B------:R-:W-:Y:S02]  /*1680*/  LEA R45, R45, UR15, 0x2 ;  /* 0x0000000f2d2d7c11 */ /* 0x000fe4000f8e10ff */
[----:B--2---:R-:W-:Y:S02]  /*1690*/  LOP3.LUT R41, R52, R2, RZ, 0x30, !PT ;  /* 0x0000000234297212 */ /* 0x004fe400078e30ff */
[----:B------:R-:W-:Y:S01]  /*16a0*/  LEA R46, R46, UR15, 0x2 ;  /* 0x0000000f2e2e7c11 */ /* 0x000fe2000f8e10ff */
[----:B------:R0:W-:Y:S01]  /*16b0*/  ATOMS.POPC.INC.32 RZ, [R45+URZ] ;  /* 0x000000002dff7f8c */ /* 0x0001e2000d8000ff */
[----:B------:R-:W-:-:S02]  /*16c0*/  LEA R47, R47, UR15, 0x2 ;  /* 0x0000000f2f2f7c11 */ /* 0x000fc4000f8e10ff */
[-C--:B------:R-:W-:Y:S01]  /*16d0*/  LOP3.LUT R3, R3, R2.reuse, RZ, 0x30, !PT ;  /* 0x0000000203037212 */ /* 0x080fe200078e30ff */
[----:B------:R0:W-:Y:S01]  /*16e0*/  ATOMS.POPC.INC.32 RZ, [R46+URZ] ;  /* 0x000000002eff7f8c */ /* 0x0001e2000d8000ff */
[----:B------:R-:W-:Y:S02]  /*16f0*/  LOP3.LUT R49, R49, R2, RZ, 0x30, !PT ;  /* 0x0000000231317212 */ /* 0x000fe400078e30ff */
[----:B------:R-:W-:Y:S01]  /*1700*/  LEA R42, R42, UR15, 0x2 ;  /* 0x0000000f2a2a7c11 */ /* 0x000fe2000f8e10ff */
[----:B------:R0:W-:Y:S01]  /*1710*/  ATOMS.POPC.INC.32 RZ, [R47+URZ] ;  /* 0x000000002fff7f8c */ /* 0x0001e2000d8000ff */
[----:B------:R-:W-:Y:S02]  /*1720*/  LEA R40, R40, UR15, 0x2 ;  /* 0x0000000f28287c11 */ /* 0x000fe4000f8e10ff */
[----:B------:R-:W-:Y:S01]  /*1730*/  LEA R41, R41, UR15, 0x2 ;  /* 0x0000000f29297c11 */ /* 0x000fe2000f8e10ff */
[----:B------:R0:W-:Y:S01]  /*1740*/  ATOMS.POPC.INC.32 RZ, [R42+URZ] ;  /* 0x000000002aff7f8c */ /* 0x0001e2000d8000ff */
[----:B------:R-:W-:-:S02]  /*1750*/  LEA R3, R3, UR15, 0x2 ;  /* 0x0000000f03037c11 */ /* 0x000fc4000f8e10ff */
[----:B------:R-:W-:Y:S01]  /*1760*/  LEA R49, R49, UR15, 0x2 ;  /* 0x0000000f31317c11 */ /* 0x000fe2000f8e10ff */
[----:B------:R0:W-:Y:S04]  /*1770*/  ATOMS.POPC.INC.32 RZ, [R40+URZ] ;  /* 0x0000000028ff7f8c */ /* 0x0001e8000d8000ff */
[----:B------:R0:W-:Y:S04]  /*1780*/  ATOMS.POPC.INC.32 RZ, [R41+URZ] ;  /* 0x0000000029ff7f8c */ /* 0x0001e8000d8000ff */
[----:B------:R0:W-:Y:S04]  /*1790*/  ATOMS.POPC.INC.32 RZ, [R3+URZ] ;  /* 0x0000000003ff7f8c */ /* 0x0001e8000d8000ff */
[----:B------:R0:W-:Y:S02]  /*17a0*/  ATOMS.POPC.INC.32 RZ, [R49+URZ] ;  /* 0x0000000031ff7f8c */ /* 0x0001e4000d8000ff */
.L_x_962:
[----:B------:R-:W-:Y:S02]  /*17b0*/  UIADD3 UR11, UPT, UPT, UR11, 0x8, URZ ;  /* 0x000000080b0b7890 */ /* 0x000fe4000fffe0ff */
[----:B------:R-:W-:-:S04]  /*17c0*/  UIADD3 UR5, UPT, UPT, UR5, 0x1, URZ ;  /* 0x0000000105057890 */ /* 0x000fc8000fffe0ff */
[----:B------:R-:W-:-:S13]  /*17d0*/  ISETP.LE.AND P0, PT, R44, UR11, PT ;  /* 0x0000000b2c007c0c */ /* 0x000fda000bf03270 */
[----:B------:R-:W-:Y:S05]  /*17e0*/  @!P0 BRA `(.L_x_964) ;  /* 0xfffffff8003c8947 */ /* 0x000fea000383ffff */
.L_x_960:
[----:B------:R-:W-:Y:S05]  /*17f0*/  BRA.U !UP0, `(.L_x_965) ;  /* 0xfffffff108b87547 */ /* 0x000fea000b83ffff */
.L_x_957:
[----:B------:R-:W-:Y:S01]  /*1800*/  BAR.SYNC.DEFER_BLOCKING 0x0 ;  /* 0x0000000000007b1d */ /* 0x000fe20000010000 */
[----:B------:R-:W-:-:S05]  /*1810*/  ISETP.NE.AND P0, PT, R21, RZ, PT ;  /* 0x000000ff1500720c */ /* 0x000fca0003f05270 */
[----:B------:R-:W-:Y:S08]  /*1820*/  BSSY.RECONVERGENT B0, `(.L_x_966) ;  /* 0x0000133000007945 */ /* 0x000ff00003800200 */
[----:B------:R-:W-:Y:S05]  /*1830*/  @P0 BRA `(.L_x_967) ;  /* 0x0000001000c40947 */ /* 0x000fea0003800000 */
[----:B------:R-:W-:Y:S01]  /*1840*/  ISETP.GE.U32.AND P0, PT, R28, 0x7, PT ;  /* 0x000000071c00780c */ /* 0x000fe20003f06070 */
[----:B01234-:R-:W-:-:S12]  /*1850*/  IMAD.MOV.U32 R2, RZ, RZ, RZ ;  /* 0x000000ffff027224 */ /* 0x01ffd800078e00ff */
[----:B------:R-:W-:Y:S05]  /*1860*/  @!P0 BRA `(.L_x_968) ;  /* 0x0000000400388947 */ /* 0x000fea0003800000 */
[----:B------:R-:W0:Y:S01]  /*1870*/  LDC.64 R2, c[0x0][0x380] ;  /* 0x0000e000ff027b82 */ /* 0x000e220000000a00 */
[----:B-----5:R-:W-:-:S07]  /*1880*/  IMAD.MOV.U32 R12, RZ, RZ, RZ ;  /* 0x000000ffff0c7224 */ /* 0x020fce00078e00ff */
.L_x_985:
[----:B01234-:R-:W-:Y:S01]  /*1890*/  IMAD R10, R12, 0x400, R8 ;  /* 0x000004000c0a7824 */ /* 0x01ffe200078e0208 */
[----:B------:R-:W-:Y:S04]  /*18a0*/  BSSY.RECONVERGENT B1, `(.L_x_969) ;  /* 0x000000e000017945 */ /* 0x000fe80003800200 */
[----:B------:R-:W1:Y:S04]  /*18b0*/  LDS R19, [R10] ;  /* 0x000000000a137984 */ /* 0x000e680000000800 */
[----:B------:R2:W3:Y:S04]  /*18c0*/  LDS R37, [R10+0x400] ;  /* 0x000400000a257984 */ /* 0x0004e80000000800 */
[----:B------:R2:W4:Y:S04]  /*18d0*/  LDS R39, [R10+0x800] ;  /* 0x000800000a277984 */ /* 0x0005280000000800 */
[----:B------:R2:W0:Y:S04]  /*18e0*/  LDS R41, [R10+0xc00] ;  /* 0x000c00000a297984 */ /* 0x0004280000000800 */
[----:B------:R2:W0:Y:S04]  /*18f0*/  LDS R43, [R10+0x1000] ;  /* 0x001000000a2b7984 */ /* 0x0004280000000800 */
[----:B------:R2:W0:Y:S04]  /*1900*/  LDS R17, [R10+0x1400] ;  /* 0x001400000a117984 */ /* 0x0004280000000800 */
[----:B------:R2:W0:Y:S04]  /*1910*/  LDS R15, [R10+0x1800] ;  /* 0x001800000a0f7984 */ /* 0x0004280000000800 */
[----:B------:R2:W0:Y:S01]  /*1920*/  LDS R13, [R10+0x1c00] ;  /* 0x001c00000a0d7984 */ /* 0x0004220000000800 */
[----:B-1----:R-:W-:-:S13]  /*1930*/  ISETP.NE.AND P0, PT, R19, RZ, PT ;  /* 0x000000ff1300720c */ /* 0x002fda0003f05270 */
[----:B--234-:R-:W-:Y:S05]  /*1940*/  @!P0 BRA `(.L_x_970) ;  /* 0x00000000000c8947 */ /* 0x01cfea0003800000 */
[----:B------:R-:W-:-:S04]  /*1950*/  IMAD R11, R12, 0x100, R9 ;  /* 0x000001000c0b7824 */ /* 0x000fc800078e0209 */
[----:B0-----:R-:W-:-:S05]  /*1960*/  IMAD.WIDE.U32 R10, R11, 0x4, R2 ;  /* 0x000000040b0a7825 */ /* 0x001fca00078e0002 */
[----:B------:R1:W-:Y:S02]  /*1970*/  REDG.E.ADD.STRONG.GPU desc[UR12][R10.64], R19 ;  /* 0x000000130a00798e */ /* 0x0003e4000c12e10c */
.L_x_970:
[----:B------:R-:W-:Y:S05]  /*1980*/  BSYNC.RECONVERGENT B1 ;  /* 0x0000000000017941 */ /* 0x000fea0003800200 */
.L_x_969:
[----:B------:R-:W-:Y:S01]  /*1990*/  ISETP.NE.AND P6, PT, R37, RZ, PT ;  /* 0x000000ff2500720c */ /* 0x000fe20003fc5270 */
[----:B------:R-:W-:Y:S01]  /*19a0*/  BSSY.RECONVERGENT B1, `(.L_x_971) ;  /* 0x000000c000017945 */ /* 0x000fe20003800200 */
[----:B------:R-:W-:Y:S02]  /*19b0*/  ISETP.NE.AND P0, PT, R39, RZ, PT ;  /* 0x000000ff2700720c */ /* 0x000fe40003f05270 */
[----:B0-----:R-:W-:Y:S02]  /*19c0*/  ISETP.NE.AND P1, PT, R41, RZ, PT ;  /* 0x000000ff2900720c */ /* 0x001fe40003f25270 */
[----:B------:R-:W-:Y:S02]  /*19d0*/  ISETP.NE.AND P2, PT, R43, RZ, PT ;  /* 0x000000ff2b00720c */ /* 0x000fe40003f45270 */
[----:B------:R-:W-:Y:S02]  /*19e0*/  ISETP.NE.AND P3, PT, R17, RZ, PT ;  /* 0x000000ff1100720c */ /* 0x000fe40003f65270 */
[----:B------:R-:W-:-:S02]  /*19f0*/  ISETP.NE.AND P4, PT, R15, RZ, PT ;  /* 0x000000ff0f00720c */ /* 0x000fc40003f85270 */
[----:B------:R-:W-:Y:S01]  /*1a00*/  ISETP.NE.AND P5, PT, R13, RZ, PT ;  /* 0x000000ff0d00720c */ /* 0x000fe20003fa5270 */
[----:B------:R-:W-:-:S12]  /*1a10*/  @!P6 BRA `(.L_x_972) ;  /* 0x000000000010e947 */ /* 0x000fd80003800000 */
[----:B-1----:R-:W-:-:S04]  /*1a20*/  IMAD R11, R12, 0x100, R9 ;  /* 0x000001000c0b7824 */ /* 0x002fc800078e0209 */
[----:B------:R-:W-:-:S04]  /*1a30*/  VIADD R11, R11, 0x100 ;  /* 0x000001000b0b7836 */ /* 0x000fc80000000000 */
[----:B------:R-:W-:-:S05]  /*1a40*/  IMAD.WIDE.U32 R10, R11, 0x4, R2 ;  /* 0x000000040b0a7825 */ /* 0x000fca00078e0002 */
[----:B------:R0:W-:Y:S02]  /*1a50*/  REDG.E.ADD.STRONG.GPU desc[UR12][R10.64], R37 ;  /* 0x000000250a00798e */ /* 0x0001e4000c12e10c */
.L_x_972:
[----:B------:R-:W-:Y:S05]  /*1a60*/  BSYNC.RECONVERGENT B1 ;  /* 0x0000000000017941 */ /* 0x000fea0003800200 */
.L_x_971:
[----:B------:R-:W-:Y:S04]  /*1a70*/  BSSY.RECONVERGENT B1, `(.L_x_973) ;  /* 0x0000006000017945 */ /* 0x000fe80003800200 */
[----:B------:R-:W-:Y:S05]  /*1a80*/  @!P0 BRA `(.L_x_974) ;  /* 0x0000000000108947 */ /* 0x000fea0003800000 */
[----:B01----:R-:W-:-:S04]  /*1a90*/  IMAD R11, R12, 0x100, R9 ;  /* 0x000001000c0b7824 */ /* 0x003fc800078e0209 */
[----:B------:R-:W-:-:S04]  /*1aa0*/  VIADD R11, R11, 0x200 ;  /* 0x000002000b0b7836 */ /* 0x000fc80000000000 */
[----:B------:R-:W-:-:S05]  /*1ab0*/  IMAD.WIDE.U32 R10, R11, 0x4, R2 ;  /* 0x000000040b0a7825 */ /* 0x000fca00078e0002 */
[----:B------:R2:W-:Y:S02]  /*1ac0*/  REDG.E.ADD.STRONG.GPU desc[UR12][R10.64], R39 ;  /* 0x000000270a00798e */ /* 0x0005e4000c12e10c */
.L_x_974:
[----:B------:R-:W-:Y:S05]  /*1ad0*/  BSYNC.RECONVERGENT B1 ;  /* 0x0000000000017941 */ /* 0x000fea0003800200 */
.L_x_973:
[----:B------:R-:W-:Y:S04]  /*1ae0*/  BSSY.RECONVERGENT B1, `(.L_x_975) ;  /* 0x0000006000017945 */ /* 0x000fe80003800200 */
[----:B------:R-:W-:Y:S05]  /*1af0*/  @!P1 BRA `(.L_x_976) ;  /* 0x0000000000109947 */ /* 0x000fea0003800000 */
[----:B012---:R-:W-:-:S04]  /*1b00*/  IMAD R11, R12, 0x100, R9 ;  /* 0x000001000c0b7824 */ /* 0x007fc800078e0209 */
[----:B------:R-:W-:-:S04]  /*1b10*/  VIADD R11, R11, 0x300 ;  /* 0x000003000b0b7836 */ /* 0x000fc80000000000 */
[----:B------:R-:W-:-:S05]  /*1b20*/  IMAD.WIDE.U32 R10, R11, 0x4, R2 ;  /* 0x000000040b0a7825 */ /* 0x000fca00078e0002 */
[----:B------:R3:W-:Y:S02]  /*1b30*/  REDG.E.ADD.STRONG.GPU desc[UR12][R10.64], R41 ;  /* 0x000000290a00798e */ /* 0x0007e4000c12e10c */
.L_x_976:
[----:B------:R-:W-:Y:S05]  /*1b40*/  BSYNC.RECONVERGENT B1 ;  /* 0x0000000000017941 */ /* 0x000fea0003800200 */
.L_x_975:
[----:B------:R-:W-:Y:S04]  /*1b50*/  BSSY.RECONVERGENT B1, `(.L_x_977) ;  /* 0x0000006000017945 */ /* 0x000fe80003800200 */
[----:B------:R-:W-:Y:S05]  /*1b60*/  @!P2 BRA `(.L_x_978) ;  /* 0x000000000010a947 */ /* 0x000fea0003800000 */
[----:B0123--:R-:W-:-:S04]  /*1b70*/  IMAD R11, R12, 0x100, R9 ;  /* 0x000001000c0b7824 */ /* 0x00ffc800078e0209 */
[----:B------:R-:W-:-:S04]  /*1b80*/  VIADD R11, R11, 0x400 ;  /* 0x000004000b0b7836 */ /* 0x000fc80000000000 */
[----:B------:R-:W-:-:S05]  /*1b90*/  IMAD.WIDE.U32 R10, R11, 0x4, R2 ;  /* 0x000000040b0a7825 */ /* 0x000fca00078e0002 */
[----:B------:R4:W-:Y:S02]  /*1ba0*/  REDG.E.ADD.STRONG.GPU desc[UR12][R10.64], R43 ;  /* 0x0000002b0a00798e */ /* 0x0009e4000c12e10c */
.L_x_978:
[----:B------:R-:W-:Y:S05]  /*1bb0*/  BSYNC.RECONVERGENT B1 ;  /* 0x0000000000017941 */ /* 0x000fea0003800200 */
.L_x_977:
[----:B------:R-:W-:Y:S04]  /*1bc0*/  BSSY.RECONVERGENT B1, `(.L_x_979) ;  /* 0x0000006000017945 */ /* 0x000fe80003800200 */
[----:B------:R-:W-:Y:S05]  /*1bd0*/  @!P3 BRA `(.L_x_980) ;  /* 0x000000000010b947 */ /* 0x000fea0003800000 */
[----:B01234-:R-:W-:-:S04]  /*1be0*/  IMAD R11, R12, 0x100, R9 ;  /* 0x000001000c0b7824 */ /* 0x01ffc800078e0209 */
[----:B------:R-:W-:-:S04]  /*1bf0*/  VIADD R11, R11, 0x500 ;  /* 0x000005000b0b7836 */ /* 0x000fc80000000000 */
[----:B------:R-:W-:-:S05]  /*1c00*/  IMAD.WIDE.U32 R10, R11, 0x4, R2 ;  /* 0x000000040b0a7825 */ /* 0x000fca00078e0002 */
[----:B------:R0:W-:Y:S02]  /*1c10*/  REDG.E.ADD.STRONG.GPU desc[UR12][R10.64], R17 ;  /* 0x000000110a00798e */ /* 0x0001e4000c12e10c */
.L_x_980:
[----:B------:R-:W-:Y:S05]  /*1c20*/  BSYNC.RECONVERGENT B1 ;  /* 0x0000000000017941 */ /* 0x000fea0003800200 */
.L_x_979:
[----:B------:R-:W-:Y:S04]  /*1c30*/  BSSY.RECONVERGENT B1, `(.L_x_981) ;  /* 0x0000006000017945 */ /* 0x000fe80003800200 */
[----:B------:R-:W-:Y:S05]  /*1c40*/  @!P4 BRA `(.L_x_982) ;  /* 0x000000000010c947 */ /* 0x000fea0003800000 */
[----:B01234-:R-:W-:-:S04]  /*1c50*/  IMAD R11, R12, 0x100, R9 ;  /* 0x000001000c0b7824 */ /* 0x01ffc800078e0209 */
[----:B------:R-:W-:-:S04]  /*1c60*/  VIADD R11, R11, 0x600 ;  /* 0x000006000b0b7836 */ /* 0x000fc80000000000 */
[----:B------:R-:W-:-:S05]  /*1c70*/  IMAD.WIDE.U32 R10, R11, 0x4, R2 ;  /* 0x000000040b0a7825 */ /* 0x000fca00078e0002 */
[----:B------:R0:W-:Y:S02]  /*1c80*/  REDG.E.ADD.STRONG.GPU desc[UR12][R10.64], R15 ;  /* 0x0000000f0a00798e */ /* 0x0001e4000c12e10c */
.L_x_982:
[----:B------:R-:W-:Y:S05]  /*1c90*/  BSYNC.RECONVERGENT B1 ;  /* 0x0000000000017941 */ /* 0x000fea0003800200 */
.L_x_981:
[----:B------:R-:W-:Y:S04]  /*1ca0*/  BSSY.RECONVERGENT B1, `(.L_x_983) ;  /* 0x0000006000017945 */ /* 0x000fe80003800200 */
[----:B------:R-:W-:Y:S05]  /*1cb0*/  @!P5 BRA `(.L_x_984) ;  /* 0x000000000010d947 */ /* 0x000fea0003800000 */
[----:B01234-:R-:W-:-:S04]  /*1cc0*/  IMAD R11, R12, 0x100, R9 ;  /* 0x000001000c0b7824 */ /* 0x01ffc800078e0209 */
[----:B------:R-:W-:-:S04]  /*1cd0*/  VIADD R11, R11, 0x700 ;  /* 0x000007000b0b7836 */ /* 0x000fc80000000000 */
[----:B------:R-:W-:-:S05]  /*1ce0*/  IMAD.WIDE.U32 R10, R11, 0x4, R2 ;  /* 0x000000040b0a7825 */ /* 0x000fca00078e0002 */
[----:B------:R0:W-:Y:S02]  /*1cf0*/  REDG.E.ADD.STRONG.GPU desc[UR12][R10.64], R13 ;  /* 0x0000000d0a00798e */ /* 0x0001e4000c12e10c */
.L_x_984:
[----:B------:R-:W-:Y:S05]  /*1d00*/  BSYNC.RECONVERGENT B1 ;  /* 0x0000000000017941 */ /* 0x000fea0003800200 */
.L_x_983:
[----:B------:R-:W-:-:S05]  /*1d10*/  VIADD R12, R12, 0x8 ;  /* 0x000000080c0c7836 */ /* 0x000fca0000000000 */
[----:B------:R-:W-:-:S13]  /*1d20*/  ISETP.NE.AND P0, PT, R12, R5, PT ;  /* 0x000000050c00720c */ /* 0x000fda0003f05270 */
[----:B------:R-:W-:Y:S05]  /*1d30*/  @P0 BRA `(.L_x_985) ;  /* 0xfffffff800d40947 */ /* 0x000fea000383ffff */
[----:B------:R-:W-:-:S07]  /*1d40*/  IMAD.MOV.U32 R2, RZ, RZ, R5 ;  /* 0x000000ffff027224 */ /* 0x000fce00078e0005 */
.L_x_968:
[----:B------:R-:W-:-:S13]  /*1d50*/  ISETP.NE.AND P0, PT, R26, RZ, PT ;  /* 0x000000ff1a00720c */ /* 0x000fda0003f05270 */
[----:B------:R-:W-:Y:S05]  /*1d60*/  @!P0 BRA `(.L_x_986) ;  /* 0x0000000400408947 */ /* 0x000fea0003800000 */
[----:B------:R-:W-:-:S13]  /*1d70*/  ISETP.GE.U32.AND P0, PT, R23, 0x3, PT ;  /* 0x000000031700780c */ /* 0x000fda0003f06070 */
[----:B------:R-:W-:Y:S05]  /*1d80*/  @!P0 BRA `(.L_x_987) ;  /* 0x0000000000a48947 */ /* 0x000fea0003800000 */
[----:B------:R-:W-:Y:S01]  /*1d90*/  IMAD R3, R2, 0x400, R8 ;  /* 0x0000040002037824 */ /* 0x000fe200078e0208 */
[----:B------:R-:W-:Y:S04]  /*1da0*/  BSSY.RECONVERGENT B1, `(.L_x_988) ;  /* 0x000000e000017945 */ /* 0x000fe80003800200 */
[----:B0----5:R-:W0:Y:S04]  /*1db0*/  LDS R13, [R3] ;  /* 0x00000000030d7984 */ /* 0x021e280000000800 */
[----:B------:R-:W2:Y:S04]  /*1dc0*/  LDS R15, [R3+0x400] ;  /* 0x00040000030f7984 */ /* 0x000ea80000000800 */
[----:B------:R-:W3:Y:S04]  /*1dd0*/  LDS R17, [R3+0x800] ;  /* 0x0008000003117984 */ /* 0x000ee80000000800 */
[----:B-1----:R-:W1:Y:S01]  /*1de0*/  LDS R19, [R3+0xc00] ;  /* 0x000c000003137984 */ /* 0x002e620000000800 */
[----:B0-----:R-:W-:-:S02]  /*1df0*/  ISETP.NE.AND P0, PT, R13, RZ, PT ;  /* 0x000000ff0d00720c */ /* 0x001fc40003f05270 */
[----:B--2---:R-:W-:Y:S02]  /*1e00*/  ISETP.NE.AND P1, PT, R15, RZ, PT ;  /* 0x000000ff0f00720c */ /* 0x004fe40003f25270 */
[----:B---3--:R-:W-:Y:S02]  /*1e10*/  ISETP.NE.AND P2, PT, R17, RZ, PT ;  /* 0x000000ff1100720c */ /* 0x008fe40003f45270 */
[----:B-1----:R-:W-:-:S07]  /*1e20*/  ISETP.NE.AND P3, PT, R19, RZ, PT ;  /* 0x000000ff1300720c */ /* 0x002fce0003f65270 */
[----:B------:R-:W-:Y:S06]  /*1e30*/  @!P0 BRA `(.L_x_989) ;  /* 0x0000000000108947 */ /* 0x000fec0003800000 */
[----:B----4-:R-:W0:Y:S01]  /*1e40*/  LDC.64 R10, c[0x0][0x380] ;  /* 0x0000e000ff0a7b82 */ /* 0x010e220000000a00 */
[----:B------:R-:W-:-:S04]  /*1e50*/  IMAD R3, R2, 0x100, R9 ;  /* 0x0000010002037824 */ /* 0x000fc800078e0209 */
[----:B0-----:R-:W-:-:S05]  /*1e60*/  IMAD.WIDE.U32 R10, R3, 0x4, R10 ;  /* 0x00000004030a7825 */ /* 0x001fca00078e000a */
[----:B------:R0:W-:Y:S02]  /*1e70*/  REDG.E.ADD.STRONG.GPU desc[UR12][R10.64], R13 ;  /* 0x0000000d0a00798e */ /* 0x0001e4000c12e10c */
.L_x_989:
[----:B------:R-:W-:Y:S05]  /*1e80*/  BSYNC.RECONVERGENT B1 ;  /* 0x0000000000017941 */ /* 0x000fea0003800200 */
.L_x_988:
[----:B------:R-:W-:Y:S04]  /*1e90*/  BSSY.RECONVERGENT B1, `(.L_x_990) ;  /* 0x0000007000017945 */ /* 0x000fe80003800200 */
[----:B------:R-:W-:Y:S05]  /*1ea0*/  @!P1 BRA `(.L_x_991) ;  /* 0x0000000000149947 */ /* 0x000fea0003800000 */
[----:B0---4-:R-:W0:Y:S01]  /*1eb0*/  LDC.64 R10, c[0x0][0x380] ;  /* 0x0000e000ff0a7b82 */ /* 0x011e220000000a00 */
[----:B------:R-:W-:-:S04]  /*1ec0*/  IMAD R3, R2, 0x100, R9 ;  /* 0x0000010002037824 */ /* 0x000fc800078e0209 */
[----:B------:R-:W-:-:S04]  /*1ed0*/  VIADD R3, R3, 0x100 ;  /* 0x0000010003037836 */ /* 0x000fc80000000000 */
[----:B0-----:R-:W-:-:S05]  /*1ee0*/  IMAD.WIDE.U32 R10, R3, 0x4, R10 ;  /* 0x00000004030a7825 */ /* 0x001fca00078e000a */
[----:B------:R1:W-:Y:S02]  /*1ef0*/  REDG.E.ADD.STRONG.GPU desc[UR12][R10.64], R15 ;  /* 0x0000000f0a00798e */ /* 0x0003e4000c12e10c */
.L_x_991:
[----:B------:R-:W-:Y:S05]  /*1f00*/  BSYNC.RECONVERGENT B1 ;  /* 0x0000000000017941 */ /* 0x000fea0003800200 */
.L_x_990:
[----:B------:R-:W-:Y:S04]  /*1f10*/  BSSY.RECONVERGENT B1, `(.L_x_992) ;  /* 0x0000007000017945 */ /* 0x000fe80003800200 */
[----:B------:R-:W-:Y:S05]  /*1f20*/  @!P2 BRA `(.L_x_993) ;  /* 0x000000000014a947 */ /* 0x000fea0003800000 */
[----:B01--4-:R-:W0:Y:S01]  /*1f30*/  LDC.64 R10, c[0x0][0x380] ;  /* 0x0000e000ff0a7b82 */ /* 0x013e220000000a00 */
[----:B------:R-:W-:-:S04]  /*1f40*/  IMAD R3, R2, 0x100, R9 ;  /* 0x0000010002037824 */ /* 0x000fc800078e0209 */
[----:B------:R-:W-:-:S04]  /*1f50*/  VIADD R3, R3, 0x200 ;  /* 0x0000020003037836 */ /* 0x000fc80000000000 */
[----:B0-----:R-:W-:-:S05]  /*1f60*/  IMAD.WIDE.U32 R10, R3, 0x4, R10 ;  /* 0x00000004030a7825 */ /* 0x001fca00078e000a */
[----:B------:R2:W-:Y:S02]  /*1f70*/  REDG.E.ADD.STRONG.GPU desc[UR12][R10.64], R17 ;  /* 0x000000110a00798e */ /* 0x0005e4000c12e10c */
.L_x_993:
[----:B------:R-:W-:Y:S05]  /*1f80*/  BSYNC.RECONVERGENT B1 ;  /* 0x0000000000017941 */ /* 0x000fea0003800200 */
.L_x_992:
[----:B------:R-:W-:Y:S04]  /*1f90*/  BSSY.RECONVERGENT B1, `(.L_x_994) ;  /* 0x0000007000017945 */ /* 0x000fe80003800200 */
[----:B------:R-:W-:Y:S05]  /*1fa0*/  @!P3 BRA `(.L_x_995) ;  /* 0x000000000014b947 */ /* 0x000fea0003800000 */
[----:B012-4-:R-:W0:Y:S01]  /*1fb0*/  LDC.64 R10, c[0x0][0x380] ;  /* 0x0000e000ff0a7b82 */ /* 0x017e220000000a00 */
[----:B------:R-:W-:-:S04]  /*1fc0*/  IMAD R3, R2, 0x100, R9 ;  /* 0x0000010002037824 */ /* 0x000fc800078e0209 */
[----:B------:R-:W-:-:S04]  /*1fd0*/  VIADD R3, R3, 0x300 ;  /* 0x0000030003037836 */ /* 0x000fc80000000000 */
[----:B0-----:R-:W-:-:S05]  /*1fe0*/  IMAD.WIDE.U32 R10, R3, 0x4, R10 ;  /* 0x00000004030a7825 */ /* 0x001fca00078e000a */
[----:B------:R3:W-:Y:S02]  /*1ff0*/  REDG.E.ADD.STRONG.GPU desc[UR12][R10.64], R19 ;  /* 0x000000130a00798e */ /* 0x0007e4000c12e10c */
.L_x_995:
[----:B------:R-:W-:Y:S05]  /*2000*/  BSYNC.RECONVERGENT B1 ;  /* 0x0000000000017941 */ /* 0x000fea0003800200 */
.L_x_994:
[----:B------:R-:W-:-:S07]  /*2010*/  VIADD R2, R2, 0x4 ;  /* 0x0000000402027836 */ /* 0x000fce0000000000 */
.L_x_987:
[----:B------:R-:W-:Y:S01]  /*2020*/  ISETP.NE.AND P0, PT, R25, RZ, PT ;  /* 0x000000ff1900720c */ /* 0x000fe20003f05270 */
[----:B------:R-:W-:-:S12]  /*2030*/  BSSY.RECONVERGENT B1, `(.L_x_986) ;  /* 0x0000023000017945 */ /* 0x000fd80003800200 */
[----:B------:R-:W-:Y:S05]  /*2040*/  @!P0 BRA `(.L_x_996) ;  /* 0x0000000000848947 */ /* 0x000fea0003800000 */
[----:B------:R-:W-:-:S13]  /*2050*/  ISETP.NE.AND P0, PT, R22, RZ, PT ;  /* 0x000000ff1600720c */ /* 0x000fda0003f05270 */
[----:B------:R-:W-:Y:S05]  /*2060*/  @!P0 BRA `(.L_x_997) ;  /* 0x0000000000548947 */ /* 0x000fea0003800000 */
[----:B012345:R-:W-:Y:S01]  /*2070*/  IMAD R10, R2, 0x400, R8 ;  /* 0x00000400020a7824 */ /* 0x03ffe200078e0208 */
[----:B------:R-:W-:Y:S04]  /*2080*/  BSSY.RECONVERGENT B2, `(.L_x_998) ;  /* 0x000000a000027945 */ /* 0x000fe80003800200 */
[----:B------:R-:W0:Y:S04]  /*2090*/  LDS R3, [R10] ;  /* 0x000000000a037984 */ /* 0x000e280000000800 */
[----:B------:R-:W1:Y:S01]  /*20a0*/  LDS R13, [R10+0x400] ;  /* 0x000400000a0d7984 */ /* 0x000e620000000800 */
[----:B0-----:R-:W-:-:S02]  /*20b0*/  ISETP.NE.AND P0, PT, R3, RZ, PT ;  /* 0x000000ff0300720c */ /* 0x001fc40003f05270 */
[----:B-1----:R-:W-:-:S11]  /*20c0*/  ISETP.NE.AND P1, PT, R13, RZ, PT ;  /* 0x000000ff0d00720c */ /* 0x002fd60003f25270 */
[----:B------:R-:W-:Y:S05]  /*20d0*/  @!P0 BRA `(.L_x_999) ;  /* 0x0000000000108947 */ /* 0x000fea0003800000 */
[----:B------:R-:W0:Y:S01]  /*20e0*/  LDC.64 R10, c[0x0][0x380] ;  /* 0x0000e000ff0a7b82 */ /* 0x000e220000000a00 */
[----:B------:R-:W-:-:S04]  /*20f0*/  IMAD R15, R2, 0x100, R9 ;  /* 0x00000100020f7824 */ /* 0x000fc800078e0209 */
[----:B0-----:R-:W-:-:S05]  /*2100*/  IMAD.WIDE.U32 R10, R15, 0x4, R10 ;  /* 0x000000040f0a7825 */ /* 0x001fca00078e000a */
[----:B------:R0:W-:Y:S02]  /*2110*/  REDG.E.ADD.STRONG.GPU desc[UR12][R10.64], R3 ;  /* 0x000000030a00798e */ /* 0x0001e4000c12e10c */
.L_x_999:
[----:B------:R-:W-:Y:S05]  /*2120*/  BSYNC.RECONVERGENT B2 ;  /* 0x0000000000027941 */ /* 0x000fea0003800200 */
.L_x_998:
[----:B------:R-:W-:Y:S04]  /*2130*/  BSSY.RECONVERGENT B2, `(.L_x_1000) ;  /* 0x0000007000027945 */ /* 0x000fe80003800200 */
[----:B------:R-:W-:Y:S05]  /*2140*/  @!P1 BRA `(.L_x_1001) ;  /* 0x0000000000149947 */ /* 0x000fea0003800000 */
[----:B0-----:R-:W0:Y:S01]  /*2150*/  LDC.64 R10, c[0x0][0x380] ;  /* 0x0000e000ff0a7b82 */ /* 0x001e220000000a00 */
[----:B------:R-:W-:-:S04]  /*2160*/  IMAD R3, R2, 0x100, R9 ;  /* 0x0000010002037824 */ /* 0x000fc800078e0209 */
[----:B------:R-:W-:-:S04]  /*2170*/  VIADD R3, R3, 0x100 ;  /* 0x0000010003037836 */ /* 0x000fc80000000000 */
[----:B0-----:R-:W-:-:S05]  /*2180*/  IMAD.WIDE.U32 R10, R3, 0x4, R10 ;  /* 0x00000004030a7825 */ /* 0x001fca00078e000a */
[----:B------:R1:W-:Y:S02]  /*2190*/  REDG.E.ADD.STRONG.GPU desc[UR12][R10.64], R13 ;  /* 0x0000000d0a00798e */ /* 0x0003e4000c12e10c */
.L_x_1001:
[----:B------:R-:W-:Y:S05]  /*21a0*/  BSYNC.RECONVERGENT B2 ;  /* 0x0000000000027941 */ /* 0x000fea0003800200 */
.L_x_1000:
[----:B------:R-:W-:-:S07]  /*21b0*/  VIADD R2, R2, 0x2 ;  /* 0x0000000202027836 */ /* 0x000fce0000000000 */
.L_x_997:
[----:B------:R-:W-:-:S13]  /*21c0*/  ISETP.NE.AND P0, PT, R4, RZ, PT ;  /* 0x000000ff0400720c */ /* 0x000fda0003f05270 */
[----:B------:R-:W-:Y:S05]  /*21d0*/  @!P0 BRA `(.L_x_996) ;  /* 0x0000000000208947 */ /* 0x000fea0003800000 */
[----:B0-----:R-:W-:-:S05]  /*21e0*/  IMAD R3, R2, 0x400, R8 ;  /* 0x0000040002037824 */ /* 0x001fca00078e0208 */
[----:B-1---5:R-:W0:Y:S02]  /*21f0*/  LDS R13, [R3] ;  /* 0x00000000030d7984 */ /* 0x022e240000000800 */
[----:B0-----:R-:W-:-:S13]  /*2200*/  ISETP.NE.AND P0, PT, R13, RZ, PT ;  /* 0x000000ff0d00720c */ /* 0x001fda0003f05270 */
[----:B------:R-:W-:Y:S05]  /*2210*/  @!P0 BRA `(.L_x_996) ;  /* 0x0000000000108947 */ /* 0x000fea0003800000 */
[----:B--234-:R-:W0:Y:S01]  /*2220*/  LDC.64 R10, c[0x0][0x380] ;  /* 0x0000e000ff0a7b82 */ /* 0x01ce220000000a00 */
[----:B------:R-:W-:-:S04]  /*2230*/  IMAD R3, R2, 0x100, R9 ;  /* 0x0000010002037824 */ /* 0x000fc800078e0209 */
[----:B0-----:R-:W-:-:S05]  /*2240*/  IMAD.WIDE.U32 R2, R3, 0x4, R10 ;  /* 0x0000000403027825 */ /* 0x001fca00078e000a */
[----:B------:R0:W-:Y:S02]  /*2250*/  REDG.E.ADD.STRONG.GPU desc[UR12][R2.64], R13 ;  /* 0x0000000d0200798e */ /* 0x0001e4000c12e10c */
.L_x_996:
[----:B------:R-:W-:Y:S05]  /*2260*/  BSYNC.RECONVERGENT B1 ;  /* 0x0000000000017941 */ /* 0x000fea0003800200 */
.L_x_986:
[----:B------:R-:W-:-:S13]  /*2270*/  ISETP.GT.U32.AND P0, PT, R9, 0x7f, PT ;  /* 0x0000007f0900780c */ /* 0x000fda0003f04070 */
[----:B------:R-:W-:Y:S05]  /*2280*/  @P0 BRA `(.L_x_967) ;  /* 0x0000000800300947 */ /* 0x000fea0003800000 */
[----:B------:R-:W-:Y:S01]  /*2290*/  ISETP.GE.U32.AND P0, PT, R28, 0x7, PT ;  /* 0x000000071c00780c */ /* 0x000fe20003f06070 */
[----:B0-----:R-:W-:-:S12]  /*22a0*/  IMAD.MOV.U32 R2, RZ, RZ, RZ ;  /* 0x000000ffff027224 */ /* 0x001fd800078e00ff */
[----:B------:R-:W-:Y:S05]  /*22b0*/  @!P0 BRA `(.L_x_1002) ;  /* 0x0000000000e48947 */ /* 0x000fea0003800000 */
[----:B------:R-:W0:Y:S01]  /*22c0*/  LDC.64 R2, c[0x0][0x380] ;  /* 0x0000e000ff027b82 */ /* 0x000e220000000a00 */
[----:B-----5:R-:W-:-:S07]  /*22d0*/  IMAD.MOV.U32 R12, RZ, RZ, RZ ;  /* 0x000000ffff0c7224 */ /* 0x020fce00078e00ff */
.L_x_1019:
[C---:B-1----:R-:W-:Y:S01]  /*22e0*/  IMAD R13, R12.reuse, 0x400, R8 ;  /* 0x000004000c0d7824 */ /* 0x042fe200078e0208 */
[----:B------:R-:W-:Y:S01]  /*22f0*/  BSSY.RECONVERGENT B1, `(.L_x_1003) ;  /* 0x0000010000017945 */ /* 0x000fe20003800200 */
[C---:B0-234-:R-:W-:Y:S02]  /*2300*/  IMAD R11, R12.reuse, 0x100, R9 ;  /* 0x000001000c0b7824 */ /* 0x05dfe400078e0209 */
[----:B------:R-:W-:Y:S01]  /*2310*/  VIADD R12, R12, 0x8 ;  /* 0x000000080c0c7836 */ /* 0x000fe20000000000 */
[----:B------:R-:W1:Y:S01]  /*2320*/  LDS R15, [R13+0x200] ;  /* 0x000200000d0f7984 */ /* 0x000e620000000800 */
[----:B0-----:R-:W-:-:S03]  /*2330*/  IMAD.WIDE.U32 R10, R11, 0x4, R2 ;  /* 0x000000040b0a7825 */ /* 0x001fc600078e0002 */
[----:B------:R-:W0:Y:S04]  /*2340*/  LDS R17, [R13+0x600] ;  /* 0x000600000d117984 */ /* 0x000e280000000800 */
[----:B------:R2:W3:Y:S04]  /*2350*/  LDS R19, [R13+0xa00] ;  /* 0x000a00000d137984 */ /* 0x0004e80000000800 */
[----:B------:R2:W4:Y:S04]  /*2360*/  LDS R37, [R13+0xe00] ;  /* 0x000e00000d257984 */ /* 0x0005280000000800 */
[----:B------:R2:W2:Y:S04]  /*2370*/  LDS R39, [R13+0x1200] ;  /* 0x001200000d277984 */ /* 0x0004a80000000800 */
[----:B------:R0:W2:Y:S04]  /*2380*/  LDS R41, [R13+0x1600] ;  /* 0x001600000d297984 */ /* 0x0000a80000000800 */
[----:B------:R0:W2:Y:S04]  /*2390*/  LDS R43, [R13+0x1a00] ;  /* 0x001a00000d2b7984 */ /* 0x0000a80000000800 */
[----:B------:R0:W2:Y:S01]  /*23a0*/  LDS R45, [R13+0x1e00] ;  /* 0x001e00000d2d7984 */ /* 0x0000a20000000800 */
[----:B-1----:R-:W-:-:S02]  /*23b0*/  ISETP.NE.AND P0, PT, R15, RZ, PT ;  /* 0x000000ff0f00720c */ /* 0x002fc40003f05270 */
[----:B0-----:R-:W-:-:S11]  /*23c0*/  ISETP.NE.AND P1, PT, R17, RZ, PT ;  /* 0x000000ff1100720c */ /* 0x001fd60003f25270 */
[----:B---34-:R-:W-:Y:S05]  /*23d0*/  @!P0 BRA `(.L_x_1004) ;  /* 0x0000000000048947 */ /* 0x018fea0003800000 */
[----:B------:R0:W-:Y:S02]  /*23e0*/  REDG.E.ADD.STRONG.GPU desc[UR12][R10.64+0x200], R15 ;  /* 0x0002000f0a00798e */ /* 0x0001e4000c12e10c */
.L_x_1004:
[----:B------:R-:W-:Y:S05]  /*23f0*/  BSYNC.RECONVERGENT B1 ;  /* 0x0000000000017941 */ /* 0x000fea0003800200 */
.L_x_1003:
[----:B------:R-:W-:Y:S04]  /*2400*/  BSSY.RECONVERGENT B1, `(.L_x_1005) ;  /* 0x0000003000017945 */ /* 0x000fe80003800200 */
[----:B------:R-:W-:Y:S05]  /*2410*/  @!P1 BRA `(.L_x_1006) ;  /* 0x0000000000049947 */ /* 0x000fea0003800000 */
[----:B------:R1:W-:Y:S02]  /*2420*/  REDG.E.ADD.STRONG.GPU desc[UR12][R10.64+0x600], R17 ;  /* 0x000600110a00798e */ /* 0x0003e4000c12e10c */
.L_x_1006:
[----:B------:R-:W-:Y:S05]  /*2430*/  BSYNC.RECONVERGENT B1 ;  /* 0x0000000000017941 */ /* 0x000fea0003800200 */
.L_x_1005:
[----:B------:R-:W-:Y:S01]  /*2440*/  ISETP.NE.AND P6, PT, R19, RZ, PT ;  /* 0x000000ff1300720c */ /* 0x000fe20003fc5270 */
[----:B------:R-:W-:Y:S01]  /*2450*/  BSSY.RECONVERGENT B1, `(.L_x_1007) ;  /* 0x0000009000017945 */ /* 0x000fe20003800200 */
[----:B------:R-:W-:Y:S02]  /*2460*/  ISETP.NE.AND P0, PT, R12, R5, PT ;  /* 0x000000050c00720c */ /* 0x000fe40003f05270 */
[----:B------:R-:W-:Y:S02]  /*2470*/  ISETP.NE.AND P1, PT, R37, RZ, PT ;  /* 0x000000ff2500720c */ /* 0x000fe40003f25270 */
[----:B--2---:R-:W-:Y:S02]  /*2480*/  ISETP.NE.AND P2, PT, R39, RZ, PT ;  /* 0x000000ff2700720c */ /* 0x004fe40003f45270 */
[----:B------:R-:W-:Y:S02]  /*2490*/  ISETP.NE.AND P3, PT, R41, RZ, PT ;  /* 0x000000ff2900720c */ /* 0x000fe40003f65270 */
[----:B------:R-:W-:-:S02]  /*24a0*/  ISETP.NE.AND P4, PT, R43, RZ, PT ;  /* 0x000000ff2b00720c */ /* 0x000fc40003f85270 */
[----:B------:R-:W-:Y:S01]  /*24b0*/  ISETP.NE.AND P5, PT, R45, RZ, PT ;  /* 0x000000ff2d00720c */ /* 0x000fe20003fa5270 */
[----:B------:R-:W-:-:S12]  /*24c0*/  @!P6 BRA `(.L_x_1008) ;  /* 0x000000000004e947 */ /* 0x000fd80003800000 */
[----:B------:R2:W-:Y:S02]  /*24d0*/  REDG.E.ADD.STRONG.GPU desc[UR12][R10.64+0xa00], R19 ;  /* 0x000a00130a00798e */ /* 0x0005e4000c12e10c */
.L_x_1008:
[----:B------:R-:W-:Y:S05]  /*24e0*/  BSYNC.RECONVERGENT B1 ;  /* 0x0000000000017941 */ /* 0x000fea0003800200 */
.L_x_1007:
[----:B------:R-:W-:Y:S04]  /*24f0*/  BSSY.RECONVERGENT B1, `(.L_x_1009) ;  /* 0x0000003000017945 */ /* 0x000fe80003800200 */
[----:B------:R-:W-:Y:S05]  /*2500*/  @!P1 BRA `(.L_x_1010) ;  /* 0x0000000000049947 */ /* 0x000fea0003800000 */
[----:B------:R3:W-:Y:S02]  /*2510*/  REDG.E.ADD.STRONG.GPU desc[UR12][R10.64+0xe00], R37 ;  /* 0x000e00250a00798e */ /* 0x0007e4000c12e10c */
.L_x_1010:
[----:B------:R-:W-:Y:S05]  /*2520*/  BSYNC.RECONVERGENT B1 ;  /* 0x0000000000017941 */ /* 0x000fea0003800200 */
.L_x_1009:
[----:B------:R-:W-:Y:S04]  /*2530*/  BSSY.RECONVERGENT B1, `(.L_x_1011) ;  /* 0x0000003000017945 */ /* 0x000fe80003800200 */
[----:B------:R-:W-:Y:S05]  /*2540*/  @!P2 BRA `(.L_x_1012) ;  /* 0x000000000004a947 */ /* 0x000fea0003800000 */
[----:B------:R4:W-:Y:S02]  /*2550*/  REDG.E.ADD.STRONG.GPU desc[UR12][R10.64+0x1200], R39 ;  /* 0x001200270a00798e */ /* 0x0009e4000c12e10c */
.L_x_1012:
[----:B------:R-:W-:Y:S05]  /*2560*/  BSYNC.RECONVERGENT B1 ;  /* 0x0000000000017941 */ /* 0x000fea0003800200 */
.L_x_1011:
[----:B------:R-:W-:Y:S04]  /*2570*/  BSSY.RECONVERGENT B1, `(.L_x_1013) ;  /* 0x0000003000017945 */ /* 0x000fe80003800200 */
[----:B------:R-:W-:Y:S05]  /*2580*/  @!P3 BRA `(.L_x_1014) ;  /* 0x000000000004b947 */ /* 0x000fea0003800000 */
[----:B------:R0:W-:Y:S02]  /*2590*/  REDG.E.ADD.STRONG.GPU desc[UR12][R10.64+0x1600], R41 ;  /* 0x001600290a00798e */ /* 0x0001e4000c12e10c */
.L_x_1014:
[----:B------:R-:W-:Y:S05]  /*25a0*/  BSYNC.RECONVERGENT B1 ;  /* 0x0000000000017941 */ /* 0x000fea0003800200 */
.L_x_1013:
[----:B------:R-:W-:Y:S04]  /*25b0*/  BSSY.RECONVERGENT B1, `(.L_x_1015) ;  /* 0x0000003000017945 */ /* 0x000fe80003800200 */
[----:B------:R-:W-:Y:S05]  /*25c0*/  @!P4 BRA `(.L_x_1016) ;  /* 0x000000000004c947 */ /* 0x000fea0003800000 */
[----:B------:R0:W-:Y:S02]  /*25d0*/  REDG.E.ADD.STRONG.GPU desc[UR12][R10.64+0x1a00], R43 ;  /* 0x001a002b0a00798e */ /* 0x0001e4000c12e10c */
.L_x_1016:
[----:B------:R-:W-:Y:S05]  /*25e0*/  BSYNC.RECONVERGENT B1 ;  /* 0x0000000000017941 */ /* 0x000fea0003800200 */
.L_x_1015:
[----:B------:R-:W-:Y:S04]  /*25f0*/  BSSY.RECONVERGENT B1, `(.L_x_1017) ;  /* 0x0000003000017945 */ /* 0x000fe80003800200 */
[----:B------:R-:W-:Y:S05]  /*2600*/  @!P5 BRA `(.L_x_1018) ;  /* 0x000000000004d947 */ /* 0x000fea0003800000 */
[----:B------:R0:W-:Y:S02]  /*2610*/  REDG.E.ADD.STRONG.GPU desc[UR12][R10.64+0x1e00], R45 ;  /* 0x001e002d0a00798e */ /* 0x0001e4000c12e10c */
.L_x_1018:
[----:B------:R-:W-:Y:S05]  /*2620*/  BSYNC.RECONVERGENT B1 ;  /* 0x0000000000017941 */ /* 0x000fea0003800200 */
.L_x_1017:
[----:B------:R-:W-:Y:S05]  /*2630*/  @P0 BRA `(.L_x_1019) ;  /* 0xfffffffc00280947 */ /* 0x000fea000383ffff */
[----:B------:R-:W-:-:S07]  /*2640*/  IMAD.MOV.U32 R2, RZ, RZ, R5 ;  /* 0x000000ffff027224 */ /* 0x000fce00078e0005 */
.L_x_1002:
[----:B------:R-:W-:-:S13]  /*2650*/  ISETP.NE.AND P0, PT, R26, RZ, PT ;  /* 0x000000ff1a00720c */ /* 0x000fda0003f05270 */
[----:B------:R-:W-:Y:S05]  /*2660*/  @!P0 BRA `(.L_x_967) ;  /* 0x0000000400388947 */ /* 0x000fea0003800000 */
[----:B------:R-:W-:-:S13]  /*2670*/  ISETP.GE.U32.AND P0, PT, R23, 0x3, PT ;  /* 0x000000031700780c */ /* 0x000fda0003f06070 */
[----:B------:R-:W-:Y:S05]  /*2680*/  @!P0 BRA `(.L_x_1020) ;  /* 0x0000000000a48947 */ /* 0x000fea0003800000 */
[----:B------:R-:W-:Y:S01]  /*2690*/  IMAD R3, R2, 0x400, R8 ;  /* 0x0000040002037824 */ /* 0x000fe200078e0208 */
[----:B------:R-:W-:Y:S04]  /*26a0*/  BSSY.RECONVERGENT B1, `(.L_x_1021) ;  /* 0x000000e000017945 */ /* 0x000fe80003800200 */
[----:B-1---5:R-:W1:Y:S04]  /*26b0*/  LDS R13, [R3+0x200] ;  /* 0x00020000030d7984 */ /* 0x022e680000000800 */
[----:B0-----:R-:W0:Y:S04]  /*26c0*/  LDS R15, [R3+0x600] ;  /* 0x00060000030f7984 */ /* 0x001e280000000800 */
[----:B--2---:R-:W2:Y:S04]  /*26d0*/  LDS R17, [R3+0xa00] ;  /* 0x000a000003117984 */ /* 0x004ea80000000800 */
[----:B---3--:R-:W3:Y:S01]  /*26e0*/  LDS R19, [R3+0xe00] ;  /* 0x000e000003137984 */ /* 0x008ee20000000800 */
[----:B-1----:R-:W-:-:S02]  /*26f0*/  ISETP.NE.AND P0, PT, R13, RZ, PT ;  /* 0x000000ff0d00720c */ /* 0x002fc40003f05270 */
[----:B0-----:R-:W-:Y:S02]  /*2700*/  ISETP.NE.AND P1, PT, R15, RZ, PT ;  /* 0x000000ff0f00720c */ /* 0x001fe40003f25270 */
[----:B--2---:R-:W-:Y:S02]  /*2710*/  ISETP.NE.AND P2, PT, R17, RZ, PT ;  /* 0x000000ff1100720c */ /* 0x004fe40003f45270 */
[----:B---3--:R-:W-:-:S07]  /*2720*/  ISETP.NE.AND P3, PT, R19, RZ, PT ;  /* 0x000000ff1300720c */ /* 0x008fce0003f65270 */
[----:B------:R-:W-:Y:S06]  /*2730*/  @!P0 BRA `(.L_x_1022) ;  /* 0x0000000000108947 */ /* 0x000fec0003800000 */
[----:B----4-:R-:W0:Y:S01]  /*2740*/  LDC.64 R10, c[0x0][0x380] ;  /* 0x0000e000ff0a7b82 */ /* 0x010e220000000a00 */
[----:B------:R-:W-:-:S04]  /*2750*/  IMAD R3, R2, 0x100, R9 ;  /* 0x0000010002037824 */ /* 0x000fc800078e0209 */
[----:B0-----:R-:W-:-:S05]  /*2760*/  IMAD.WIDE.U32 R10, R3, 0x4, R10 ;  /* 0x00000004030a7825 */ /* 0x001fca00078e000a */
[----:B------:R0:W-:Y:S02]  /*2770*/  REDG.E.ADD.STRONG.GPU desc[UR12][R10.64+0x200], R13 ;  /* 0x0002000d0a00798e */ /* 0x0001e4000c12e10c */
.L_x_1022:
[----:B------:R-:W-:Y:S05]  /*2780*/  BSYNC.RECONVERGENT B1 ;  /* 0x0000000000017941 */ /* 0x000fea0003800200 */
.L_x_1021:
[----:B------:R-:W-:Y:S04]  /*2790*/  BSSY.RECONVERGENT B1, `(.L_x_1023) ;  /* 0x0000007000017945 */ /* 0x000fe80003800200 */
[----:B------:R-:W-:Y:S05]  /*27a0*/  @!P1 BRA `(.L_x_1024) ;  /* 0x0000000000149947 */ /* 0x000fea0003800000 */
[----:B0---4-:R-:W0:Y:S01]  /*27b0*/  LDC.64 R10, c[0x0][0x380] ;  /* 0x0000e000ff0a7b82 */ /* 0x011e220000000a00 */
[----:B------:R-:W-:-:S04]  /*27c0*/  IMAD R3, R2, 0x100, R9 ;  /* 0x0000010002037824 */ /* 0x000fc800078e0209 */
[----:B------:R-:W-:-:S04]  /*27d0*/  VIADD R3, R3, 0x100 ;  /* 0x0000010003037836 */ /* 0x000fc80000000000 */
[----:B0-----:R-:W-:-:S05]  /*27e0*/  IMAD.WIDE.U32 R10, R3, 0x4, R10 ;  /* 0x00000004030a7825 */ /* 0x001fca00078e000a */
[----:B------:R1:W-:Y:S02]  /*27f0*/  REDG.E.ADD.STRONG.GPU desc[UR12][R10.64+0x200], R15 ;  /* 0x0002000f0a00798e */ /* 0x0003e4000c12e10c */
.L_x_1024:
[----:B------:R-:W-:Y:S05]  /*2800*/  BSYNC.RECONVERGENT B1 ;  /* 0x0000000000017941 */ /* 0x000fea0003800200 */
.L_x_1023:
[----:B------:R-:W-:Y:S04]  /*2810*/  BSSY.RECONVERGENT B1, `(.L_x_1025) ;  /* 0x0000007000017945 */ /* 0x000fe80003800200 */
[----:B------:R-:W-:Y:S05]  /*2820*/  @!P2 BRA `(.L_x_1026) ;  /* 0x000000000014a947 */ /* 0x000fea0003800000 */
[----:B01--4-:R-:W0:Y:S01]  /*2830*/  LDC.64 R10, c[0x0][0x380] ;  /* 0x0000e000ff0a7b82 */ /* 0x013e220000000a00 */
[----:B------:R-:W-:-:S04]  /*2840*/  IMAD R3, R2, 0x100, R9 ;  /* 0x0000010002037824 */ /* 0x000fc800078e0209 */
[----:B------:R-:W-:-:S04]  /*2850*/  VIADD R3, R3, 0x200 ;  /* 0x0000020003037836 */ /* 0x000fc80000000000 */
[----:B0-----:R-:W-:-:S05]  /*2860*/  IMAD.WIDE.U32 R10, R3, 0x4, R10 ;  /* 0x00000004030a7825 */ /* 0x001fca00078e000a */
[----:B------:R2:W-:Y:S02]  /*2870*/  REDG.E.ADD.STRONG.GPU desc[UR12][R10.64+0x200], R17 ;  /* 0x000200110a00798e */ /* 0x0005e4000c12e10c */
.L_x_1026:
[----:B------:R-:W-:Y:S05]  /*2880*/  BSYNC.RECONVERGENT B1 ;  /* 0x0000000000017941 */ /* 0x000fea0003800200 */
.L_x_1025:
[----:B------:R-:W-:Y:S04]  /*2890*/  BSSY.RECONVERGENT B1, `(.L_x_1027) ;  /* 0x0000007000017945 */ /* 0x000fe80003800200 */
[----:B------:R-:W-:Y:S05]  /*28a0*/  @!P3 BRA `(.L_x_1028) ;  /* 0x000000000014b947 */ /* 0x000fea0003800000 */
[----:B012-4-:R-:W0:Y:S01]  /*28b0*/  LDC.64 R10, c[0x0][0x380] ;  /* 0x0000e000ff0a7b82 */ /* 0x017e220000000a00 */
[----:B------:R-:W-:-:S04]  /*28c0*/  IMAD R3, R2, 0x100, R9 ;  /* 0x0000010002037824 */ /* 0x000fc800078e0209 */
[----:B------:R-:W-:-:S04]  /*28d0*/  VIADD R3, R3, 0x300 ;  /* 0x0000030003037836 */ /* 0x000fc80000000000 */
[----:B0-----:R-:W-:-:S05]  /*28e0*/  IMAD.WIDE.U32 R10, R3, 0x4, R10 ;  /* 0x00000004030a7825 */ /* 0x001fca00078e000a */
[----:B------:R3:W-:Y:S02]  /*28f0*/  REDG.E.ADD.STRONG.GPU desc[UR12][R10.64+0x200], R19 ;  /* 0x000200130a00798e */ /* 0x0007e4000c12e10c */
.L_x_1028:
[----:B------:R-:W-:Y:S05]  /*2900*/  BSYNC.RECONVERGENT B1 ;  /* 0x0000000000017941 */ /* 0x000fea0003800200 */
.L_x_1027:
[----:B------:R-:W-:-:S07]  /*2910*/  VIADD R2, R2, 0x4 ;  /* 0x0000000402027836 */ /* 0x000fce0000000000 */
.L_x_1020:
[----:B------:R-:W-:-:S13]  /*2920*/  ISETP.NE.AND P0, PT, R25, RZ, PT ;  /* 0x000000ff1900720c */ /* 0x000fda0003f05270 */
[----:B------:R-:W-:Y:S05]  /*2930*/  @!P0 BRA `(.L_x_967) ;  /* 0x0000000000848947 */ /* 0x000fea0003800000 */
[----:B------:R-:W-:-:S13]  /*2940*/  ISETP.NE.AND P0, PT, R22, RZ, PT ;  /* 0x000000ff1600720c */ /* 0x000fda0003f05270 */
[----:B------:R-:W-:Y:S05]  /*2950*/  @!P0 BRA `(.L_x_1029) ;  /* 0x0000000000548947 */ /* 0x000fea0003800000 */
[----:B012345:R-:W-:Y:S01]  /*2960*/  IMAD R10, R2, 0x400, R8 ;  /* 0x00000400020a7824 */ /* 0x03ffe200078e0208 */
[----:B------:R-:W-:Y:S04]  /*2970*/  BSSY.RECONVERGENT B1, `(.L_x_1030) ;  /* 0x000000a000017945 */ /* 0x000fe80003800200 */
[----:B------:R-:W0:Y:S04]  /*2980*/  LDS R3, [R10+0x200] ;  /* 0x000200000a037984 */ /* 0x000e280000000800 */
        /* <DEDUP_REMOVED lines=8> */
.L_x_1031:
[----:B------:R-:W-:Y:S05]  /*2a10*/  BSYNC.RECONVERGENT B1 ;  /* 0x0000000000017941 */ /* 0x000fea0003800200 */
.L_x_1030:
[----:B------:R-:W-:Y:S04]  /*2a20*/  BSSY.RECONVERGENT B1, `(.L_x_1032) ;  /* 0x0000007000017945 */ /* 0x000fe80003800200 */
[----:B------:R-:W-:Y:S05]  /*2a30*/  @!P1 BRA `(.L_x_1033) ;  /* 0x0000000000149947 */ /* 0x000fea0003800000 */
[----:B0-----:R-:W0:Y:S01]  /*2a40*/  LDC.64 R10, c[0x0][0x380] ;  /* 0x0000e000ff0a7b82 */ /* 0x001e220000000a00 */
[----:B------:R-:W-:-:S04]  /*2a50*/  IMAD R3, R2, 0x100, R9 ;  /* 0x0000010002037824 */ /* 0x000fc800078e0209 */
[----:B------:R-:W-:-:S04]  /*2a60*/  VIADD R3, R3, 0x100 ;  /* 0x0000010003037836 */ /* 0x000fc80000000000 */
[----:B0-----:R-:W-:-:S05]  /*2a70*/  IMAD.WIDE.U32 R10, R3, 0x4, R10 ;  /* 0x00000004030a7825 */ /* 0x001fca00078e000a */
[----:B------:R1:W-:Y:S02]  /*2a80*/  REDG.E.ADD.STRONG.GPU desc[UR12][R10.64+0x200], R13 ;  /* 0x0002000d0a00798e */ /* 0x0003e4000c12e10c */
.L_x_1033:
[----:B------:R-:W-:Y:S05]  /*2a90*/  BSYNC.RECONVERGENT B1 ;  /* 0x0000000000017941 */ /* 0x000fea0003800200 */
.L_x_1032:
[----:B------:R-:W-:-:S07]  /*2aa0*/  VIADD R2, R2, 0x2 ;  /* 0x0000000202027836 */ /* 0x000fce0000000000 */
.L_x_1029:
[----:B------:R-:W-:-:S13]  /*2ab0*/  ISETP.NE.AND P0, PT, R4, RZ, PT ;  /* 0x000000ff0400720c */ /* 0x000fda0003f05270 */
[----:B------:R-:W-:Y:S05]  /*2ac0*/  @!P0 BRA `(.L_x_967) ;  /* 0x0000000000208947 */ /* 0x000fea0003800000 */
[----:B0-----:R-:W-:-:S05]  /*2ad0*/  IMAD R3, R2, 0x400, R8 ;  /* 0x0000040002037824 */ /* 0x001fca00078e0208 */
[----:B-1---5:R-:W0:Y:S02]  /*2ae0*/  LDS R13, [R3+0x200] ;  /* 0x00020000030d7984 */ /* 0x022e240000000800 */
[----:B0-----:R-:W-:-:S13]  /*2af0*/  ISETP.NE.AND P0, PT, R13, RZ, PT ;  /* 0x000000ff0d00720c */ /* 0x001fda0003f05270 */
[----:B------:R-:W-:Y:S05]  /*2b00*/  @!P0 BRA `(.L_x_967) ;  /* 0x0000000000108947 */ /* 0x000fea0003800000 */
[----:B--234-:R-:W0:Y:S01]  /*2b10*/  LDC.64 R10, c[0x0][0x380] ;  /* 0x0000e000ff0a7b82 */ /* 0x01ce220000000a00 */
[----:B------:R-:W-:-:S04]  /*2b20*/  IMAD R3, R2, 0x100, R9 ;  /* 0x0000010002037824 */ /* 0x000fc800078e0209 */
[----:B0-----:R-:W-:-:S05]  /*2b30*/  IMAD.WIDE.U32 R2, R3, 0x4, R10 ;  /* 0x0000000403027825 */ /* 0x001fca00078e000a */
[----:B------:R0:W-:Y:S02]  /*2b40*/  REDG.E.ADD.STRONG.GPU desc[UR12][R2.64+0x200], R13 ;  /* 0x0002000d0200798e */ /* 0x0001e4000c12e10c */
.L_x_967:
[----:B------:R-:W-:Y:S05]  /*2b50*/  BSYNC.RECONVERGENT B0 ;  /* 0x0000000000007941 */ /* 0x000fea0003800200 */
.L_x_966:
[----:B------:R-:W-:Y:S01]  /*2b60*/  BAR.SYNC.DEFER_BLOCKING 0x0 ;  /* 0x0000000000007b1d */ /* 0x000fe20000010000 */
[----:B------:R-:W-:-:S04]  /*2b70*/  UIADD3 UR4, UPT, UPT, UR4, 0x1, URZ ;  /* 0x0000000104047890 */ /* 0x000fc8000fffe0ff */
[----:B------:R-:W-:-:S09]  /*2b80*/  UISETP.NE.AND UP0, UPT, UR4, UR7, UPT ;  /* 0x000000070400728c */ /* 0x000fd2000bf05270 */
[----:B------:R-:W-:Y:S05]  /*2b90*/  BRA.U UP0, `(.L_x_1034) ;  /* 0xffffffd500d07547 */ /* 0x000fea000b83ffff */
[----:B------:R-:W-:Y:S05]  /*2ba0*/  EXIT ;  /* 0x000000000000794d */ /* 0x000fea0003800000 */
.L_x_1035:
        /* <DEDUP_REMOVED lines=13> */
.L_x_1409:


//--------------------- .text._ZN3cub18CUB_300001_SM_10006detail10radix_sort31DeviceRadixSortSingleTileKernelINS1_5radix10policy_hubI19preprocess_vertex_tNS0_8NullTypeEjE10Policy1000ELNS0_9SortOrderE0ES6_S7_j30preprocess_vertex_decomposer_tEEvPKT1_PSC_PKT2_PSG_T3_iiT4_ --------------------------
	.section	.text._ZN3cub18CUB_300001_SM_10006detail10radix_sort31DeviceRadixSortSingleTileKernelINS1_5radix10policy_hubI19preprocess_vertex_tNS0_8NullTypeEjE10Policy1000ELNS0_9SortOrderE0ES6_S7_j30preprocess_vertex_decomposer_tEEvPKT1_PSC_PKT2_PSG_T3_iiT4_,"ax",@progbits
	.align	128
        .global         _ZN3cub18CUB_300001_SM_10006detail10radix_sort31DeviceRadixSortSingleTileKernelINS1_5radix10policy_hubI19preprocess_vertex_tNS0_8NullTypeEjE10Policy1000ELNS0_9SortOrderE0ES6_S7_j30preprocess_vertex_decomposer_tEEvPKT1_PSC_PKT2_PSG_T3_iiT4_
        .type           _ZN3cub18CUB_300001_SM_10006detail10radix_sort31DeviceRadixSortSingleTileKernelINS1_5radix10policy_hubI19preprocess_vertex_tNS0_8NullTypeEjE10Policy1000ELNS0_9SortOrderE0ES6_S7_j30preprocess_vertex_decomposer_tEEvPKT1_PSC_PKT2_PSG_T3_iiT4_,@function
        .size           _ZN3cub18CUB_300001_SM_10006detail10radix_sort31DeviceRadixSortSingleTileKernelINS1_5radix10policy_hubI19preprocess_vertex_tNS0_8NullTypeEjE10Policy1000ELNS0_9SortOrderE0ES6_S7_j30preprocess_vertex_decomposer_tEEvPKT1_PSC_PKT2_PSG_T3_iiT4_,(.L_x_1410 - _ZN3cub18CUB_300001_SM_10006detail10radix_sort31DeviceRadixSortSingleTileKernelINS1_5radix10policy_hubI19preprocess_vertex_tNS0_8NullTypeEjE10Policy1000ELNS0_9SortOrderE0ES6_S7_j30preprocess_vertex_decomposer_tEEvPKT1_PSC_PKT2_PSG_T3_iiT4_)
        .other          _ZN3cub18CUB_300001_SM_10006detail10radix_sort31DeviceRadixSortSingleTileKernelINS1_5radix10policy_hubI19preprocess_vertex_tNS0_8NullTypeEjE10Policy1000ELNS0_9SortOrderE0ES6_S7_j30preprocess_vertex_decomposer_tEEvPKT1_PSC_PKT2_PSG_T3_iiT4_,@"STO_CUDA_ENTRY STV_DEFAULT"
_ZN3cub18CUB_300001_SM_10006detail10radix_sort31DeviceRadixSortSingleTileKernelINS1_5radix10policy_hubI19preprocess_vertex_tNS0_8NullTypeEjE10Policy1000ELNS0_9SortOrderE0ES6_S7_j30preprocess_vertex_decomposer_tEEvPKT1_PSC_PKT2_PSG_T3_iiT4_:
.text._ZN3cub18CUB_300001_SM_10006detail10radix_sort31DeviceRadixSortSingleTileKernelINS1_5radix10policy_hubI19preprocess_vertex_tNS0_8NullTypeEjE10Policy1000ELNS0_9SortOrderE0ES6_S7_j30preprocess_vertex_decomposer_tEEvPKT1_PSC_PKT2_PSG_T3_iiT4_:
[----:B------:R-:W-:Y:S01]  /*0000*/  LDC R1, c[0x0][0x37c] ;  /* 0x0000df00ff017b82 */ /* 0x000fe20000000800 */
[----:B------:R-:W0:Y:S07]  /*0010*/  S2R R0, SR_TID.X ;  /* 0x0000000000007919 */ /* 0x000e2e0000002100 */
[----:B------:R-:W1:Y:S01]  /*0020*/  LDC.64 R4, c[0x0][0x380] ;  /* 0x0000e000ff047b82 */ /* 0x000e620000000a00 */
[----:B------:R-:W2:Y:S01]  /*0030*/  LDCU UR4, c[0x0][0x3a0] ;  /* 0x00007400ff0477ac */ /* 0x000ea20008000800 */
[----:B------:R-:W3:Y:S06]  /*0040*/  LDCU.64 UR10, c[0x0][0x358] ;  /* 0x00006b00ff0a77ac */ /* 0x000eec0008000a00 */
[----:B------:R-:W4:Y:S01]  /*0050*/  S2UR UR5, SR_CgaCtaId ;  /* 0x00000000000579c3 */ /* 0x000f220000008800 */
[----:B------:R-:W-:Y:S01]  /*0060*/  IMAD.MOV.U32 R30, RZ, RZ, RZ ;  /* 0x000000ffff1e7224 */ /* 0x000fe200078e00ff */
[----:B------:R-:W-:-:S02]  /*0070*/  CS2R R22, SRZ ;  /* 0x0000000000167805 */ /* 0x000fc4000001ff00 */
[----:B------:R-:W-:Y:S02]  /*0080*/  CS2R R12, SRZ ;  /* 0x00000000000c7805 */ /* 0x000fe4000001ff00 */
[----:B------:R-:W-:Y:S01]  /*0090*/  CS2R R14, SRZ ;  /* 0x00000000000e7805 */ /* 0x000fe2000001ff00 */
[----:B------:R-:W-:Y:S01]  /*00a0*/  IMAD.MOV.U32 R16, RZ, RZ, -0x1 ;  /* 0xffffffffff107424 */ /* 0x000fe200078e00ff */
[----:B------:R-:W4:Y:S01]  /*00b0*/  LDCU UR6, c[0x0][0x3a4] ;  /* 0x00007480ff0677ac */ /* 0x000f220008000800 */
[----:B------:R-:W-:Y:S02]  /*00c0*/  IMAD.MOV.U32 R18, RZ, RZ, -0x1 ;  /* 0xffffffffff127424 */ /* 0x000fe400078e00ff */
[----:B------:R-:W-:Y:S01]  /*00d0*/  IMAD.MOV.U32 R20, RZ, RZ, -0x1 ;  /* 0xffffffffff147424 */ /* 0x000fe200078e00ff */
[----:B------:R-:W4:Y:S01]  /*00e0*/  LDCU UR7, c[0x0][0x3a8] ;  /* 0x00007500ff0777ac */ /* 0x000f220008000800 */
[----:B------:R-:W-:Y:S02]  /*00f0*/  PRMT R34, RZ, 0x7610, R34 ;  /* 0x00007610ff227816 */ /* 0x000fe40000000022 */
[----:B------:R-:W-:Y:S01]  /*0100*/  PRMT R35, RZ, 0x7610, R35 ;  /* 0x00007610ff237816 */ /* 0x000fe20000000023 */
[----:B------:R-:W1:Y:S01]  /*0110*/  LDCU UR12, c[0x0][0x3a8] ;  /* 0x00007500ff0c77ac */ /* 0x000e620008000800 */
[----:B0-----:R-:W-:-:S04]  /*0120*/  IMAD R3, R0, 0x3, RZ ;  /* 0x0000000300037824 */ /* 0x001fc800078e02ff */
[C---:B------:R-:W-:Y:S01]  /*0130*/  VIADD R2, R3.reuse, 0x1 ;  /* 0x0000000103027836 */ /* 0x040fe20000000000 */
[C---:B--2---:R-:W-:Y:S01]  /*0140*/  ISETP.GE.AND P0, PT, R3.reuse, UR4, PT ;  /* 0x0000000403007c0c */ /* 0x044fe2000bf06270 */
[----:B-1----:R-:W-:-:S03]  /*0150*/  IMAD.WIDE.U32 R4, R3, 0x18, R4 ;  /* 0x0000001803047825 */ /* 0x002fc600078e0004 */
[----:B------:R-:W-:Y:S01]  /*0160*/  ISETP.GE.AND P1, PT, R2, UR4, PT ;  /* 0x0000000402007c0c */ /* 0x000fe2000bf26270 */
[----:B------:R-:W-:-:S05]  /*0170*/  VIADD R3, R3, 0x2 ;  /* 0x0000000203037836 */ /* 0x000fca0000000000 */
[----:B------:R-:W-:-:S03]  /*0180*/  ISETP.GE.AND P2, PT, R3, UR4, PT ;  /* 0x0000000403007c0c */ /* 0x000fc6000bf46270 */
[----:B---3--:R-:W2:Y:S04]  /*0190*/  @!P0 LDG.E R6, desc[UR10][R4.64+0x14] ;  /* 0x0000140a04068981 */ /* 0x008ea8000c1e1900 */
[----:B------:R-:W3:Y:S04]  /*01a0*/  @!P1 LDG.E R10, desc[UR10][R4.64+0x2c] ;  /* 0x00002c0a040a9981 */ /* 0x000ee8000c1e1900 */
[----:B------:R-:W5:Y:S04]  /*01b0*/  @!P0 LDG.E R30, desc[UR10][R4.64] ;  /* 0x0000000a041e8981 */ /* 0x000f68000c1e1900 */
[----:B------:R-:W2:Y:S01]  /*01c0*/  @!P2 LDG.E R11, desc[UR10][R4.64+0x44] ;  /* 0x0000440a040ba981 */ /* 0x000ea2000c1e1900 */
[----:B------:R-:W-:-:S03]  /*01d0*/  CS2R R2, SRZ ;  /* 0x0000000000027805 */ /* 0x000fc6000001ff00 */
[----:B------:R-:W5:Y:S04]  /*01e0*/  @!P0 LDG.E R16, desc[UR10][R4.64+0x10] ;  /* 0x0000100a04108981 */ /* 0x000f68000c1e1900 */
[----:B------:R-:W5:Y:S04]  /*01f0*/  @!P0 LDG.E.64 R2, desc[UR10][R4.64+0x8] ;  /* 0x0000080a04028981 */ /* 0x000f68000c1e1b00 */
[----:B------:R-:W5:Y:S04]  /*0200*/  @!P1 LDG.E R22, desc[UR10][R4.64+0x18] ;  /* 0x0000180a04169981 */ /* 0x000f68000c1e1900 */
[----:B------:R-:W5:Y:S04]  /*0210*/  @!P1 LDG.E.64 R12, desc[UR10][R4.64+0x20] ;  /* 0x0000200a040c9981 */ /* 0x000f68000c1e1b00 */
[----:B------:R-:W5:Y:S04]  /*0220*/  @!P2 LDG.E R23, desc[UR10][R4.64+0x30] ;  /* 0x0000300a0417a981 */ /* 0x000f68000c1e1900 */
[----:B------:R-:W5:Y:S04]  /*0230*/  @!P2 LDG.E.64 R14, desc[UR10][R4.64+0x38] ;  /* 0x0000380a040ea981 */ /* 0x000f68000c1e1b00 */
[----:B------:R-:W5:Y:S04]  /*0240*/  @!P1 LDG.E R18, desc[UR10][R4.64+0x28] ;  /* 0x0000280a04129981 */ /* 0x000f68000c1e1900 */
[----:B------:R3:W5:Y:S01]  /*0250*/  @!P2 LDG.E R20, desc[UR10][R4.64+0x40] ;  /* 0x0000400a0414a981 */ /* 0x000762000c1e1900 */
[----:B------:R-:W-:-:S02]  /*0260*/  UMOV UR4, 0x400 ;  /* 0x0000040000047882 */ /* 0x000fc40000000000 */
[----:B----4-:R-:W-:Y:S01]  /*0270*/  ULEA UR4, UR5, UR4, 0x18 ;  /* 0x0000000405047291 */ /* 0x010fe2000f8ec0ff */
[----:B------:R-:W-:Y:S02]  /*0280*/  PRMT R36, RZ, 0x7610, R36 ;  /* 0x00007610ff247816 */ /* 0x000fe40000000024 */
[----:B------:R-:W-:-:S03]  /*0290*/  PRMT R38, RZ, 0x7610, R38 ;  /* 0x00007610ff267816 */ /* 0x000fc60000000026 */
[C---:B------:R-:W-:Y:S01]  /*02a0*/  LEA R25, R0.reuse, UR4, 0x2 ;  /* 0x0000000400197c11 */ /* 0x040fe2000f8e10ff */
[----:B------:R-:W-:Y:S02]  /*02b0*/  UIADD3 UR8, UPT, UPT, UR6, 0x6, URZ ;  /* 0x0000000606087890 */ /* 0x000fe4000fffe0ff */
[----:B------:R-:W-:Y:S02]  /*02c0*/  UIADD3 UR9, UPT, UPT, -UR6, URZ, URZ ;  /* 0x000000ff06097290 */ /* 0x000fe4000fffe1ff */
[----:B------:R-:W-:Y:S01]  /*02d0*/  UIADD3 UR5, UPT, UPT, -UR6, UR7, URZ ;  /* 0x0000000706057290 */ /* 0x000fe2000fffe1ff */
[----:B------:R-:W-:Y:S01]  /*02e0*/  PRMT R17, RZ, 0x7610, R17 ;  /* 0x00007610ff117816 */ /* 0x000fe20000000011 */
[----:B------:R-:W-:Y:S01]  /*02f0*/  IMAD R27, R0, 0x80, R25 ;  /* 0x00000080001b7824 */ /* 0x000fe200078e0219 */
[----:B------:R-:W-:Y:S02]  /*0300*/  PRMT R19, RZ, 0x7610, R19 ;  /* 0x00007610ff137816 */ /* 0x000fe40000000013 */
[----:B------:R-:W-:-:S02]  /*0310*/  PRMT R21, RZ, 0x7610, R21 ;  /* 0x00007610ff157816 */ /* 0x000fc40000000015 */
[----:B------:R-:W-:Y:S02]  /*0320*/  PRMT R32, RZ, 0x7610, R32 ;  /* 0x00007610ff207816 */ /* 0x000fe40000000020 */
[----:B------:R-:W-:Y:S02]  /*0330*/  PRMT R37, RZ, 0x7610, R37 ;  /* 0x00007610ff257816 */ /* 0x000fe40000000025 */
[----:B------:R-:W-:Y:S02]  /*0340*/  PRMT R39, RZ, 0x7610, R39 ;  /* 0x00007610ff277816 */ /* 0x000fe40000000027 */
[----:B------:R-:W-:Y:S02]  /*0350*/  PRMT R40, RZ, 0x7610, R40 ;  /* 0x00007610ff287816 */ /* 0x000fe40000000028 */
[----:B------:R-:W-:Y:S02]  /*0360*/  PRMT R41, RZ, 0x7610, R41 ;  /* 0x00007610ff297816 */ /* 0x000fe40000000029 */
[----:B------:R-:W-:Y:S01]  /*0370*/  SHF.R.U32.HI R84, RZ, 0x5, R0 ;  /* 0x00000005ff547819 */ /* 0x000fe20000011600 */
[----:B------:R-:W-:-:S02]  /*0380*/  IMAD.U32 R26, RZ, RZ, UR8 ;  /* 0x00000008ff1a7e24 */ /* 0x000fc4000f8e00ff */
[----:B------:R-:W-:Y:S01]  /*0390*/  IMAD.U32 R28, RZ, RZ, UR9 ;  /* 0x00000009ff1c7e24 */ /* 0x000fe2000f8e00ff */
[----:B------:R-:W-:Y:S01]  /*03a0*/  LEA R24, R84, UR4, 0x2 ;  /* 0x0000000454187c11 */ /* 0x000fe2000f8e10ff */
[----:B------:R-:W-:Y:S02]  /*03b0*/  IMAD.U32 R29, RZ, RZ, UR5 ;  /* 0x00000005ff1d7e24 */ /* 0x000fe4000f8e00ff */
[----:B------:R-:W-:Y:S01]  /*03c0*/  IMAD R31, R0, -0x3c, R27 ;  /* 0xffffffc4001f7824 */ /* 0x000fe200078e021b */
[----:B------:R-:W-:Y:S01]  /*03d0*/  BAR.SYNC.DEFER_BLOCKING 0x0 ;  /* 0x0000000000007b1d */ /* 0x000fe20000010000 */
[C---:B---3--:R-:W-:Y:S02]  /*03e0*/  @!P1 PRMT R4, R10.reuse, 0x7770, RZ ;  /* 0x000077700a049816 */ /* 0x048fe400000000ff */
[----:B------:R-:W-:Y:S02]  /*03f0*/  @!P1 PRMT R5, R10, 0x7771, RZ ;  /* 0x000077710a059816 */ /* 0x000fe400000000ff */
[----:B------:R-:W-:-:S02]  /*0400*/  @!P1 PRMT R34, R4, 0x7610, R34 ;  /* 0x0000761004229816 */ /* 0x000fc40000000022 */
[----:B------:R-:W-:Y:S02]  /*0410*/  @!P1 PRMT R35, R5, 0x7610, R35 ;  /* 0x0000761005239816 */ /* 0x000fe40000000023 */
[----:B------:R-:W-:Y:S02]  /*0420*/  @!P1 PRMT R4, R10, 0x7772, RZ ;  /* 0x000077720a049816 */ /* 0x000fe400000000ff */
[----:B--2---:R-:W-:Y:S02]  /*0430*/  @!P2 PRMT R5, R11, 0x7770, RZ ;  /* 0x000077700b05a816 */ /* 0x004fe400000000ff */
[----:B------:R-:W-:Y:S02]  /*0440*/  @!P1 PRMT R36, R4, 0x7610, R36 ;  /* 0x0000761004249816 */ /* 0x000fe40000000024 */
[----:B------:R-:W-:Y:S02]  /*0450*/  @!P2 PRMT R38, R5, 0x7610, R38 ;  /* 0x000076100526a816 */ /* 0x000fe40000000026 */
[----:B------:R-:W-:-:S02]  /*0460*/  @!P0 PRMT R7, R6, 0x7770, RZ ;  /* 0x0000777006078816 */ /* 0x000fc400000000ff */
[C---:B------:R-:W-:Y:S02]  /*0470*/  @!P0 PRMT R8, R6.reuse, 0x7771, RZ ;  /* 0x0000777106088816 */ /* 0x040fe400000000ff */
[C---:B------:R-:W-:Y:S02]  /*0480*/  @!P0 PRMT R9, R6.reuse, 0x7772, RZ ;  /* 0x0000777206098816 */ /* 0x040fe400000000ff */
[C---:B------:R-:W-:Y:S02]  /*0490*/  @!P2 PRMT R4, R11.reuse, 0x7771, RZ ;  /* 0x000077710b04a816 */ /* 0x040fe400000000ff */
[----:B------:R-:W-:Y:S02]  /*04a0*/  @!P2 PRMT R5, R11, 0x7772, RZ ;  /* 0x000077720b05a816 */ /* 0x000fe400000000ff */
[----:B------:R-:W-:Y:S02]  /*04b0*/  @!P0 PRMT R6, R6, 0x7773, RZ ;  /* 0x0000777306068816 */ /* 0x000fe400000000ff */
[----:B------:R-:W-:-:S02]  /*04c0*/  @!P1 PRMT R10, R10, 0x7773, RZ ;  /* 0x000077730a0a9816 */ /* 0x000fc400000000ff */
[----:B------:R-:W-:Y:S02]  /*04d0*/  @!P2 PRMT R11, R11, 0x7773, RZ ;  /* 0x000077730b0ba816 */ /* 0x000fe400000000ff */
[----:B------:R-:W-:Y:S02]  /*04e0*/  @!P0 PRMT R17, R7, 0x7610, R17 ;  /* 0x0000761007118816 */ /* 0x000fe40000000011 */
[----:B------:R-:W-:Y:S02]  /*04f0*/  @!P0 PRMT R19, R8, 0x7610, R19 ;  /* 0x0000761008138816 */ /* 0x000fe40000000013 */
[----:B------:R-:W-:Y:S02]  /*0500*/  @!P0 PRMT R21, R9, 0x7610, R21 ;  /* 0x0000761009158816 */ /* 0x000fe40000000015 */
[----:B------:R-:W-:Y:S02]  /*0510*/  @!P0 PRMT R32, R6, 0x7610, R32 ;  /* 0x0000761006208816 */ /* 0x000fe40000000020 */
[----:B------:R-:W-:-:S02]  /*0520*/  @!P1 PRMT R37, R10, 0x7610, R37 ;  /* 0x000076100a259816 */ /* 0x000fc40000000025 */
[----:B------:R-:W-:Y:S02]  /*0530*/  @!P2 PRMT R39, R4, 0x7610, R39 ;  /* 0x000076100427a816 */ /* 0x000fe40000000027 */
[----:B------:R-:W-:Y:S02]  /*0540*/  @!P2 PRMT R40, R5, 0x7610, R40 ;  /* 0x000076100528a816 */ /* 0x000fe40000000028 */
[----:B------:R-:W-:-:S07]  /*0550*/  @!P2 PRMT R41, R11, 0x7610, R41 ;  /* 0x000076100b29a816 */ /* 0x000fce0000000029 */
.L_x_1038:
[----:B------:R-:W-:Y:S01]  /*0560*/  VIADD R9, R26, 0xfffffffa ;  /* 0xfffffffa1a097836 */ /* 0x000fe20000000000 */
[----:B0-----:R0:W-:Y:S01]  /*0570*/  STS [R25], RZ ;  /* 0x000000ff19007388 */ /* 0x0011e20000000800 */
[----:B------:R-:W-:-:S03]  /*0580*/  IMAD.MOV.U32 R4, RZ, RZ, 0x3 ;  /* 0x00000003ff047424 */ /* 0x000fc600078e00ff */
[----:B------:R-:W-:Y:S01]  /*0590*/  ISETP.GE.U32.AND P0, PT, R9, 0x20, PT ;  /* 0x000000200900780c */ /* 0x000fe20003f06070 */
[----:B------:R0:W-:Y:S04]  /*05a0*/  STS [R25+0x400], RZ ;  /* 0x000400ff19007388 */ /* 0x0001e80000000800 */
[----:B------:R0:W-:Y:S04]  /*05b0*/  STS [R25+0x800], RZ ;  /* 0x000800ff19007388 */ /* 0x0001e80000000800 */
[----:B------:R0:W-:Y:S04]  /*05c0*/  STS [R25+0xc00], RZ ;  /* 0x000c00ff19007388 */ /* 0x0001e80000000800 */
[----:B------:R0:W-:Y:S01]  /*05d0*/  @P0 STS.U16 [R25], R4 ;  /* 0x0000000419000388 */ /* 0x0001e20000000400 */
[----:B------:R-:W-:-:S02]  /*05e0*/  @P0 IMAD.MOV.U32 R44, RZ, RZ, 0x2 ;  /* 0x00000002ff2c0424 */ /* 0x000fc400078e00ff */
[----:B------:R-:W-:Y:S01]  /*05f0*/  @P0 IMAD.MOV.U32 R43, RZ, RZ, 0x1 ;  /* 0x00000001ff2b0424 */ /* 0x000fe200078e00ff */
[----:B------:R0:W-:Y:S01]  /*0600*/  STS [R25+0x1000], RZ ;  /* 0x001000ff19007388 */ /* 0x0001e20000000800 */
[----:B------:R-:W-:Y:S02]  /*0610*/  @P0 IMAD.MOV.U32 R45, RZ, RZ, RZ ;  /* 0x000000ffff2d0224 */ /* 0x000fe400078e00ff */
[--C-:B------:R-:W-:Y:S01]  /*0620*/  @P0 IMAD.MOV.U32 R48, RZ, RZ, R25.reuse ;  /* 0x000000ffff300224 */ /* 0x100fe200078e0019 */
[----:B------:R0:W-:Y:S01]  /*0630*/  STS [R25+0x1400], RZ ;  /* 0x001400ff19007388 */ /* 0x0001e20000000800 */
[--C-:B------:R-:W-:Y:S02]  /*0640*/  @P0 IMAD.MOV.U32 R47, RZ, RZ, R25.reuse ;  /* 0x000000ffff2f0224 */ /* 0x100fe400078e0019 */
[----:B------:R-:W-:Y:S01]  /*0650*/  @P0 IMAD.MOV.U32 R46, RZ, RZ, R25 ;  /* 0x000000ffff2e0224 */ /* 0x000fe200078e0019 */
        /* <DEDUP_REMOVED lines=27> */
[----:B---3--:R-:W-:Y:S05]  /*0810*/  @P0 BRA `(.L_x_1036) ;  /* 0x0000000000980947 */ /* 0x008fea0003800000 */
[C---:B------:R-:W-:Y:S01]  /*0820*/  VIMNMX R5, PT, PT, R29.reuse, 0x6, PT ;  /* 0x000000061d057848 */ /* 0x040fe20003fe0100 */
[----:B------:R-:W-:Y:S01]  /*0830*/  IMAD.MOV.U32 R6, RZ, RZ, -0x1 ;  /* 0xffffffffff067424 */ /* 0x000fe200078e00ff */
[----:B0----5:R-:W-:Y:S02]  /*0840*/  SHF.R.U32.HI R4, RZ, R9, R16 ;  /* 0x00000009ff047219 */ /* 0x021fe40000011610 */
[----:B------:R-:W-:Y:S02]  /*0850*/  VIADDMNMX.U32 R5, R28, 0x20, R5, PT ;  /* 0x000000201c057846 */ /* 0x000fe40003800005 */
[----:B------:R-:W-:Y:S02]  /*0860*/  ISETP.NE.AND P0, PT, R29, RZ, PT ;  /* 0x000000ff1d00720c */ /* 0x000fe40003f05270 */
[----:B------:R-:W-:-:S04]  /*0870*/  SHF.L.U32 R5, R6, R5, RZ ;  /* 0x0000000506057219 */ /* 0x000fc800000006ff */
[----:B------:R-:W-:-:S04]  /*0880*/  LOP3.LUT R4, R4, R5, RZ, 0x30, !PT ;  /* 0x0000000504047212 */ /* 0x000fc800078e30ff */
[----:B------:R-:W-:-:S05]  /*0890*/  SEL R4, R4, RZ, P0 ;  /* 0x000000ff04047207 */ /* 0x000fca0000000000 */
[----:B------:R-:W-:Y:S01]  /*08a0*/  IMAD.SHL.U32 R6, R4, 0x400, RZ ;  /* 0x0000040004067824 */ /* 0x000fe200078e00ff */
[----:B------:R-:W-:-:S04]  /*08b0*/  SHF.R.U32.HI R4, RZ, 0x4, R4 ;  /* 0x00000004ff047819 */ /* 0x000fc80000011604 */
[----:B------:R-:W-:Y:S02]  /*08c0*/  LOP3.LUT R6, R6, 0x7c00, RZ, 0xc0, !PT ;  /* 0x00007c0006067812 */ /* 0x000fe400078ec0ff */
[----:B------:R-:W-:-:S04]  /*08d0*/  LOP3.LUT R4, R4, 0x7fffffe, RZ, 0xc0, !PT ;  /* 0x07fffffe04047812 */ /* 0x000fc800078ec0ff */
[----:B------:R-:W-:Y:S02]  /*08e0*/  IADD3 R48, PT, PT, R4, R25, R6 ;  /* 0x0000001904307210 */ /* 0x000fe40007ffe006 */
[----:B------:R-:W-:-:S03]  /*08f0*/  SHF.R.U32.HI R4, RZ, R9, R18 ;  /* 0x00000009ff047219 */ /* 0x000fc60000011612 */
[----:B------:R-:W0:Y:S01]  /*0900*/  LDS.U16 R45, [R48] ;  /* 0x00000000302d7984 */ /* 0x000e220000000400 */
[----:B------:R-:W-:-:S04]  /*0910*/  LOP3.LUT R4, R4, R5, RZ, 0x30, !PT ;  /* 0x0000000504047212 */ /* 0x000fc800078e30ff */
[----:B------:R-:W-:-:S05]  /*0920*/  SEL R4, R4, RZ, P0 ;  /* 0x000000ff04047207 */ /* 0x000fca0000000000 */
[----:B------:R-:W-:Y:S01]  /*0930*/  IMAD.SHL.U32 R6, R4, 0x400, RZ ;  /* 0x0000040004067824 */ /* 0x000fe200078e00ff */
[----:B------:R-:W-:-:S04]  /*0940*/  SHF.R.U32.HI R4, RZ, 0x4, R4 ;  /* 0x00000004ff047819 */ /* 0x000fc80000011604 */
[----:B------:R-:W-:Y:S02]  /*0950*/  LOP3.LUT R6, R6, 0x7c00, RZ, 0xc0, !PT ;  /* 0x00007c0006067812 */ /* 0x000fe400078ec0ff */
[----:B------:R-:W-:-:S04]  /*0960*/  LOP3.LUT R4, R4, 0x7fffffe, RZ, 0xc0, !PT ;  /* 0x07fffffe04047812 */ /* 0x000fc800078ec0ff */
[----:B------:R-:W-:Y:S02]  /*0970*/  IADD3 R47, PT, PT, R4, R25, R6 ;  /* 0x00000019042f7210 */ /* 0x000fe40007ffe006 */
[----:B------:R-:W-:-:S04]  /*0980*/  SHF.R.U32.HI R4, RZ, R9, R20 ;  /* 0x00000009ff047219 */ /* 0x000fc80000011614 */
[----:B------:R-:W-:-:S04]  /*0990*/  LOP3.LUT R4, R4, R5, RZ, 0x30, !PT ;  /* 0x0000000504047212 */ /* 0x000fc800078e30ff */
[----:B------:R-:W-:-:S05]  /*09a0*/  SEL R4, R4, RZ, P0 ;  /* 0x000000ff04047207 */ /* 0x000fca0000000000 */
[----:B------:R-:W-:Y:S01]  /*09b0*/  IMAD.SHL.U32 R5, R4, 0x400, RZ ;  /* 0x0000040004057824 */ /* 0x000fe200078e00ff */
[----:B------:R-:W-:Y:S01]  /*09c0*/  SHF.R.U32.HI R4, RZ, 0x4, R4 ;  /* 0x00000004ff047819 */ /* 0x000fe20000011604 */
[----:B0-----:R-:W-:-:S03]  /*09d0*/  VIADD R7, R45, 0x1 ;  /* 0x000000012d077836 */ /* 0x001fc60000000000 */
[----:B------:R-:W-:Y:S02]  /*09e0*/  LOP3.LUT R46, R5, 0x7c00, RZ, 0xc0, !PT ;  /* 0x00007c00052e7812 */ /* 0x000fe400078ec0ff */
[----:B------:R-:W-:Y:S01]  /*09f0*/  LOP3.LUT R5, R4, 0x7fffffe, RZ, 0xc0, !PT ;  /* 0x07fffffe04057812 */ /* 0x000fe200078ec0ff */
[----:B------:R-:W-:Y:S03]  /*0a00*/  STS.U16 [R48], R7 ;  /* 0x0000000730007388 */ /* 0x000fe60000000400 */
[----:B------:R-:W-:Y:S01]  /*0a10*/  IADD3 R46, PT, PT, R5, R25, R46 ;  /* 0x00000019052e7210 */ /* 0x000fe20007ffe02e */
[----:B------:R-:W0:Y:S02]  /*0a20*/  LDS.U16 R43, [R47] ;  /* 0x000000002f2b7984 */ /* 0x000e240000000400 */
[----:B0-----:R-:W-:-:S05]  /*0a30*/  VIADD R4, R43, 0x1 ;  /* 0x000000012b047836 */ /* 0x001fca0000000000 */
[----:B------:R-:W-:Y:S04]  /*0a40*/  STS.U16 [R47], R4 ;  /* 0x000000042f007388 */ /* 0x000fe80000000400 */
[----:B------:R-:W0:Y:S02]  /*0a50*/  LDS.U16 R44, [R46] ;  /* 0x000000002e2c7984 */ /* 0x000e240000000400 */
[----:B0-----:R-:W-:-:S05]  /*0a60*/  VIADD R5, R44, 0x1 ;  /* 0x000000012c057836 */ /* 0x001fca0000000000 */
[----:B------:R1:W-:Y:S02]  /*0a70*/  STS.U16 [R46], R5 ;  /* 0x000000052e007388 */ /* 0x0003e40000000400 */
.L_x_1036:
[----:B------:R-:W-:Y:S01]  /*0a80*/  BAR.SYNC.DEFER_BLOCKING 0x0 ;  /* 0x0000000000007b1d */ /* 0x000fe20000010000 */
[----:B------:R-:W-:Y:S02]  /*0a90*/  MOV R42, 0x400 ;  /* 0x00000400002a7802 */ /* 0x000fe40000000f00 */
[C---:B------:R-:W-:Y:S02]  /*0aa0*/  ISETP.NE.AND P2, PT, R84.reuse, 0x6, PT ;  /* 0x000000065400780c */ /* 0x040fe40003f45270 */
[----:B------:R-:W-:Y:S01]  /*0ab0*/  ISETP.NE.AND P3, PT, R84, 0x7, PT ;  /* 0x000000075400780c */ /* 0x000fe20003f65270 */
[----:B------:R-:W2:Y:S01]  /*0ac0*/  S2R R82, SR_LANEID ;  /* 0x0000000000527919 */ /* 0x000ea20000000000 */
[----:B------:R-:W3:Y:S01]  /*0ad0*/  S2R R7, SR_CgaCtaId ;  /* 0x0000000000077919 */ /* 0x000ee20000008800 */
[----:B------:R-:W-:Y:S04]  /*0ae0*/  LDS R72, [R27] ;  /* 0x000000001b487984 */ /* 0x000fe80000000800 */
[----:B------:R-:W4:Y:S04]  /*0af0*/  LDS R73, [R27+0x4] ;  /* 0x000004001b497984 */ /* 0x000f280000000800 */
[----:B------:R-:W0:Y:S04]  /*0b00*/  LDS R74, [R27+0x8] ;  /* 0x000008001b4a7984 */ /* 0x000e280000000800 */
[----:B------:R-:W1:Y:S04]  /*0b10*/  LDS R75, [R27+0xc] ;  /* 0x00000c001b4b7984 */ /* 0x000e680000000800 */
[----:B------:R-:W1:Y:S01]  /*0b20*/  LDS R76, [R27+0x10] ;  /* 0x000010001b4c7984 */ /* 0x000e620000000800 */
[----:B--2---:R-:W-:-:S03]  /*0b30*/  ISETP.NE.AND P1, PT, R82, 0x1f, PT ;  /* 0x0000001f5200780c */ /* 0x004fc60003f25270 */
[----:B------:R-:W2:Y:S01]  /*0b40*/  LDS R77, [R27+0x14] ;  /* 0x000014001b4d7984 */ /* 0x000ea20000000800 */
[----:B---3--:R-:W-:-:S03]  /*0b50*/  LEA R42, R7, R42, 0x18 ;  /* 0x0000002a072a7211 */ /* 0x008fc600078ec0ff */
[----:B------:R-:W3:Y:S04]  /*0b60*/  LDS R78, [R27+0x18] ;  /* 0x000018001b4e7984 */ /* 0x000ee80000000800 */
[----:B------:R-:W3:Y:S04]  /*0b70*/  LDS R79, [R27+0x1c] ;  /* 0x00001c001b4f7984 */ /* 0x000ee80000000800 */
[----:B------:R-:W3:Y:S04]  /*0b80*/  LDS R80, [R27+0x20] ;  /* 0x000020001b507984 */ /* 0x000ee80000000800 */
[----:B------:R-:W3:Y:S04]  /*0b90*/  LDS R71, [R27+0x24] ;  /* 0x000024001b477984 */ /* 0x000ee80000000800 */
[----:B------:R-:W3:Y:S04]  /*0ba0*/  LDS R70, [R27+0x28] ;  /* 0x000028001b467984 */ /* 0x000ee80000000800 */
[----:B------:R-:W3:Y:S01]  /*0bb0*/  LDS R69, [R27+0x2c] ;  /* 0x00002c001b457984 */ /* 0x000ee20000000800 */
[----:B----4-:R-:W-:-:S03]  /*0bc0*/  IMAD.IADD R73, R72, 0x1, R73 ;  /* 0x0000000148497824 */ /* 0x010fc600078e0249 */
[----:B------:R-:W4:Y:S01]  /*0bd0*/  LDS R68, [R27+0x30] ;  /* 0x000030001b447984 */ /* 0x000f220000000800 */
[----:B0-----:R-:W-:-:S03]  /*0be0*/  IMAD.IADD R74, R74, 0x1, R73 ;  /* 0x000000014a4a7824 */ /* 0x001fc600078e0249 */
[----:B------:R-:W0:Y:S01]  /*0bf0*/  LDS R67, [R27+0x34] ;  /* 0x000034001b437984 */ /* 0x000e220000000800 */
[----:B-1----:R-:W-:-:S03]  /*0c00*/  IMAD.IADD R75, R75, 0x1, R74 ;  /* 0x000000014b4b7824 */ /* 0x002fc600078e024a */
[----:B------:R-:W1:Y:S01]  /*0c10*/  LDS R66, [R27+0x38] ;  /* 0x000038001b427984 */ /* 0x000e620000000800 */
[----:B------:R-:W-:-:S03]  /*0c20*/  IMAD.IADD R76, R76, 0x1, R75 ;  /* 0x000000014c4c7824 */ /* 0x000fc600078e024b */
[----:B------:R-:W1:Y:S01]  /*0c30*/  LDS R65, [R27+0x3c] ;  /* 0x00003c001b417984 */ /* 0x000e620000000800 */
[----:B--2---:R-:W-:-:S03]  /*0c40*/  IMAD.IADD R77, R77, 0x1, R76 ;  /* 0x000000014d4d7824 */ /* 0x004fc600078e024c */
[----:B------:R-:W2:Y:S01]  /*0c50*/  LDS R64, [R27+0x40] ;  /* 0x000040001b407984 */ /* 0x000ea20000000800 */
[----:B---3--:R-:W-:-:S03]  /*0c60*/  IMAD.IADD R78, R78, 0x1, R77 ;  /* 0x000000014e4e7824 */ /* 0x008fc600078e024d */
[----:B------:R-:W3:Y:S01]  /*0c70*/  LDS R63, [R27+0x44] ;  /* 0x000044001b3f7984 */ /* 0x000ee20000000800 */
[----:B------:R-:W-:-:S03]  /*0c80*/  IMAD.IADD R79, R79, 0x1, R78 ;  /* 0x000000014f4f7824 */ /* 0x000fc600078e024e */
        /* <DEDUP_REMOVED lines=29> */
[----:B------:R-:W-:-:S04]  /*0e60*/  IMAD.IADD R58, R58, 0x1, R59 ;  /* 0x000000013a3a7824 */ /* 0x000fc800078e023b */
[----:B----4-:R-:W-:-:S04]  /*0e70*/  IMAD.IADD R57, R57, 0x1, R58 ;  /* 0x0000000139397824 */ /* 0x010fc800078e023a */
[----:B0-----:R-:W-:-:S04]  /*0e80*/  IMAD.IADD R56, R56, 0x1, R57 ;  /* 0x0000000138387824 */ /* 0x001fc800078e0239 */
[----:B-1----:R-:W-:-:S04]  /*0e90*/  IMAD.IADD R55, R55, 0x1, R56 ;  /* 0x0000000137377824 */ /* 0x002fc800078e0238 */
[----:B------:R-:W-:-:S04]  /*0ea0*/  IMAD.IADD R54, R54, 0x1, R55 ;  /* 0x0000000136367824 */ /* 0x000fc800078e0237 */
[----:B--2---:R-:W-:-:S04]  /*0eb0*/  IMAD.IADD R53, R53, 0x1, R54 ;  /* 0x0000000135357824 */ /* 0x004fc800078e0236 */
[----:B---3--:R-:W-:-:S04]  /*0ec0*/  IMAD.IADD R52, R52, 0x1, R53 ;  /* 0x0000000134347824 */ /* 0x008fc800078e0235 */
        /* <DEDUP_REMOVED lines=29> */
[C---:B-1----:R-:W-:Y:S01]  /*10a0*/  IMAD.IADD R8, R7.reuse, 0x1, R8 ;  /* 0x0000000107087824 */ /* 0x042fe200078e0208 */
[----:B------:R-:W-:Y:S02]  /*10b0*/  ISETP.NE.AND P0, PT, R84, 0x5, PT ;  /* 0x000000055400780c */ /* 0x000fe40003f05270 */
[----:B------:R-:W-:Y:S01]  /*10c0*/  SEL R33, R7, R33, !P1 ;  /* 0x0000002107217207 */ /* 0x000fe20004800000 */
[----:B------:R-:W-:Y:S01]  /*10d0*/  IMAD.IADD R9, R9, 0x1, R8 ;  /* 0x0000000109097824 */ /* 0x000fe200078e0208 */
[----:B------:R-:W-:Y:S02]  /*10e0*/  ISETP.GT.U32.AND P1, PT, R0, 0x1f, PT ;  /* 0x0000001f0000780c */ /* 0x000fe40003f24070 */
[----:B------:R-:W-:Y:S01]  /*10f0*/  SEL R33, R8, R33, !P0 ;  /* 0x0000002108217207 */ /* 0x000fe20004000000 */
[----:B------:R-:W-:Y:S01]  /*1100*/  IMAD.IADD R10, R10, 0x1, R9 ;  /* 0x000000010a0a7824 */ /* 0x000fe200078e0209 */
[----:B------:R-:W-:-:S02]  /*1110*/  ISETP.NE.AND P0, PT, R82, RZ, PT ;  /* 0x000000ff5200720c */ /* 0x000fc40003f05270 */
[----:B------:R-:W-:Y:S01]  /*1120*/  SEL R33, R9, R33, !P2 ;  /* 0x0000002109217207 */ /* 0x000fe20005000000 */
[----:B------:R-:W-:Y:S01]  /*1130*/  IMAD.IADD R11, R11, 0x1, R10 ;  /* 0x000000010b0b7824 */ /* 0x000fe200078e020a */
[----:B------:R-:W-:Y:S02]  /*1140*/  ISETP.GT.U32.OR P2, PT, R0, 0x1f, P0 ;  /* 0x0000001f0000780c */ /* 0x000fe40000744470 */
[----:B------:R-:W-:Y:S02]  /*1150*/  SEL R4, R81, RZ, P0 ;  /* 0x000000ff51047207 */ /* 0x000fe40000000000 */
[----:B------:R-:W-:Y:S02]  /*1160*/  SEL R33, R10, R33, !P3 ;  /* 0x000000210a217207 */ /* 0x000fe40005800000 */
[----:B------:R-:W-:-:S03]  /*1170*/  ISETP.NE.AND P0, PT, R0, RZ, PT ;  /* 0x000000ff0000720c */ /* 0x000fc60003f05270 */
[----:B------:R-:W-:-:S04]  /*1180*/  @P1 IMAD.IADD R81, R33, 0x1, R4 ;  /* 0x0000000121511824 */ /* 0x000fc800078e0204 */
[----:B------:R-:W-:-:S05]  /*1190*/  @!P2 IMAD.U32 R81, R11, 0x10000, RZ ;  /* 0x000100000b51a824 */ /* 0x000fca00078e00ff */
[----:B------:R-:W-:Y:S01]  /*11a0*/  @!P2 STS [R42+0x8428], R81 ;  /* 0x008428512a00a388 */ /* 0x000fe20000000800 */
[----:B------:R-:W-:Y:S06]  /*11b0*/  BAR.SYNC.DEFER_BLOCKING 0x0 ;  /* 0x0000000000007b1d */ /* 0x000fec0000010000 */
[----:B------:R-:W0:Y:S02]  /*11c0*/  LDS R4, [R42+0x8428] ;  /* 0x008428002a047984 */ /* 0x000e240000000800 */
[----:B0-----:R-:W-:Y:S02]  /*11d0*/  SEL R4, R4, RZ, P0 ;  /* 0x000000ff04047207 */ /* 0x001fe40000000000 */
[----:B------:R-:W-:-:S03]  /*11e0*/  ISETP.GE.AND P0, PT, R26, UR12, PT ;  /* 0x0000000c1a007c0c */ /* 0x000fc6000bf06270 */
        /* <DEDUP_REMOVED lines=69> */
[----:B------:R-:W2:Y:S01]  /*1640*/  LDS.U16 R5, [R46] ;  /* 0x000000002e057984 */ /* 0x000ea20000000400 */
[----:B0-----:R-:W-:-:S02]  /*1650*/  IMAD.IADD R45, R4, 0x1, R45 ;  /* 0x00000001042d7824 */ /* 0x001fc400078e022d */
[----:B-1----:R-:W-:Y:S02]  /*1660*/  IMAD.IADD R7, R6, 0x1, R43 ;  /* 0x0000000106077824 */ /* 0x002fe400078e022b */
[----:B--2---:R-:W-:Y:S01]  /*1670*/  IMAD.IADD R9, R5, 0x1, R44 ;  /* 0x0000000105097824 */ /* 0x004fe200078e022c */
[----:B------:R-:W-:Y:S06]  /*1680*/  BAR.SYNC.DEFER_BLOCKING 0x0 ;  /* 0x0000000000007b1d */ /* 0x000fec0000010000 */
[----:B------:R-:W-:Y:S05]  /*1690*/  @P0 BRA `(.L_x_1037) ;  /* 0x0000000400080947 */ /* 0x000fea0003800000 */
[----:B------:R-:W-:Y:S01]  /*16a0*/  LOP3.LUT R32, R32, 0xffff, RZ, 0xc0, !PT ;  /* 0x0000ffff20207812 */ /* 0x000fe200078ec0ff */
[--C-:B------:R-:W-:Y:S01]  /*16b0*/  IMAD R5, R45, 0x18, R42.reuse ;  /* 0x000000182d057824 */ /* 0x100fe200078e022a */
[----:B------:R-:W-:Y:S01]  /*16c0*/  LOP3.LUT R21, R21, 0xffff, RZ, 0xc0, !PT ;  /* 0x0000ffff15157812 */ /* 0x000fe200078ec0ff */
[--C-:B------:R-:W-:Y:S01]  /*16d0*/  IMAD R7, R7, 0x18, R42.reuse ;  /* 0x0000001807077824 */ /* 0x100fe200078e022a */
[----:B------:R-:W-:Y:S01]  /*16e0*/  LOP3.LUT R19, R19, 0xffff, RZ, 0xc0, !PT ;  /* 0x0000ffff13137812 */ /* 0x000fe200078ec0ff */
[----:B------:R-:W-:Y:S01]  /*16f0*/  IMAD R42, R9, 0x18, R42 ;  /* 0x00000018092a7824 */ /* 0x000fe200078e022a */
[----:B------:R-:W-:Y:S01]  /*1700*/  LOP3.LUT R4, R17, 0xffff, RZ, 0xc0, !PT ;  /* 0x0000ffff11047812 */ /* 0x000fe200078ec0ff */
[----:B-----5:R-:W-:Y:S01]  /*1710*/  STS.64 [R5+0x8], R2 ;  /* 0x0000080205007388 */ /* 0x020fe20000000a00 */
[----:B------:R-:W-:Y:S01]  /*1720*/  LOP3.LUT R37, R37, 0xffff, RZ, 0xc0, !PT ;  /* 0x0000ffff25257812 */ /* 0x000fe200078ec0ff */
[----:B------:R-:W-:Y:S01]  /*1730*/  VIADD R26, R26, 0x6 ;  /* 0x000000061a1a7836 */ /* 0x000fe20000000000 */
[----:B------:R-:W-:Y:S01]  /*1740*/  LOP3.LUT R36, R36, 0xffff, RZ, 0xc0, !PT ;  /* 0x0000ffff24247812 */ /* 0x000fe200078ec0ff */
[----:B------:R-:W-:Y:S01]  /*1750*/  STS [R5], R30 ;  /* 0x0000001e05007388 */ /* 0x000fe20000000800 */
[----:B------:R-:W-:Y:S01]  /*1760*/  LOP3.LUT R35, R35, 0xffff, RZ, 0xc0, !PT ;  /* 0x0000ffff23237812 */ /* 0x000fe200078ec0ff */
[----:B------:R-:W-:Y:S01]  /*1770*/  VIADD R28, R28, 0xfffffffa ;  /* 0xfffffffa1c1c7836 */ /* 0x000fe20000000000 */
[----:B------:R-:W-:Y:S01]  /*1780*/  LOP3.LUT R34, R34, 0xffff, RZ, 0xc0, !PT ;  /* 0x0000ffff22227812 */ /* 0x000fe200078ec0ff */
[----:B------:R-:W-:Y:S01]  /*1790*/  VIADD R29, R29, 0xfffffffa ;  /* 0xfffffffa1d1d7836 */ /* 0x000fe20000000000 */
[----:B------:R-:W-:-:S02]  /*17a0*/  LOP3.LUT R41, R41, 0xffff, RZ, 0xc0, !PT ;  /* 0x0000ffff29297812 */ /* 0x000fc400078ec0ff */
[----:B------:R-:W-:Y:S02]  /*17b0*/  LOP3.LUT R40, R40, 0xffff, RZ, 0xc0, !PT ;  /* 0x0000ffff28287812 */ /* 0x000fe400078ec0ff */
[----:B------:R-:W-:Y:S02]  /*17c0*/  LOP3.LUT R39, R39, 0xffff, RZ, 0xc0, !PT ;  /* 0x0000ffff27277812 */ /* 0x000fe400078ec0ff */
[----:B------:R-:W-:Y:S02]  /*17d0*/  LOP3.LUT R38, R38, 0xffff, RZ, 0xc0, !PT ;  /* 0x0000ffff26267812 */ /* 0x000fe400078ec0ff */
[----:B------:R-:W-:Y:S02]  /*17e0*/  PRMT R17, R21, 0x3340, R32 ;  /* 0x0000334015117816 */ /* 0x000fe40000000020 */
[----:B------:R-:W-:Y:S02]  /*17f0*/  PRMT R4, R4, 0x3340, R19 ;  /* 0x0000334004047816 */ /* 0x000fe40000000013 */
[----:B------:R-:W-:-:S02]  /*1800*/  PRMT R19, R36, 0x3340, R37 ;  /* 0x0000334024137816 */ /* 0x000fc40000000025 */
[----:B------:R-:W-:Y:S02]  /*1810*/  PRMT R34, R34, 0x3340, R35 ;  /* 0x0000334022227816 */ /* 0x000fe40000000023 */
[----:B------:R-:W-:Y:S02]  /*1820*/  PRMT R21, R40, 0x3340, R41 ;  /* 0x0000334028157816 */ /* 0x000fe40000000029 */
[----:B------:R-:W-:Y:S02]  /*1830*/  PRMT R38, R38, 0x3340, R39 ;  /* 0x0000334026267816 */ /* 0x000fe40000000027 */
[----:B------:R-:W-:Y:S02]  /*1840*/  PRMT R17, R4, 0x5410, R17 ;  /* 0x0000541004117816 */ /* 0x000fe40000000011 */
[----:B------:R-:W-:Y:S02]  /*1850*/  PRMT R19, R34, 0x5410, R19 ;  /* 0x0000541022137816 */ /* 0x000fe40000000013 */
[----:B------:R-:W-:Y:S01]  /*1860*/  PRMT R21, R38, 0x5410, R21 ;  /* 0x0000541026157816 */ /* 0x000fe20000000015 */
[----:B------:R-:W-:Y:S04]  /*1870*/  STS.64 [R5+0x10], R16 ;  /* 0x0000101005007388 */ /* 0x000fe80000000a00 */
[----:B------:R-:W-:Y:S04]  /*1880*/  STS.64 [R7+0x8], R12 ;  /* 0x0000080c07007388 */ /* 0x000fe80000000a00 */
[----:B------:R-:W-:Y:S04]  /*1890*/  STS.64 [R7+0x10], R18 ;  /* 0x0000101207007388 */ /* 0x000fe80000000a00 */
[----:B------:R-:W-:Y:S04]  /*18a0*/  STS [R7], R22 ;  /* 0x0000001607007388 */ /* 0x000fe80000000800 */
[----:B------:R-:W-:Y:S04]  /*18b0*/  STS.64 [R42+0x8], R14 ;  /* 0x0000080e2a007388 */ /* 0x000fe80000000a00 */
[----:B------:R-:W-:Y:S04]  /*18c0*/  STS.64 [R42+0x10], R20 ;  /* 0x000010142a007388 */ /* 0x000fe80000000a00 */
[----:B------:R-:W-:Y:S01]  /*18d0*/  STS [R42], R23 ;  /* 0x000000172a007388 */ /* 0x000fe20000000800 */
[----:B------:R-:W-:Y:S06]  /*18e0*/  BAR.SYNC.DEFER_BLOCKING 0x0 ;  /* 0x0000000000007b1d */ /* 0x000fec0000010000 */
[----:B------:R-:W0:Y:S04]  /*18f0*/  LDS R4, [R31+0x14] ;  /* 0x000014001f047984 */ /* 0x000e280000000800 */
[----:B------:R-:W1:Y:S04]  /*1900*/  LDS R6, [R31+0x2c] ;  /* 0x00002c001f067984 */ /* 0x000e680000000800 */
[----:B------:R-:W2:Y:S04]  /*1910*/  LDS R5, [R31+0x44] ;  /* 0x000044001f057984 */ /* 0x000ea80000000800 */
[----:B------:R3:W4:Y:S04]  /*1920*/  LDS R30, [R31] ;  /* 0x000000001f1e7984 */ /* 0x0007280000000800 */
[----:B------:R3:W3:Y:S04]  /*1930*/  LDS R22, [R31+0x18] ;  /* 0x000018001f167984 */ /* 0x0006e80000000800 */
[----:B------:R0:W3:Y:S04]  /*1940*/  LDS R23, [R31+0x30] ;  /* 0x000030001f177984 */ /* 0x0000e80000000800 */
[----:B------:R0:W3:Y:S04]  /*1950*/  LDS.64 R2, [R31+0x8] ;  /* 0x000008001f027984 */ /* 0x0000e80000000a00 */
[----:B------:R0:W3:Y:S04]  /*1960*/  LDS.64 R12, [R31+0x20] ;  /* 0x000020001f0c7984 */ /* 0x0000e80000000a00 */
[----:B------:R0:W3:Y:S04]  /*1970*/  LDS.64 R14, [R31+0x38] ;  /* 0x000038001f0e7984 */ /* 0x0000e80000000a00 */
[----:B------:R1:W3:Y:S04]  /*1980*/  LDS R16, [R31+0x10] ;  /* 0x000010001f107984 */ /* 0x0002e80000000800 */
[----:B------:R2:W3:Y:S01]  /*1990*/  LDS R18, [R31+0x28] ;  /* 0x000028001f127984 */ /* 0x0004e20000000800 */
[----:B0-----:R-:W-:-:S02]  /*19a0*/  PRMT R17, R4, 0x7770, RZ ;  /* 0x0000777004117816 */ /* 0x001fc400000000ff */
[C---:B------:R-:W-:Y:S01]  /*19b0*/  PRMT R19, R4.reuse, 0x7771, RZ ;  /* 0x0000777104137816 */ /* 0x040fe200000000ff */
[----:B------:R0:W0:Y:S01]  /*19c0*/  LDS R20, [R31+0x40] ;  /* 0x000040001f147984 */ /* 0x0000220000000800 */
[----:B------:R-:W-:Y:S02]  /*19d0*/  PRMT R21, R4, 0x7772, RZ ;  /* 0x0000777204157816 */ /* 0x000fe400000000ff */
[C---:B-1----:R-:W-:Y:S02]  /*19e0*/  PRMT R34, R6.reuse, 0x7770, RZ ;  /* 0x0000777006227816 */ /* 0x042fe400000000ff */
[C---:B------:R-:W-:Y:S02]  /*19f0*/  PRMT R35, R6.reuse, 0x7771, RZ ;  /* 0x0000777106237816 */ /* 0x040fe400000000ff */
[----:B------:R-:W-:Y:S02]  /*1a00*/  PRMT R36, R6, 0x7772, RZ ;  /* 0x0000777206247816 */ /* 0x000fe400000000ff */
[----:B--2---:R-:W-:-:S02]  /*1a10*/  PRMT R38, R5, 0x7770, RZ ;  /* 0x0000777005267816 */ /* 0x004fc400000000ff */
[C---:B------:R-:W-:Y:S02]  /*1a20*/  PRMT R39, R5.reuse, 0x7771, RZ ;  /* 0x0000777105277816 */ /* 0x040fe400000000ff */
[C---:B------:R-:W-:Y:S02]  /*1a30*/  PRMT R40, R5.reuse, 0x7772, RZ ;  /* 0x0000777205287816 */ /* 0x040fe400000000ff */
[----:B------:R-:W-:Y:S02]  /*1a40*/  PRMT R4, R4, 0x7773, RZ ;  /* 0x0000777304047816 */ /* 0x000fe400000000ff */
[----:B------:R-:W-:Y:S02]  /*1a50*/  PRMT R6, R6, 0x7773, RZ ;  /* 0x0000777306067816 */ /* 0x000fe400000000ff */
[----:B------:R-:W-:Y:S02]  /*1a60*/  PRMT R5, R5, 0x7773, RZ ;  /* 0x0000777305057816 */ /* 0x000fe400000000ff */
[----:B------:R-:W-:-:S02]  /*1a70*/  PRMT R32, R4, 0x7610, R32 ;  /* 0x0000761004207816 */ /* 0x000fc40000000020 */
[----:B------:R-:W-:Y:S02]  /*1a80*/  PRMT R37, R6, 0x7610, R37 ;  /* 0x0000761006257816 */ /* 0x000fe40000000025 */
[----:B------:R-:W-:Y:S01]  /*1a90*/  PRMT R41, R5, 0x7610, R41 ;  /* 0x0000761005297816 */ /* 0x000fe20000000029 */
[----:B------:R-:W-:Y:S06]  /*1aa0*/  BAR.SYNC.DEFER_BLOCKING 0x0 ;  /* 0x0000000000007b1d */ /* 0x000fec0000010000 */
[----:B----4-:R-:W-:Y:S05]  /*1ab0*/  BRA `(.L_x_1038) ;  /* 0xffffffe800a87947 */ /* 0x010fea000383ffff */
.L_x_1037:
[----:B------:R-:W-:Y:S01]  /*1ac0*/  LOP3.LUT R32, R32, 0xffff, RZ, 0xc0, !PT ;  /* 0x0000ffff20207812 */ /* 0x000fe200078ec0ff */
[--C-:B------:R-:W-:Y:S01]  /*1ad0*/  IMAD R45, R45, 0x18, R42.reuse ;  /* 0x000000182d2d7824 */ /* 0x100fe200078e022a */
[----:B------:R-:W-:Y:S01]  /*1ae0*/  LOP3.LUT R21, R21, 0xffff, RZ, 0xc0, !PT ;  /* 0x0000ffff15157812 */ /* 0x000fe200078ec0ff */
[--C-:B------:R-:W-:Y:S01]  /*1af0*/  IMAD R5, R7, 0x18, R42.reuse ;  /* 0x0000001807057824 */ /* 0x100fe200078e022a */
[----:B------:R-:W-:Y:S01]  /*1b00*/  LOP3.LUT R19, R19, 0xffff, RZ, 0xc0, !PT ;  /* 0x0000ffff13137812 */ /* 0x000fe200078ec0ff */
[----:B------:R-:W0:Y:S01]  /*1b10*/  LDCU UR4, c[0x0][0x3a0] ;  /* 0x00007400ff0477ac */ /* 0x000e220008000800 */
[----:B------:R-:W-:Y:S01]  /*1b20*/  LOP3.LUT R4, R17, 0xffff, RZ, 0xc0, !PT ;  /* 0x0000ffff11047812 */ /* 0x000fe200078ec0ff */
[----:B------:R-:W-:Y:S01]  /*1b30*/  IMAD R42, R9, 0x18, R42 ;  /* 0x00000018092a7824 */ /* 0x000fe200078e022a */
[----:B------:R-:W-:Y:S01]  /*1b40*/  LOP3.LUT R37, R37, 0xffff, RZ, 0xc0, !PT ;  /* 0x0000ffff25257812 */ /* 0x000fe200078ec0ff */
[----:B-----5:R-:W-:Y:S01]  /*1b50*/  STS.64 [R45+0x8], R2 ;  /* 0x000008022d007388 */ /* 0x020fe20000000a00 */
[----:B------:R-:W-:Y:S01]  /*1b60*/  LOP3.LUT R36, R36, 0xffff, RZ, 0xc0, !PT ;  /* 0x0000ffff24247812 */ /* 0x000fe200078ec0ff */
[----:B------:R-:W-:Y:S01]  /*1b70*/  IMAD R31, R0, -0x30, R31 ;  /* 0xffffffd0001f7824 */ /* 0x000fe200078e021f */
[----:B------:R-:W-:Y:S01]  /*1b80*/  LOP3.LUT R35, R35, 0xffff, RZ, 0xc0, !PT ;  /* 0x0000ffff23237812 */ /* 0x000fe200078ec0ff */
[----:B------:R-:W-:Y:S01]  /*1b90*/  STS [R45], R30 ;  /* 0x0000001e2d007388 */ /* 0x000fe20000000800 */
        /* <DEDUP_REMOVED lines=15> */
[----:B------:R-:W-:Y:S01]  /*1c90*/  STS.64 [R45+0x10], R16 ;  /* 0x000010102d007388 */ /* 0x000fe20000000a00 */
[----:B0-----:R-:W-:-:S02]  /*1ca0*/  ISETP.GE.U32.AND P0, PT, R0, UR4, PT ;  /* 0x0000000400007c0c */ /* 0x001fc4000bf06070 */
[----:B------:R-:W-:Y:S01]  /*1cb0*/  ISETP.GE.U32.AND P1, PT, R8, UR4, PT ;  /* 0x0000000408007c0c */ /* 0x000fe2000bf26070 */
[----:B------:R-:W-:Y:S04]  /*1cc0*/  STS.64 [R5+0x8], R12 ;  /* 0x0000080c05007388 */ /* 0x000fe80000000a00 */
[----:B------:R-:W-:Y:S04]  /*1cd0*/  STS.64 [R5+0x10], R18 ;  /* 0x0000101205007388 */ /* 0x000fe80000000a00 */
[----:B------:R0:W-:Y:S04]  /*1ce0*/  STS [R5], R22 ;  /* 0x0000001605007388 */ /* 0x0001e80000000800 */
[----:B------:R-:W-:Y:S04]  /*1cf0*/  STS.64 [R42+0x8], R14 ;  /* 0x0000080e2a007388 */ /* 0x000fe80000000a00 */
[----:B------:R-:W-:Y:S01]  /*1d00*/  STS.64 [R42+0x10], R20 ;  /* 0x000010142a007388 */ /* 0x000fe20000000a00 */
[----:B0-----:R-:W0:Y:S03]  /*1d10*/  LDC.64 R4, c[0x0][0x388] ;  /* 0x0000e200ff047b82 */ /* 0x001e260000000a00 */
[----:B------:R-:W-:Y:S05]  /*1d20*/  STS [R42], R23 ;  /* 0x000000172a007388 */ /* 0x000fea0000000800 */
[----:B------:R-:W-:Y:S01]  /*1d30*/  BAR.SYNC.DEFER_BLOCKING 0x0 ;  /* 0x0000000000007b1d */ /* 0x000fe20000010000 */
[----:B0-----:R-:W-:-:S04]  /*1d40*/  IMAD.WIDE.U32 R4, R0, 0x18, R4 ;  /* 0x0000001800047825 */ /* 0x001fc800078e0004 */
[----:B------:R-:W-:Y:S01]  /*1d50*/  VIADD R0, R0, 0x200 ;  /* 0x0000020000007836 */ /* 0x000fe20000000000 */
[----:B------:R-:W0:Y:S04]  /*1d60*/  LDS.64 R2, [R31+0x1808] ;  /* 0x001808001f027984 */ /* 0x000e280000000a00 */
[----:B------:R-:W-:Y:S01]  /*1d70*/  ISETP.GE.U32.AND P2, PT, R0, UR4, PT ;  /* 0x0000000400007c0c */ /* 0x000fe2000bf46070 */
[----:B------:R-:W1:Y:S04]  /*1d80*/  LDS R9, [R31+0x1800] ;  /* 0x001800001f097984 */ /* 0x000e680000000800 */
[----:B------:R-:W2:Y:S04]  /*1d90*/  LDS.64 R10, [R31+0x1810] ;  /* 0x001810001f0a7984 */ /* 0x000ea80000000a00 */
[----:B------:R-:W3:Y:S04]  /*1da0*/  @!P0 LDS.64 R6, [R31+0x8] ;  /* 0x000008001f068984 */ /* 0x000ee80000000a00 */
[----:B------:R-:W4:Y:S04]  /*1db0*/  @!P0 LDS R13, [R31] ;  /* 0x000000001f0d8984 */ /* 0x000f280000000800 */
[----:B------:R-:W4:Y:S04]  /*1dc0*/  @!P0 LDS.64 R16, [R31+0x10] ;  /* 0x000010001f108984 */ /* 0x000f280000000a00 */
[----:B0-----:R0:W-:Y:S04]  /*1dd0*/  @!P1 STG.E.64 desc[UR10][R4.64+0x1808], R2 ;  /* 0x0018080204009986 */ /* 0x0011e8000c101b0a */
[----:B-1----:R0:W-:Y:S04]  /*1de0*/  @!P1 STG.E desc[UR10][R4.64+0x1800], R9 ;  /* 0x0018000904009986 */ /* 0x0021e8000c10190a */
[----:B--2---:R0:W-:Y:S04]  /*1df0*/  @!P1 STG.E desc[UR10][R4.64+0x1810], R10 ;  /* 0x0018100a04009986 */ /* 0x0041e8000c10190a */
[----:B------:R0:W-:Y:S04]  /*1e00*/  @!P1 STG.E desc[UR10][R4.64+0x1814], R11 ;  /* 0x0018140b04009986 */ /* 0x0001e8000c10190a */
[----:B---3--:R0:W-:Y:S04]  /*1e10*/  @!P0 STG.E.64 desc[UR10][R4.64+0x8], R6 ;  /* 0x0000080604008986 */ /* 0x0081e8000c101b0a */
[----:B----4-:R0:W-:Y:S04]  /*1e20*/  @!P0 STG.E desc[UR10][R4.64], R13 ;  /* 0x0000000d04008986 */ /* 0x0101e8000c10190a */
[----:B------:R0:W-:Y:S04]  /*1e30*/  @!P0 STG.E desc[UR10][R4.64+0x10], R16 ;  /* 0x0000101004008986 */ /* 0x0001e8000c10190a */
[----:B------:R0:W-:Y:S01]  /*1e40*/  @!P0 STG.E desc[UR10][R4.64+0x14], R17 ;  /* 0x0000141104008986 */ /* 0x0001e2000c10190a */
[----:B------:R-:W-:Y:S05]  /*1e50*/  @P2 EXIT ;  /* 0x000000000000294d */ /* 0x000fea0003800000 */
[----:B0-----:R-:W0:Y:S04]  /*1e60*/  LDS.64 R2, [R31+0x3008] ;  /* 0x003008001f027984 */ /* 0x001e280000000a00 */
[----:B------:R-:W1:Y:S04]  /*1e70*/  LDS R7, [R31+0x3000] ;  /* 0x003000001f077984 */ /* 0x000e680000000800 */
[----:B------:R-:W2:Y:S04]  /*1e80*/  LDS.64 R8, [R31+0x3010] ;  /* 0x003010001f087984 */ /* 0x000ea80000000a00 */
[----:B0-----:R-:W-:Y:S04]  /*1e90*/  STG.E.64 desc[UR10][R4.64+0x3008], R2 ;  /* 0x0030080204007986 */ /* 0x001fe8000c101b0a */
[----:B-1----:R-:W-:Y:S04]  /*1ea0*/  STG.E desc[UR10][R4.64+0x3000], R7 ;  /* 0x0030000704007986 */ /* 0x002fe8000c10190a */
[----:B--2---:R-:W-:Y:S04]  /*1eb0*/  STG.E desc[UR10][R4.64+0x3010], R8 ;  /* 0x0030100804007986 */ /* 0x004fe8000c10190a */
[----:B------:R-:W-:Y:S01]  /*1ec0*/  STG.E desc[UR10][R4.64+0x3014], R9 ;  /* 0x0030140904007986 */ /* 0x000fe2000c10190a */
[----:B------:R-:W-:Y:S05]  /*1ed0*/  EXIT ;  /* 0x000000000000794d */ /* 0x000fea0003800000 */
.L_x_1039:
        /* <DEDUP_REMOVED lines=10> */
.L_x_1410:


//--------------------- .text._ZN3cub18CUB_300001_SM_10006detail10radix_sort29DeviceRadixSortOnesweepKernelINS1_5radix10policy_hubI6edge_tNS0_8NullTypeEjE10Policy1000ELNS0_9SortOrderE0ES6_S7_jii17edge_decomposer_tEEvPT5_SD_PT3_PKSE_PT1_PKSI_PT2_PKSM_T4_iiT6_ --------------------------
	.section	.text._ZN3cub18CUB_300001_SM_10006detail10radix_sort29DeviceRadixSortOnesweepKernelINS1_5radix10policy_hubI6edge_tNS0_8NullTypeEjE10Policy1000ELNS0_9SortOrderE0ES6_S7_jii17edge_decomposer_tEEvPT5_SD_PT3_PKSE_PT1_PKSI_PT2_PKSM_T4_iiT6_,"ax",@progbits
	.align	128
        .global         _ZN3cub18CUB_300001_SM_10006detail10radix_sort29DeviceRadixSortOnesweepKernelINS1_5radix10policy_hubI6edge_tNS0_8NullTypeEjE10Policy1000ELNS0_9SortOrderE0ES6_S7_jii17edge_decomposer_tEEvPT5_SD_PT3_PKSE_PT1_PKSI_PT2_PKSM_T4_iiT6_
        .type           _ZN3cub18CUB_300001_SM_10006detail10radix_sort29DeviceRadixSortOnesweepKernelINS1_5radix10policy_hubI6edge_tNS0_8NullTypeEjE10Policy1000ELNS0_9SortOrderE0ES6_S7_jii17edge_decomposer_tEEvPT5_SD_PT3_PKSE_PT1_PKSI_PT2_PKSM_T4_iiT6_,@function
        .size           _ZN3cub18CUB_300001_SM_10006detail10radix_sort29DeviceRadixSortOnesweepKernelINS1_5radix10policy_hubI6edge_tNS0_8NullTypeEjE10Policy1000ELNS0_9SortOrderE0ES6_S7_jii17edge_decomposer_tEEvPT5_SD_PT3_PKSE_PT1_PKSI_PT2_PKSM_T4_iiT6_,(.L_x_1411 - _ZN3cub18CUB_300001_SM_10006detail10radix_sort29DeviceRadixSortOnesweepKernelINS1_5radix10policy_hubI6edge_tNS0_8NullTypeEjE10Policy1000ELNS0_9SortOrderE0ES6_S7_jii17edge_decomposer_tEEvPT5_SD_PT3_PKSE_PT1_PKSI_PT2_PKSM_T4_iiT6_)
        .other          _ZN3cub18CUB_300001_SM_10006detail10radix_sort29DeviceRadixSortOnesweepKernelINS1_5radix10policy_hubI6edge_tNS0_8NullTypeEjE10Policy1000ELNS0_9SortOrderE0ES6_S7_jii17edge_decomposer_tEEvPT5_SD_PT3_PKSE_PT1_PKSI_PT2_PKSM_T4_iiT6_,@"STO_CUDA_ENTRY STV_DEFAULT"
_ZN3cub18CUB_300001_SM_10006detail10radix_sort29DeviceRadixSortOnesweepKernelINS1_5radix10policy_hubI6edge_tNS0_8NullTypeEjE10Policy1000ELNS0_9SortOrderE0ES6_S7_jii17edge_decomposer_tEEvPT5_SD_PT3_PKSE_PT1_PKSI_PT2_PKSM_T4_iiT6_:
.text._ZN3cub18CUB_300001_SM_10006detail10radix_sort29DeviceRadixSortOnesweepKernelINS1_5radix10policy_hubI6edge_tNS0_8NullTypeEjE10Policy1000ELNS0_9SortOrderE0ES6_S7_jii17edge_decomposer_tEEvPT5_SD_PT3_PKSE_PT1_PKSI_PT2_PKSM_T4_iiT6_:
[----:B------:R-:W-:Y:S01]  /*0000*/  LDC R1, c[0x0][0x37c] ;  /* 0x0000df00ff017b82 */ /* 0x000fe20000000800 */
[----:B------:R-:W0:Y:S01]  /*0010*/  S2R R39, SR_TID.X ;  /* 0x0000000000277919 */ /* 0x000e220000002100 */
[----:B------:R-:W1:Y:S01]  /*0020*/  LDCU.64 UR10, c[0x0][0x358] ;  /* 0x00006b00ff0a77ac */ /* 0x000e620008000a00 */
[----:B------:R-:W-:Y:S01]  /*0030*/  BSSY.RECONVERGENT B0, `(.L_x_1040) ;  /* 0x000000a000007945 */ /* 0x000fe20003800200 */
[----:B0-----:R-:W-:-:S13]  /*0040*/  ISETP.NE.AND P0, PT, R39, RZ, PT ;  /* 0x000000ff2700720c */ /* 0x001fda0003f05270 */
        /* <DEDUP_REMOVED lines=8> */
.L_x_1041:
[----:B------:R-:W-:Y:S05]  /*00d0*/  BSYNC.RECONVERGENT B0 ;  /* 0x0000000000007941 */ /* 0x000fea0003800200 */
.L_x_1040:
[----:B------:R-:W1:Y:S08]  /*00e0*/  S2UR UR5, SR_CgaCtaId ;  /* 0x00000000000579c3 */ /* 0x000e700000008800 */
[----:B------:R-:W-:Y:S06]  /*00f0*/  BAR.SYNC.DEFER_BLOCKING 0x0 ;  /* 0x0000000000007b1d */ /* 0x000fec0000010000 */
[----:B------:R-:W-:Y:S01]  /*0100*/  UMOV UR4, 0x400 ;  /* 0x0000040000047882 */ /* 0x000fe20000000000 */
[----:B------:R-:W2:Y:S01]  /*0110*/  S2R R42, SR_LANEID ;  /* 0x00000000002a7919 */ /* 0x000ea20000000000 */
[----:B-1----:R-:W-:Y:S01]  /*0120*/  ULEA UR7, UR5, UR4, 0x18 ;  /* 0x0000000405077291 */ /* 0x002fe2000f8ec0ff */
[----:B------:R-:W1:Y:S01]  /*0130*/  LDCU UR5, c[0x0][0x3c0] ;  /* 0x00007800ff0577ac */ /* 0x000e620008000800 */
[----:B------:R-:W3:Y:S07]  /*0140*/  LDCU UR4, c[0x0][0x3c8] ;  /* 0x00007900ff0477ac */ /* 0x000eee0008000800 */
[----:B------:R-:W4:Y:S02]  /*0150*/  LDS R0, [UR7+0xb400] ;  /* 0x00b40007ff007984 */ /* 0x000f240008000800 */
[----:B----4-:R-:W-:-:S02]  /*0160*/  R2UR UR9, R0 ;  /* 0x00000000000972ca */ /* 0x010fc400000e0000 */
[----:B------:R-:W-:-:S11]  /*0170*/  SHF.R.U32.HI R0, RZ, 0x5, R39 ;  /* 0x00000005ff007819 */ /* 0x000fd60000011627 */
[----:B------:R-:W-:-:S04]  /*0180*/  UIMAD UR6, UR9, 0x1680, URZ ;  /* 0x00001680090678a4 */ /* 0x000fc8000f8e02ff */
[----:B------:R-:W-:-:S04]  /*0190*/  UIADD3 UR12, UPT, UPT, UR6, 0x1680, URZ ;  /* 0x00001680060c7890 */ /* 0x000fc8000fffe0ff */
[----:B-1----:R-:W-:-:S09]  /*01a0*/  UISETP.GT.AND UP0, UPT, UR12, UR5, UPT ;  /* 0x000000050c00728c */ /* 0x002fd2000bf04270 */
[----:B--23--:R-:W-:Y:S05]  /*01b0*/  BRA.U UP0, `(.L_x_1042) ;  /* 0x00000001009c7547 */ /* 0x00cfea000b800000 */
[----:B------:R-:W1:Y:S01]  /*01c0*/  LDCU.64 UR14, c[0x0][0x3a8] ;  /* 0x00007500ff0e77ac */ /* 0x000e620008000a00 */
[C---:B0-----:R-:W-:Y:S02]  /*01d0*/  LOP3.LUT R2, R39.reuse, 0x1f, RZ, 0xc0, !PT ;  /* 0x0000001f27027812 */ /* 0x041fe400078ec0ff */
[----:B------:R-:W-:-:S05]  /*01e0*/  LOP3.LUT R3, R39, 0x3e0, RZ, 0xc0, !PT ;  /* 0x000003e027037812 */ /* 0x000fca00078ec0ff */
[----:B------:R-:W-:-:S05]  /*01f0*/  IMAD R2, R3, 0xf, R2 ;  /* 0x0000000f03027824 */ /* 0x000fca00078e0202 */
[----:B------:R-:W-:-:S05]  /*0200*/  IADD3 R3, P0, PT, R2, UR6, RZ ;  /* 0x0000000602037c10 */ /* 0x000fca000ff1e0ff */
[----:B------:R-:W-:Y:S01]  /*0210*/  IMAD.X R4, RZ, RZ, RZ, P0 ;  /* 0x000000ffff047224 */ /* 0x000fe200000e06ff */
[----:B-1----:R-:W-:-:S04]  /*0220*/  LEA R2, P0, R3, UR14, 0x3 ;  /* 0x0000000e03027c11 */ /* 0x002fc8000f8018ff */
[----:B------:R-:W-:-:S05]  /*0230*/  LEA.HI.X R3, R3, UR15, R4, 0x3, P0 ;  /* 0x0000000f03037c11 */ /* 0x000fca00080f1c04 */
        /* <DEDUP_REMOVED lines=31> */
.L_x_1042:
[C---:B0-----:R-:W-:Y:S01]  /*0430*/  LOP3.LUT R2, R39.reuse, 0x1f, RZ, 0xc0, !PT ;  /* 0x0000001f27027812 */ /* 0x041fe200078ec0ff */
[----:B------:R-:W0:Y:S01]  /*0440*/  LDCU.64 UR14, c[0x0][0x3a8] ;  /* 0x00007500ff0e77ac */ /* 0x000e220008000a00 */
[----:B------:R-:W-:Y:S01]  /*0450*/  LOP3.LUT R3, R39, 0x3e0, RZ, 0xc0, !PT ;  /* 0x000003e027037812 */ /* 0x000fe200078ec0ff */
[----:B------:R-:W-:Y:S01]  /*0460*/  IMAD.MOV.U32 R36, RZ, RZ, -0x1 ;  /* 0xffffffffff247424 */ /* 0x000fe200078e00ff */
[----:B------:R-:W-:Y:S01]  /*0470*/  UIADD3 UR5, UPT, UPT, -UR6, UR5, URZ ;  /* 0x0000000506057290 */ /* 0x000fe2000fffe1ff */
[----:B------:R-:W-:Y:S02]  /*0480*/  IMAD.MOV.U32 R37, RZ, RZ, -0x1 ;  /* 0xffffffffff257424 */ /* 0x000fe400078e00ff */
[----:B------:R-:W-:Y:S02]  /*0490*/  IMAD R6, R3, 0xf, R2 ;  /* 0x0000000f03067824 */ /* 0x000fe400078e0202 */
[----:B------:R-:W-:Y:S02]  /*04a0*/  IMAD.MOV.U32 R34, RZ, RZ, -0x1 ;  /* 0xffffffffff227424 */ /* 0x000fe400078e00ff */
[C---:B------:R-:W-:Y:S01]  /*04b0*/  VIADD R3, R6.reuse, 0x40 ;  /* 0x0000004006037836 */ /* 0x040fe20000000000 */
[C---:B------:R-:W-:Y:S01]  /*04c0*/  ISETP.GE.AND P3, PT, R6.reuse, UR5, PT ;  /* 0x0000000506007c0c */ /* 0x040fe2000bf66270 */
[----:B------:R-:W-:-:S02]  /*04d0*/  VIADD R2, R6, 0x20 ;  /* 0x0000002006027836 */ /* 0x000fc40000000000 */
[C---:B------:R-:W-:Y:S01]  /*04e0*/  VIADD R4, R6.reuse, 0x60 ;  /* 0x0000006006047836 */ /* 0x040fe20000000000 */
[----:B------:R-:W-:Y:S01]  /*04f0*/  ISETP.GE.AND P5, PT, R3, UR5, PT ;  /* 0x0000000503007c0c */ /* 0x000fe2000bfa6270 */
[C---:B------:R-:W-:Y:S01]  /*0500*/  VIADD R5, R6.reuse, 0x80 ;  /* 0x0000008006057836 */ /* 0x040fe20000000000 */
[C---:B------:R-:W-:Y:S01]  /*0510*/  IADD3 R3, P0, PT, R6.reuse, UR6, RZ ;  /* 0x0000000606037c10 */ /* 0x040fe2000ff1e0ff */
[----:B------:R-:W-:Y:S01]  /*0520*/  VIADD R7, R6, 0xa0 ;  /* 0x000000a006077836 */ /* 0x000fe20000000000 */
[----:B------:R-:W-:Y:S01]  /*0530*/  ISETP.GE.AND P4, PT, R2, UR5, PT ;  /* 0x0000000502007c0c */ /* 0x000fe2000bf86270 */
[----:B------:R-:W-:Y:S01]  /*0540*/  IMAD.MOV.U32 R35, RZ, RZ, -0x1 ;  /* 0xffffffffff237424 */ /* 0x000fe200078e00ff */
[----:B------:R-:W-:Y:S01]  /*0550*/  ISETP.GE.AND P6, PT, R4, UR5, PT ;  /* 0x0000000504007c0c */ /* 0x000fe2000bfc6270 */
[----:B------:R-:W-:Y:S01]  /*0560*/  IMAD.X R4, RZ, RZ, RZ, P0 ;  /* 0x000000ffff047224 */ /* 0x000fe200000e06ff */
[----:B0-----:R-:W-:Y:S01]  /*0570*/  LEA R2, P2, R3, UR14, 0x3 ;  /* 0x0000000e03027c11 */ /* 0x001fe2000f8418ff */
[C---:B------:R-:W-:Y:S01]  /*0580*/  VIADD R8, R6.reuse, 0xc0 ;  /* 0x000000c006087836 */ /* 0x040fe20000000000 */
[----:B------:R-:W-:Y:S01]  /*0590*/  ISETP.GE.AND P0, PT, R5, UR5, PT ;  /* 0x0000000505007c0c */ /* 0x000fe2000bf06270 */
[C---:B------:R-:W-:Y:S01]  /*05a0*/  VIADD R5, R6.reuse, 0x100 ;  /* 0x0000010006057836 */ /* 0x040fe20000000000 */
[----:B------:R-:W-:Y:S01]  /*05b0*/  LEA.HI.X R3, R3, UR15, R4, 0x3, P2 ;  /* 0x0000000f03037c11 */ /* 0x000fe200090f1c04 */
[----:B------:R-:W-:Y:S01]  /*05c0*/  VIADD R4, R6, 0xe0 ;  /* 0x000000e006047836 */ /* 0x000fe20000000000 */
[----:B------:R-:W-:Y:S01]  /*05d0*/  ISETP.GE.AND P1, PT, R7, UR5, PT ;  /* 0x0000000507007c0c */ /* 0x000fe2000bf26270 */
[----:B------:R-:W-:Y:S01]  /*05e0*/  IMAD.MOV.U32 R32, RZ, RZ, -0x1 ;  /* 0xffffffffff207424 */ /* 0x000fe200078e00ff */
[----:B------:R-:W-:Y:S01]  /*05f0*/  ISETP.GE.AND P2, PT, R8, UR5, PT ;  /* 0x0000000508007c0c */ /* 0x000fe2000bf46270 */
[----:B------:R1:W5:Y:S01]  /*0600*/  @!P3 LDG.E R36, desc[UR10][R2.64] ;  /* 0x0000000a0224b981 */ /* 0x000362000c1e1900 */
[----:B------:R-:W-:-:S02]  /*0610*/  IMAD.MOV.U32 R33, RZ, RZ, -0x1 ;  /* 0xffffffffff217424 */ /* 0x000fc400078e00ff */
[----:B------:R-:W-:Y:S01]  /*0620*/  IMAD.MOV.U32 R30, RZ, RZ, -0x1 ;  /* 0xffffffffff1e7424 */ /* 0x000fe200078e00ff */
[----:B------:R1:W5:Y:S01]  /*0630*/  @!P3 LDG.E R37, desc[UR10][R2.64+0x4] ;  /* 0x0000040a0225b981 */ /* 0x000362000c1e1900 */
[----:B------:R-:W-:Y:S01]  /*0640*/  IMAD.MOV.U32 R31, RZ, RZ, -0x1 ;  /* 0xffffffffff1f7424 */ /* 0x000fe200078e00ff */
[----:B------:R-:W-:Y:S02]  /*0650*/  ISETP.GE.AND P3, PT, R4, UR5, PT ;  /* 0x0000000504007c0c */ /* 0x000fe4000bf66270 */
[----:B------:R1:W5:Y:S01]  /*0660*/  @!P4 LDG.E R34, desc[UR10][R2.64+0x100] ;  /* 0x0001000a0222c981 */ /* 0x000362000c1e1900 */
[----:B------:R-:W-:-:S03]  /*0670*/  VIADD R4, R6, 0x120 ;  /* 0x0000012006047836 */ /* 0x000fc60000000000 */
[----:B------:R1:W5:Y:S01]  /*0680*/  @!P4 LDG.E R35, desc[UR10][R2.64+0x104] ;  /* 0x0001040a0223c981 */ /* 0x000362000c1e1900 */
[----:B------:R-:W-:Y:S01]  /*0690*/  ISETP.GE.AND P4, PT, R5, UR5, PT ;  /* 0x0000000505007c0c */ /* 0x000fe2000bf86270 */
[----:B------:R-:W-:Y:S02]  /*06a0*/  VIADD R5, R6, 0x140 ;  /* 0x0000014006057836 */ /* 0x000fe40000000000 */
[----:B------:R1:W5:Y:S01]  /*06b0*/  @!P5 LDG.E R32, desc[UR10][R2.64+0x200] ;  /* 0x0002000a0220d981 */ /* 0x000362000c1e1900 */
[----:B------:R-:W-:Y:S02]  /*06c0*/  IMAD.MOV.U32 R28, RZ, RZ, -0x1 ;  /* 0xffffffffff1c7424 */ /* 0x000fe400078e00ff */
[----:B------:R-:W-:Y:S01]  /*06d0*/  IMAD.MOV.U32 R29, RZ, RZ, -0x1 ;  /* 0xffffffffff1d7424 */ /* 0x000fe200078e00ff */
[----:B------:R1:W5:Y:S01]  /*06e0*/  @!P5 LDG.E R33, desc[UR10][R2.64+0x204] ;  /* 0x0002040a0221d981 */ /* 0x000362000c1e1900 */
[----:B------:R-:W-:Y:S01]  /*06f0*/  IMAD.MOV.U32 R26, RZ, RZ, -0x1 ;  /* 0xffffffffff1a7424 */ /* 0x000fe200078e00ff */
[----:B------:R-:W-:Y:S01]  /*0700*/  ISETP.GE.AND P5, PT, R4, UR5, PT ;  /* 0x0000000504007c0c */ /* 0x000fe2000bfa6270 */
[----:B------:R-:W-:Y:S01]  /*0710*/  IMAD.MOV.U32 R27, RZ, RZ, -0x1 ;  /* 0xffffffffff1b7424 */ /* 0x000fe200078e00ff */
        /* <DEDUP_REMOVED lines=17> */
[----:B------:R1:W5:Y:S04]  /*0830*/  @!P2 LDG.E R24, desc[UR10][R2.64+0x600] ;  /* 0x0006000a0218a981 */ /* 0x000368000c1e1900 */
[----:B------:R1:W5:Y:S01]  /*0840*/  @!P2 LDG.E R25, desc[UR10][R2.64+0x604] ;  /* 0x0006040a0219a981 */ /* 0x000362000c1e1900 */
[----:B------:R-:W-:-:S03]  /*0850*/  ISETP.GE.AND P2, PT, R4, UR5, PT ;  /* 0x0000000504007c0c */ /* 0x000fc6000bf46270 */
[----:B------:R1:W5:Y:S04]  /*0860*/  @!P3 LDG.E R22, desc[UR10][R2.64+0x700] ;  /* 0x0007000a0216b981 */ /* 0x000368000c1e1900 */
[----:B------:R1:W5:Y:S01]  /*0870*/  @!P3 LDG.E R23, desc[UR10][R2.64+0x704] ;  /* 0x0007040a0217b981 */ /* 0x000362000c1e1900 */
[----:B------:R-:W-:Y:S01]  /*0880*/  ISETP.GE.AND P3, PT, R5, UR5, PT ;  /* 0x0000000505007c0c */ /* 0x000fe2000bf66270 */
[----:B------:R-:W-:Y:S02]  /*0890*/  IMAD.MOV.U32 R20, RZ, RZ, -0x1 ;  /* 0xffffffffff147424 */ /* 0x000fe400078e00ff */
[----:B------:R-:W-:Y:S02]  /*08a0*/  IMAD.MOV.U32 R21, RZ, RZ, -0x1 ;  /* 0xffffffffff157424 */ /* 0x000fe400078e00ff */
[----:B------:R-:W-:-:S02]  /*08b0*/  IMAD.MOV.U32 R18, RZ, RZ, -0x1 ;  /* 0xffffffffff127424 */ /* 0x000fc400078e00ff */
[----:B------:R-:W-:Y:S01]  /*08c0*/  IMAD.MOV.U32 R19, RZ, RZ, -0x1 ;  /* 0xffffffffff137424 */ /* 0x000fe200078e00ff */
[----:B------:R1:W5:Y:S01]  /*08d0*/  @!P4 LDG.E R20, desc[UR10][R2.64+0x800] ;  /* 0x0008000a0214c981 */ /* 0x000362000c1e1900 */
[----:B------:R-:W-:Y:S02]  /*08e0*/  IMAD.MOV.U32 R16, RZ, RZ, -0x1 ;  /* 0xffffffffff107424 */ /* 0x000fe400078e00ff */
[----:B------:R-:W-:Y:S01]  /*08f0*/  IMAD.MOV.U32 R17, RZ, RZ, -0x1 ;  /* 0xffffffffff117424 */ /* 0x000fe200078e00ff */
[----:B------:R1:W5:Y:S01]  /*0900*/  @!P4 LDG.E R21, desc[UR10][R2.64+0x804] ;  /* 0x0008040a0215c981 */ /* 0x000362000c1e1900 */
[----:B------:R-:W-:Y:S02]  /*0910*/  IMAD.MOV.U32 R14, RZ, RZ, -0x1 ;  /* 0xffffffffff0e7424 */ /* 0x000fe400078e00ff */
[----:B------:R-:W-:Y:S01]  /*0920*/  IMAD.MOV.U32 R15, RZ, RZ, -0x1 ;  /* 0xffffffffff0f7424 */ /* 0x000fe200078e00ff */
[----:B------:R1:W5:Y:S01]  /*0930*/  @!P5 LDG.E R18, desc[UR10][R2.64+0x900] ;  /* 0x0009000a0212d981 */ /* 0x000362000c1e1900 */
        /* <DEDUP_REMOVED lines=12> */
[----:B------:R1:W5:Y:S04]  /*0a00*/  @!P1 LDG.E R13, desc[UR10][R2.64+0xc04] ;  /* 0x000c040a020d9981 */ /* 0x000368000c1e1900 */
[----:B------:R1:W5:Y:S04]  /*0a10*/  @!P2 LDG.E R10, desc[UR10][R2.64+0xd00] ;  /* 0x000d000a020aa981 */ /* 0x000368000c1e1900 */
[----:B------:R1:W5:Y:S04]  /*0a20*/  @!P2 LDG.E R11, desc[UR10][R2.64+0xd04] ;  /* 0x000d040a020ba981 */ /* 0x000368000c1e1900 */
[----:B------:R1:W5:Y:S04]  /*0a30*/  @!P3 LDG.E R8, desc[UR10][R2.64+0xe00] ;  /* 0x000e000a0208b981 */ /* 0x000368000c1e1900 */
[----:B------:R1:W5:Y:S02]  /*0a40*/  @!P3 LDG.E R9, desc[UR10][R2.64+0xe04] ;  /* 0x000e040a0209b981 */ /* 0x000364000c1e1900 */
.L_x_1043:
[----:B01----:R-:W-:Y:S01]  /*0a50*/  VIMNMX R3, PT, PT, R42, 0xe0, !PT ;  /* 0x000000e02a037848 */ /* 0x003fe20007fe0100 */
[----:B------:R-:W-:Y:S01]  /*0a60*/  BSSY.RECONVERGENT B0, `(.L_x_1044) ;  /* 0x0000024000007945 */ /* 0x000fe20003800200 */
[--C-:B------:R-:W-:Y:S02]  /*0a70*/  IMAD.MOV.U32 R5, RZ, RZ, R42.reuse ;  /* 0x000000ffff057224 */ /* 0x100fe400078e002a */
[----:B------:R-:W-:-:S04]  /*0a80*/  IADD3 R3, PT, PT, R3, 0x1f, -R42 ;  /* 0x0000001f03037810 */ /* 0x000fc80007ffe82a */
[C---:B------:R-:W-:Y:S02]  /*0a90*/  ISETP.GE.U32.AND P0, PT, R3.reuse, 0x1e0, PT ;  /* 0x000001e00300780c */ /* 0x040fe40003f06070 */
[----:B------:R-:W-:Y:S01]  /*0aa0*/  LEA.HI R2, R3, 0x1, RZ, 0x1b ;  /* 0x0000000103027811 */ /* 0x000fe200078fd8ff */
[----:B------:R-:W-:-:S03]  /*0ab0*/  IMAD.SHL.U32 R3, R0, 0x400, RZ ;  /* 0x0000040000037824 */ /* 0x000fc600078e00ff */
[----:B------:R-:W-:-:S04]  /*0ac0*/  LOP3.LUT R6, R2, 0xf, RZ, 0xc0, !PT ;  /* 0x0000000f02067812 */ /* 0x000fc800078ec0ff */
[----:B------:R-:W-:-:S03]  /*0ad0*/  ISETP.NE.AND P1, PT, R6, RZ, PT ;  /* 0x000000ff0600720c */ /* 0x000fc60003f25270 */
[----:B------:R-:W-:Y:S10]  /*0ae0*/  @!P0 BRA `(.L_x_1045) ;  /* 0x00000000006c8947 */ /* 0x000ff40003800000 */
[----:B------:R-:W-:Y:S01]  /*0af0*/  IMAD R4, R42, 0x4, R3 ;  /* 0x000000042a047824 */ /* 0x000fe200078e0203 */
[----:B------:R-:W-:Y:S01]  /*0b00*/  LOP3.LUT R0, R2, 0xffffff0, RZ, 0xc0, !PT ;  /* 0x0ffffff002007812 */ /* 0x000fe200078ec0ff */
[----:B------:R-:W-:Y:S02]  /*0b10*/  IMAD.U32 R7, RZ, RZ, UR7 ;  /* 0x00000007ff077e24 */ /* 0x000fe4000f8e00ff */
[----:B------:R-:W-:Y:S02]  /*0b20*/  IMAD.MOV.U32 R5, RZ, RZ, R42 ;  /* 0x000000ffff057224 */ /* 0x000fe400078e002a */
[----:B------:R-:W-:Y:S01]  /*0b30*/  IMAD.MOV R0, RZ, RZ, -R0 ;  /* 0x000000ffff007224 */ /* 0x000fe200078e0a00 */
[----:B------:R-:W-:-:S07]  /*0b40*/  IADD3 R4, PT, PT, R4, 0x400, R7 ;  /* 0x0000040004047810 */ /* 0x000fce0007ffe007 */
.L_x_1046:
        /* <DEDUP_REMOVED lines=21> */
.L_x_1045:
[----:B------:R-:W-:Y:S05]  /*0ca0*/  BSYNC.RECONVERGENT B0 ;  /* 0x0000000000007941 */ /* 0x000fea0003800200 */
.L_x_1044:
[----:B------:R-:W-:Y:S01]  /*0cb0*/  BSSY.RECONVERGENT B0, `(.L_x_1047) ;  /* 0x0000026000007945 */ /* 0x000fe20003800200 */
[----:B------:R-:W-:-:S03]  /*0cc0*/  VIADD R40, R3, UR7 ;  /* 0x0000000703287c36 */ /* 0x000fc60008000000 */
        /* <DEDUP_REMOVED lines=16> */
.L_x_1050:
[----:B------:R-:W-:Y:S05]  /*0dd0*/  BSYNC.RECONVERGENT B1 ;  /* 0x0000000000017941 */ /* 0x000fea0003800200 */
.L_x_1049:
        /* <DEDUP_REMOVED lines=13> */
[----:B------:R-:W-:-:S07]  /*0eb0*/  VIADD R3, R3, UR7 ;  /* 0x0000000703037c36 */ /* 0x000fce0008000000 */
.L_x_1051:
[----:B------:R-:W-:Y:S01]  /*0ec0*/  VIADD R2, R2, 0x1 ;  /* 0x0000000102027836 */ /* 0x000fe20000000000 */
[----:B------:R0:W-:Y:S04]  /*0ed0*/  STS [R3], RZ ;  /* 0x000000ff03007388 */ /* 0x0001e80000000800 */
[----:B------:R-:W-:Y:S01]  /*0ee0*/  ISETP.NE.AND P0, PT, R2, RZ, PT ;  /* 0x000000ff0200720c */ /* 0x000fe20003f05270 */
[----:B0-----:R-:W-:-:S12]  /*0ef0*/  VIADD R3, R3, 0x80 ;  /* 0x0000008003037836 */ /* 0x001fd80000000000 */
[----:B------:R-:W-:Y:S05]  /*0f00*/  @P0 BRA `(.L_x_1051) ;  /* 0xfffffffc00ec0947 */ /* 0x000fea000383ffff */
.L_x_1048:
[----:B------:R-:W-:Y:S05]  /*0f10*/  BSYNC.RECONVERGENT B0 ;  /* 0x0000000000007941 */ /* 0x000fea0003800200 */
.L_x_1047:
[----:B------:R-:W0:Y:S01]  /*0f20*/  LDCU UR16, c[0x0][0x3c4] ;  /* 0x00007880ff1077ac */ /* 0x000e220008000800 */
[----:B------:R-:W2:Y:S01]  /*0f30*/  LDC.64 R6, c[0x0][0x380] ;  /* 0x0000e000ff067b82 */ /* 0x000ea20000000a00 */
[----:B------:R-:W-:Y:S01]  /*0f40*/  IMAD.MOV.U32 R3, RZ, RZ, 0x20 ;  /* 0x00000020ff037424 */ /* 0x000fe200078e00ff */
[----:B------:R-:W3:Y:S01]  /*0f50*/  LDCU UR17, c[0x0][0x3c8] ;  /* 0x00007900ff1177ac */ /* 0x000ee20008000800 */
[----:B------:R-:W-:Y:S01]  /*0f60*/  IMAD.U32 R2, RZ, RZ, UR4 ;  /* 0x00000004ff027e24 */ /* 0x000fe2000f8e00ff */
[----:B------:R-:W-:Y:S01]  /*0f70*/  UMOV UR18, 0xffffffff ;  /* 0xffffffff00127882 */ /* 0x000fe20000000000 */
[----:B01----:R-:W-:Y:S01]  /*0f80*/  IMAD R0, RZ, RZ, -UR16 ;  /* 0x80000010ff007e24 */ /* 0x003fe2000f8e02ff */
[----:B------:R-:W-:Y:S02]  /*0f90*/  UISETP.GT.U32.AND UP1, UPT, UR16, 0x1f, UPT ;  /* 0x0000001f1000788c */ /* 0x000fe4000bf24070 */
[----:B------:R-:W-:Y:S02]  /*0fa0*/  UIADD3 UR5, UPT, UPT, UR16, -0x20, URZ ;  /* 0xffffffe010057890 */ /* 0x000fe4000fffe0ff */
[----:B---3--:R-:W-:Y:S01]  /*0fb0*/  VIADDMNMX.U32 R0, R0, R3, UR17, PT ;  /* 0x0000001100007e46 */ /* 0x008fe2000b800003 */
[----:B------:R-:W-:-:S03]  /*0fc0*/  IMAD.MOV.U32 R3, RZ, RZ, RZ ;  /* 0x000000ffff037224 */ /* 0x000fc600078e00ff */
[----:B------:R-:W-:Y:S01]  /*0fd0*/  R2UR UR13, R0 ;  /* 0x00000000000d72ca */ /* 0x000fe200000e0000 */
[----:B------:R-:W-:Y:S02]  /*0fe0*/  IMAD.MOV.U32 R0, RZ, RZ, RZ ;  /* 0x000000ffff007224 */ /* 0x000fe400078e00ff */
[----:B------:R-:W-:-:S10]  /*0ff0*/  IMAD.U32 R5, RZ, RZ, UR5 ;  /* 0x00000005ff057e24 */ /* 0x000fd4000f8e00ff */
[----:B------:R-:W-:Y:S02]  /*1000*/  USHF.L.U32 UR14, UR18, UR13, URZ ;  /* 0x0000000d120e7299 */ /* 0x000fe400080006ff */
[----:B------:R-:W-:Y:S01]  /*1010*/  UIADD3 UR15, UPT, UPT, -UR13, UR17, URZ ;  /* 0x000000110d0f7290 */ /* 0x000fe2000fffe1ff */
[----:B------:R-:W-:Y:S01]  /*1020*/  NOP ;  /* 0x0000000000007918 */ /* 0x000fe20000000000 */
[----:B------:R-:W-:Y:S10]  /*1030*/  BRA.U UP1, `(.L_x_1052) ;  /* 0x0000000101207547 */ /* 0x000ff4000b800000 */
[----:B------:R-:W-:Y:S02]  /*1040*/  ISETP.NE.AND P0, PT, RZ, UR17, PT ;  /* 0x00000011ff007c0c */ /* 0x000fe4000bf05270 */
[----:B------:R-:W-:Y:S01]  /*1050*/  CS2R R2, SRZ ;  /* 0x0000000000027805 */ /* 0x000fe2000001ff00 */
[----:B------:R-:W-:Y:S02]  /*1060*/  IMAD.MOV.U32 R0, RZ, RZ, RZ ;  /* 0x000000ffff007224 */ /* 0x000fe400078e00ff */
[----:B------:R-:W-:-:S08]  /*1070*/  IMAD.MOV.U32 R5, RZ, RZ, RZ ;  /* 0x000000ffff057224 */ /* 0x000fd000078e00ff */
[----:B-----5:R-:W-:Y:S01]  /*1080*/  @P0 SHF.R.U32.HI R4, RZ, UR16, R37 ;  /* 0x00000010ff040c19 */ /* 0x020fe20008011625 */
[----:B------:R-:W-:Y:S02]  /*1090*/  @P0 IMAD.U32 R2, RZ, RZ, UR15 ;  /* 0x0000000fff020e24 */ /* 0x000fe4000f8e00ff */
[----:B------:R-:W-:Y:S01]  /*10a0*/  @P0 IMAD.U32 R0, RZ, RZ, UR13 ;  /* 0x0000000dff000e24 */ /* 0x000fe2000f8e00ff */
[----:B------:R-:W-:-:S07]  /*10b0*/  @P0 LOP3.LUT R3, R4, UR14, RZ, 0x30, !PT ;  /* 0x0000000e04030c12 */ /* 0x000fce000f8e30ff */
.L_x_1052:
[----:B------:R-:W-:-:S04]  /*10c0*/  ISETP.NE.AND P0, PT, R2, RZ, PT ;  /* 0x000000ff0200720c */ /* 0x000fc80003f05270 */
[----:B------:R-:W-:-:S13]  /*10d0*/  ISETP.GT.U32.OR P0, PT, R5, 0x1f, !P0 ;  /* 0x0000001f0500780c */ /* 0x000fda0004704470 */
[----:B------:R-:W-:Y:S05]  /*10e0*/  @P0 BRA `(.L_x_1053) ;  /* 0x0000000000200947 */ /* 0x000fea0003800000 */
[----:B------:R-:W-:Y:S01]  /*10f0*/  IMAD.MOV R41, RZ, RZ, -R5 ;  /* 0x000000ffff297224 */ /* 0x000fe200078e0a05 */
[----:B-----5:R-:W-:Y:S01]  /*1100*/  SHF.R.U32.HI R5, RZ, R5, R36 ;  /* 0x00000005ff057219 */ /* 0x020fe20000011624 */
[----:B------:R-:W-:-:S03]  /*1110*/  IMAD.U32 R43, RZ, RZ, UR18 ;  /* 0x00000012ff2b7e24 */ /* 0x000fc6000f8e00ff */
[----:B------:R-:W-:-:S04]  /*1120*/  VIADDMNMX.U32 R2, R41, 0x20, R2, PT ;  /* 0x0000002029027846 */ /* 0x000fc80003800002 */
[----:B------:R-:W-:-:S04]  /*1130*/  SHF.L.U32 R2, R43, R2, RZ ;  /* 0x000000022b027219 */ /* 0x000fc800000006ff */
[----:B------:R-:W-:-:S04]  /*1140*/  LOP3.LUT R5, R5, R2, RZ, 0x30, !PT ;  /* 0x0000000205057212 */ /* 0x000fc800078e30ff */
[----:B------:R-:W-:-:S04]  /*1150*/  SHF.L.U32 R0, R5, R0, RZ ;  /* 0x0000000005007219 */ /* 0x000fc800000006ff */
[----:B------:R-:W-:-:S07]  /*1160*/  LOP3.LUT R3, R0, R3, RZ, 0xfc, !PT ;  /* 0x0000000300037212 */ /* 0x000fce00078efcff */
.L_x_1053:
[----:B------:R-:W-:Y:S02]  /*1170*/  IMAD R3, R3, 0x4, R40 ;  /* 0x0000000403037824 */ /* 0x000fe400078e0228 */
[----:B------:R-:W-:Y:S02]  /*1180*/  IMAD.MOV.U32 R0, RZ, RZ, RZ ;  /* 0x000000ffff007224 */ /* 0x000fe400078e00ff */
[----:B------:R-:W-:Y:S01]  /*1190*/  IMAD.U32 R2, RZ, RZ, UR4 ;  /* 0x00000004ff027e24 */ /* 0x000fe2000f8e00ff */
[----:B------:R0:W-:Y:S01]  /*11a0*/  ATOMS.POPC.INC.32 RZ, [R3+URZ] ;  /* 0x0000000003ff7f8c */ /* 0x0001e2000d8000ff */
[----:B------:R-:W-:Y:S02]  /*11b0*/  IMAD.MOV.U32 R5, RZ, RZ, RZ ;  /* 0x000000ffff057224 */ /* 0x000fe400078e00ff */
[----:B------:R-:W-:Y:S01]  /*11c0*/  IMAD.U32 R41, RZ, RZ, UR5 ;  /* 0x00000005ff297e24 */ /* 0x000fe2000f8e00ff */
[----:B------:R-:W-:Y:S06]  /*11d0*/  BRA.U UP1, `(.L_x_1054) ;  /* 0x0000000101247547 */ /* 0x000fec000b800000 */
[----:B------:R-:W-:Y:S01]  /*11e0*/  ISETP.NE.AND P0, PT, RZ, UR17, PT ;  /* 0x00000011ff007c0c */ /* 0x000fe2000bf05270 */
[----:B------:R-:W-:Y:S02]  /*11f0*/  IMAD.MOV.U32 R5, RZ, RZ, RZ ;  /* 0x000000ffff057224 */ /* 0x000fe400078e00ff */
[----:B------:R-:W-:Y:S02]  /*1200*/  IMAD.MOV.U32 R2, RZ, RZ, RZ ;  /* 0x000000ffff027224 */ /* 0x000fe400078e00ff */
[----:B------:R-:W-:Y:S02]  /*1210*/  IMAD.MOV.U32 R0, RZ, RZ, RZ ;  /* 0x000000ffff007224 */ /* 0x000fe400078e00ff */
[----:B------:R-:W-:-:S06]  /*1220*/  IMAD.MOV.U32 R41, RZ, RZ, RZ ;  /* 0x000000ffff297224 */ /* 0x000fcc00078e00ff */
[----:B0----5:R-:W-:Y:S01]  /*1230*/  @P0 SHF.R.U32.HI R3, RZ, UR16, R35 ;  /* 0x00000010ff030c19 */ /* 0x021fe20008011623 */
[----:B------:R-:W-:Y:S02]  /*1240*/  @P0 IMAD.U32 R2, RZ, RZ, UR15 ;  /* 0x0000000fff020e24 */ /* 0x000fe4000f8e00ff */
[----:B------:R-:W-:Y:S01]  /*1250*/  @P0 IMAD.U32 R0, RZ, RZ, UR13 ;  /* 0x0000000dff000e24 */ /* 0x000fe2000f8e00ff */
[----:B------:R-:W-:-:S07]  /*1260*/  @P0 LOP3.LUT R5, R3, UR14, RZ, 0x30, !PT ;  /* 0x0000000e03050c12 */ /* 0x000fce000f8e30ff */
.L_x_1054:
[----:B------:R-:W-:-:S04]  /*1270*/  ISETP.NE.AND P0, PT, R2, RZ, PT ;  /* 0x000000ff0200720c */ /* 0x000fc80003f05270 */
[----:B------:R-:W-:-:S13]  /*1280*/  ISETP.GT.U32.OR P0, PT, R41, 0x1f, !P0 ;  /* 0x0000001f2900780c */ /* 0x000fda0004704470 */
[----:B------:R-:W-:Y:S05]  /*1290*/  @P0 BRA `(.L_x_1055) ;  /* 0x0000000000200947 */ /* 0x000fea0003800000 */
[----:B0-----:R-:W-:Y:S01]  /*12a0*/  IMAD.MOV R3, RZ, RZ, -R41 ;  /* 0x000000ffff037224 */ /* 0x001fe200078e0a29 */
[----:B-----5:R-:W-:Y:S01]  /*12b0*/  SHF.R.U32.HI R41, RZ, R41, R34 ;  /* 0x00000029ff297219 */ /* 0x020fe20000011622 */
[----:B------:R-:W-:-:S03]  /*12c0*/  IMAD.U32 R43, RZ, RZ, UR18 ;  /* 0x00000012ff2b7e24 */ /* 0x000fc6000f8e00ff */
[----:B------:R-:W-:-:S04]  /*12d0*/  VIADDMNMX.U32 R2, R3, 0x20, R2, PT ;  /* 0x0000002003027846 */ /* 0x000fc80003800002 */
[----:B------:R-:W-:-:S04]  /*12e0*/  SHF.L.U32 R2, R43, R2, RZ ;  /* 0x000000022b027219 */ /* 0x000fc800000006ff */
[----:B------:R-:W-:-:S04]  /*12f0*/  LOP3.LUT R41, R41, R2, RZ, 0x30, !PT ;  /* 0x0000000229297212 */ /* 0x000fc800078e30ff */
[----:B------:R-:W-:-:S04]  /*1300*/  SHF.L.U32 R0, R41, R0, RZ ;  /* 0x0000000029007219 */ /* 0x000fc800000006ff */
[----:B------:R-:W-:-:S07]  /*1310*/  LOP3.LUT R5, R0, R5, RZ, 0xfc, !PT ;  /* 0x0000000500057212 */ /* 0x000fce00078efcff */
.L_x_1055:
[----:B------:R-:W-:Y:S02]  /*1320*/  IMAD R5, R5, 0x4, R40 ;  /* 0x0000000405057824 */ /* 0x000fe400078e0228 */
[----:B------:R-:W-:Y:S02]  /*1330*/  IMAD.MOV.U32 R0, RZ, RZ, RZ ;  /* 0x000000ffff007224 */ /* 0x000fe400078e00ff */
[----:B------:R-:W-:Y:S01]  /*1340*/  IMAD.U32 R2, RZ, RZ, UR4 ;  /* 0x00000004ff027e24 */ /* 0x000fe2000f8e00ff */
[----:B------:R1:W-:Y:S01]  /*1350*/  ATOMS.POPC.INC.32 RZ, [R5+URZ] ;  /* 0x0000000005ff7f8c */ /* 0x0003e2000d8000ff */
[----:B0-----:R-:W-:Y:S02]  /*1360*/  IMAD.MOV.U32 R3, RZ, RZ, RZ ;  /* 0x000000ffff037224 */ /* 0x001fe400078e00ff */
[----:B------:R-:W-:Y:S01]  /*1370*/  IMAD.U32 R41, RZ, RZ, UR5 ;  /* 0x00000005ff297e24 */ /* 0x000fe2000f8e00ff */
[----:B------:R-:W-:Y:S06]  /*1380*/  BRA.U UP1, `(.L_x_1056) ;  /* 0x0000000101207547 */ /* 0x000fec000b800000 */
        /* <DEDUP_REMOVED lines=8> */
.L_x_1056:
[----:B------:R-:W-:-:S04]  /*1410*/  ISETP.NE.AND P0, PT, R2, RZ, PT ;  /* 0x000000ff0200720c */ /* 0x000fc80003f05270 */
[----:B------:R-:W-:-:S13]  /*1420*/  ISETP.GT.U32.OR P0, PT, R41, 0x1f, !P0 ;  /* 0x0000001f2900780c */ /* 0x000fda0004704470 */
[----:B------:R-:W-:Y:S05]  /*1430*/  @P0 BRA `(.L_x_1057) ;  /* 0x0000000000200947 */ /* 0x000fea0003800000 */
[----:B-1----:R-:W-:Y:S01]  /*1440*/  IMAD.MOV R5, RZ, RZ, -R41 ;  /* 0x000000ffff057224 */ /* 0x002fe200078e0a29 */
[----:B-----5:R-:W-:Y:S01]  /*1450*/  SHF.R.U32.HI R41, RZ, R41, R32 ;  /* 0x00000029ff297219 */ /* 0x020fe20000011620 */
[----:B------:R-:W-:-:S03]  /*1460*/  IMAD.U32 R43, RZ, RZ, UR18 ;  /* 0x00000012ff2b7e24 */ /* 0x000fc6000f8e00ff */
[----:B------:R-:W-:-:S04]  /*1470*/  VIADDMNMX.U32 R2, R5, 0x20, R2, PT ;  /* 0x0000002005027846 */ /* 0x000fc80003800002 */
[----:B------:R-:W-:-:S04]  /*1480*/  SHF.L.U32 R2, R43, R2, RZ ;  /* 0x000000022b027219 */ /* 0x000fc800000006ff */
[----:B------:R-:W-:-:S04]  /*1490*/  LOP3.LUT R41, R41, R2, RZ, 0x30, !PT ;  /* 0x0000000229297212 */ /* 0x000fc800078e30ff */
[----:B------:R-:W-:-:S04]  /*14a0*/  SHF.L.U32 R0, R41, R0, RZ ;  /* 0x0000000029007219 */ /* 0x000fc800000006ff */
[----:B------:R-:W-:-:S07]  /*14b0*/  LOP3.LUT R3, R0, R3, RZ, 0xfc, !PT ;  /* 0x0000000300037212 */ /* 0x000fce00078efcff */
.L_x_1057:
[----:B------:R-:W-:Y:S02]  /*14c0*/  IMAD R3, R3, 0x4, R40 ;  /* 0x0000000403037824 */ /* 0x000fe400078e0228 */
[----:B------:R-:W-:Y:S02]  /*14d0*/  IMAD.MOV.U32 R0, RZ, RZ, RZ ;  /* 0x000000ffff007224 */ /* 0x000fe400078e00ff */
[----:B------:R-:W-:Y:S01]  /*14e0*/  IMAD.U32 R2, RZ, RZ, UR4 ;  /* 0x00000004ff027e24 */ /* 0x000fe2000f8e00ff */
[----:B------:R0:W-:Y:S01]  /*14f0*/  ATOMS.POPC.INC.32 RZ, [R3+URZ] ;  /* 0x0000000003ff7f8c */ /* 0x0001e2000d8000ff */
[----:B-1----:R-:W-:Y:S02]  /*1500*/  IMAD.MOV.U32 R5, RZ, RZ, RZ ;  /* 0x000000ffff057224 */ /* 0x002fe400078e00ff */
        /* <DEDUP_REMOVED lines=11> */
.L_x_1058:
        /* <DEDUP_REMOVED lines=11> */
.L_x_1059:
        /* <DEDUP_REMOVED lines=15> */
.L_x_1060:
        /* <DEDUP_REMOVED lines=11> */
.L_x_1061:
        /* <DEDUP_REMOVED lines=16> */
.L_x_1062:
        /* <DEDUP_REMOVED lines=11> */
.L_x_1063:
        /* <DEDUP_REMOVED lines=15> */
.L_x_1064:
        /* <DEDUP_REMOVED lines=11> */
.L_x_1065:
        /* <DEDUP_REMOVED lines=16> */
.L_x_1066:
        /* <DEDUP_REMOVED lines=11> */
.L_x_1067:
        /* <DEDUP_REMOVED lines=15> */
.L_x_1068:
        /* <DEDUP_REMOVED lines=11> */
.L_x_1069:
        /* <DEDUP_REMOVED lines=16> */
.L_x_1070:
        /* <DEDUP_REMOVED lines=11> */
.L_x_1071:
        /* <DEDUP_REMOVED lines=15> */
.L_x_1072:
        /* <DEDUP_REMOVED lines=11> */
.L_x_1073:
        /* <DEDUP_REMOVED lines=16> */
.L_x_1074:
        /* <DEDUP_REMOVED lines=11> */
.L_x_1075:
        /* <DEDUP_REMOVED lines=15> */
.L_x_1076:
        /* <DEDUP_REMOVED lines=11> */
.L_x_1077:
        /* <DEDUP_REMOVED lines=16> */
.L_x_1078:
        /* <DEDUP_REMOVED lines=11> */
.L_x_1079:
        /* <DEDUP_REMOVED lines=15> */
.L_x_1080:
        /* <DEDUP_REMOVED lines=11> */
.L_x_1081:
[----:B------:R-:W-:Y:S01]  /*28a0*/  ISETP.GT.U32.AND P1, PT, R39, 0xff, PT ;  /* 0x000000ff2700780c */ /* 0x000fe20003f24070 */
[----:B------:R-:W-:Y:S01]  /*28b0*/  IMAD R3, R3, 0x4, R40 ;  /* 0x0000000403037824 */ /* 0x000fe200078e0228 */
[----:B------:R-:W-:Y:S01]  /*28c0*/  BSSY.RECONVERGENT B0, `(.L_x_1082) ;  /* 0x000002b000007945 */ /* 0x000fe20003800200 */
[----:B------:R-:W-:Y:S01]  /*28d0*/  LEA R41, R39, UR7, 0x2 ;  /* 0x0000000727297c11 */ /* 0x000fe2000f8e10ff */
[----:B------:R-:W-:Y:S01]  /*28e0*/  IMAD.MOV.U32 R0, RZ, RZ, RZ ;  /* 0x000000ffff007224 */ /* 0x000fe200078e00ff */
[----:B------:R-:W-:Y:S01]  /*28f0*/  P2R R62, PR, RZ, 0x2 ;  /* 0x00000002ff3e7803 */ /* 0x000fe20000000000 */
[----:B------:R0:W-:Y:S01]  /*2900*/  ATOMS.POPC.INC.32 RZ, [R3+URZ] ;  /* 0x0000000003ff7f8c */ /* 0x0001e2000d8000ff */
[----:B------:R-:W-:Y:S01]  /*2910*/  IMAD.U32 R59, RZ, RZ, UR9 ;  /* 0x00000009ff3b7e24 */ /* 0x000fe2000f8e00ff */
[----:B------:R-:W-:Y:S06]  /*2920*/  BAR.SYNC.DEFER_BLOCKING 0x0 ;  /* 0x0000000000007b1d */ /* 0x000fec0000010000 */
[----:B0-----:R-:W-:Y:S05]  /*2930*/  @P1 BRA `(.L_x_1083) ;  /* 0x00000000008c1947 */ /* 0x001fea0003800000 */
[----:B------:R-:W-:Y:S04]  /*2940*/  LDS R0, [R41] ;  /* 0x0000000029007984 */ /* 0x000fe80000000800 */
[----:B------:R-:W0:Y:S04]  /*2950*/  LDS R3, [R41+0x400] ;  /* 0x0004000029037984 */ /* 0x000e280000000800 */
[----:B-1----:R-:W1:Y:S04]  /*2960*/  LDS R5, [R41+0x800] ;  /* 0x0008000029057984 */ /* 0x002e680000000800 */
[----:B------:R-:W3:Y:S04]  /*2970*/  LDS R43, [R41+0xc00] ;  /* 0x000c0000292b7984 */ /* 0x000ee80000000800 */
[----:B------:R-:W4:Y:S04]  /*2980*/  LDS R45, [R41+0x1000] ;  /* 0x00100000292d7984 */ /* 0x000f280000000800 */
[----:B------:R-:W2:Y:S04]  /*2990*/  LDS R47, [R41+0x1400] ;  /* 0x00140000292f7984 */ /* 0x000ea80000000800 */
[----:B------:R-:W2:Y:S04]  /*29a0*/  LDS R49, [R41+0x1800] ;  /* 0x0018000029317984 */ /* 0x000ea80000000800 */
[----:B------:R-:W2:Y:S04]  /*29b0*/  LDS R51, [R41+0x1c00] ;  /* 0x001c000029337984 */ /* 0x000ea80000000800 */
[----:B------:R-:W2:Y:S04]  /*29c0*/  LDS R53, [R41+0x2000] ;  /* 0x0020000029357984 */ /* 0x000ea80000000800 */
[----:B------:R-:W2:Y:S04]  /*29d0*/  LDS R55, [R41+0x2400] ;  /* 0x0024000029377984 */ /* 0x000ea80000000800 */
[----:B------:R-:W2:Y:S01]  /*29e0*/  LDS R57, [R41+0x2800] ;  /* 0x0028000029397984 */ /* 0x000ea20000000800 */
[----:B0-----:R-:W-:-:S03]  /*29f0*/  IMAD.IADD R2, R0, 0x1, R3 ;  /* 0x0000000100027824 */ /* 0x001fc600078e0203 */
[----:B------:R-:W-:Y:S01]  /*2a00*/  STS [R41], RZ ;  /* 0x000000ff29007388 */ /* 0x000fe20000000800 */
[----:B-1----:R-:W-:-:S03]  /*2a10*/  IMAD.IADD R4, R2, 0x1, R5 ;  /* 0x0000000102047824 */ /* 0x002fc600078e0205 */
[----:B------:R-:W0:Y:S01]  /*2a20*/  LDS R3, [R41+0x2c00] ;  /* 0x002c000029037984 */ /* 0x000e220000000800 */
[----:B---3--:R-:W-:-:S03]  /*2a30*/  IMAD.IADD R44, R4, 0x1, R43 ;  /* 0x00000001042c7824 */ /* 0x008fc600078e022b */
[----:B------:R-:W-:Y:S01]  /*2a40*/  STS [R41+0x800], R2 ;  /* 0x0008000229007388 */ /* 0x000fe20000000800 */
[----:B----4-:R-:W-:-:S03]  /*2a50*/  IMAD.IADD R46, R44, 0x1, R45 ;  /* 0x000000012c2e7824 */ /* 0x010fc600078e022d */
[----:B------:R-:W-:Y:S01]  /*2a60*/  STS [R41+0xc00], R4 ;  /* 0x000c000429007388 */ /* 0x000fe20000000800 */
[----:B--2---:R-:W-:-:S03]  /*2a70*/  IMAD.IADD R48, R46, 0x1, R47 ;  /* 0x000000012e307824 */ /* 0x004fc600078e022f */
[----:B------:R-:W-:Y:S01]  /*2a80*/  STS [R41+0x1000], R44 ;  /* 0x0010002c29007388 */ /* 0x000fe20000000800 */
[----:B------:R-:W-:-:S03]  /*2a90*/  IMAD.IADD R50, R48, 0x1, R49 ;  /* 0x0000000130327824 */ /* 0x000fc600078e0231 */
        /* <DEDUP_REMOVED lines=8> */
[----:B------:R-:W-:Y:S04]  /*2b20*/  STS [R41+0x2400], R54 ;  /* 0x0024003629007388 */ /* 0x000fe80000000800 */
[----:B------:R-:W-:Y:S04]  /*2b30*/  STS [R41+0x2800], R56 ;  /* 0x0028003829007388 */ /* 0x000fe80000000800 */
[----:B------:R-:W-:Y:S04]  /*2b40*/  STS [R41+0x2c00], R58 ;  /* 0x002c003a29007388 */ /* 0x000fe80000000800 */
[----:B------:R0:W-:Y:S02]  /*2b50*/  STS [R41+0x400], R0 ;  /* 0x0004000029007388 */ /* 0x0001e40000000800 */
[----:B0-----:R-:W-:-:S07]  /*2b60*/  IMAD.IADD R0, R58, 0x1, R3 ;  /* 0x000000013a007824 */ /* 0x001fce00078e0203 */
.L_x_1083:
[----:B------:R-:W-:Y:S05]  /*2b70*/  BSYNC.RECONVERGENT B0 ;  /* 0x0000000000007941 */ /* 0x000fea0003800200 */
.L_x_1082:
[C---:B------:R-:W-:Y:S01]  /*2b80*/  ISETP.NE.AND P0, PT, R0.reuse, 0x1680, PT ;  /* 0x000016800000780c */ /* 0x040fe20003f05270 */
[----:B------:R-:W-:Y:S01]  /*2b90*/  IMAD R3, R59, 0x100, R39 ;  /* 0x000001003b037824 */ /* 0x000fe200078e0227 */
[----:B------:R-:W-:Y:S01]  /*2ba0*/  @!P1 LOP3.LUT R43, R0, 0x40000000, RZ, 0xfc, !PT ;  /* 0x40000000002b9812 */ /* 0x000fe200078efcff */
[----:B-1----:R-:W0:Y:S01]  /*2bb0*/  LDC.64 R4, c[0x0][0x390] ;  /* 0x0000e400ff047b82 */ /* 0x002e220000000a00 */
[----:B------:R-:W-:Y:S01]  /*2bc0*/  ISETP.LT.U32.AND P0, PT, R39, 0x100, !P0 ;  /* 0x000001002700780c */ /* 0x000fe20004701070 */
[----:B--2---:R-:W-:-:S05]  /*2bd0*/  IMAD.WIDE R6, R3, 0x4, R6 ;  /* 0x0000000403067825 */ /* 0x004fca00078e0206 */
[----:B------:R1:W-:Y:S01]  /*2be0*/  @!P1 STG.E.STRONG.SYS desc[UR10][R6.64], R43 ;  /* 0x0000002b06009986 */ /* 0x0003e2000c11590a */
[----:B------:R-:W2:Y:S01]  /*2bf0*/  LDC.64 R2, c[0x0][0x398] ;  /* 0x0000e600ff027b82 */ /* 0x000ea20000000a00 */
[----:B0-----:R-:W-:-:S04]  /*2c00*/  IMAD.WIDE.U32 R4, R39, 0x4, R4 ;  /* 0x0000000427047825 */ /* 0x001fc800078e0004 */
[----:B--2---:R-:W-:-:S03]  /*2c10*/  IMAD.WIDE.U32 R2, R39, 0x4, R2 ;  /* 0x0000000427027825 */ /* 0x004fc600078e0002 */
[----:B------:R-:W-:Y:S06]  /*2c20*/  BAR.RED.OR.DEFER_BLOCKING 0x0, P0 ;  /* 0x0000000000007b1d */ /* 0x000fec0000014800 */
[----:B------:R-:W0:Y:S02]  /*2c30*/  B2R.RESULT RZ, P0 ;  /* 0x0000000000ff731c */ /* 0x000e240000004000 */
[----:B01----:R-:W-:Y:S05]  /*2c40*/  @!P0 BRA `(.L_x_1084) ;  /* 0x0000000c00088947 */ /* 0x003fea0003800000 */
[----:B------:R-:W-:Y:S02]  /*2c50*/  IMAD.MOV.U32 R40, RZ, RZ, RZ ;  /* 0x000000ffff287224 */ /* 0x000fe400078e00ff */
[----:B------:R-:W-:Y:S02]  /*2c60*/  IMAD.U32 R42, RZ, RZ, UR4 ;  /* 0x00000004ff2a7e24 */ /* 0x000fe4000f8e00ff */
[----:B------:R-:W-:Y:S02]  /*2c70*/  IMAD.MOV.U32 R43, RZ, RZ, RZ ;  /* 0x000000ffff2b7224 */ /* 0x000fe400078e00ff */
        /* <DEDUP_REMOVED lines=10> */
.L_x_1085:
        /* <DEDUP_REMOVED lines=11> */
.L_x_1086:
[----:B------:R-:W-:Y:S01]  /*2dd0*/  ISETP.GT.U32.AND P0, PT, R39, R43, PT ;  /* 0x0000002b2700720c */ /* 0x000fe20003f04070 */
[----:B------:R-:W-:Y:S03]  /*2de0*/  BSSY B1, `(.L_x_1087) ;  /* 0x0000028000017945 */ /* 0x000fe60003800000 */
[----:B------:R-:W-:Y:S01]  /*2df0*/  SEL R49, RZ, 0x1680, !P0 ;  /* 0x00001680ff317807 */ /* 0x000fe20004000000 */
[----:B------:R-:W-:Y:S08]  /*2e00*/  @P1 BRA `(.L_x_1088) ;  /* 0x0000000000941947 */ /* 0x000ff00003800000 */
[----:B------:R-:W2:Y:S01]  /*2e10*/  LDG.E R2, desc[UR10][R2.64] ;  /* 0x0000000a02027981 */ /* 0x000ea2000c1e1900 */
[----:B------:R-:W-:Y:S01]  /*2e20*/  UISETP.GE.AND UP0, UPT, UR9, 0x1, UPT ;  /* 0x000000010900788c */ /* 0x000fe2000bf06270 */
[----:B------:R-:W-:Y:S02]  /*2e30*/  IMAD.MOV.U32 R45, RZ, RZ, R0 ;  /* 0x000000ffff2d7224 */ /* 0x000fe400078e0000 */
[----:B--2---:R-:W-:-:S05]  /*2e40*/  IMAD.IADD R40, R2, 0x1, -R49 ;  /* 0x0000000102287824 */ /* 0x004fca00078e0a31 */
[----:B------:R0:W-:Y:S01]  /*2e50*/  STS [R41+0xb400], R40 ;  /* 0x00b4002829007388 */ /* 0x0001e20000000800 */
[----:B------:R-:W-:Y:S05]  /*2e60*/  BRA.U !UP0, `(.L_x_1089) ;  /* 0x00000001086c7547 */ /* 0x000fea000b800000 */
[----:B------:R-:W-:Y:S01]  /*2e70*/  BSSY B0, `(.L_x_1090) ;  /* 0x0000019000007945 */ /* 0x000fe20003800000 */
[----:B0-----:R-:W-:Y:S02]  /*2e80*/  IMAD.MOV.U32 R40, RZ, RZ, -0x1 ;  /* 0xffffffffff287424 */ /* 0x001fe400078e00ff */
[----:B------:R-:W-:Y:S02]  /*2e90*/  IMAD.U32 R42, RZ, RZ, UR9 ;  /* 0x00000009ff2a7e24 */ /* 0x000fe4000f8e00ff */
[----:B------:R-:W-:-:S07]  /*2ea0*/  IMAD.MOV.U32 R45, RZ, RZ, R0 ;  /* 0x000000ffff2d7224 */ /* 0x000fce00078e0000 */
.L_x_1094:
[----:B------:R-:W0:Y:S01]  /*2eb0*/  LDC.64 R2, c[0x0][0x380] ;  /* 0x0000e000ff027b82 */ /* 0x000e220000000a00 */
[----:B------:R-:W-:Y:S01]  /*2ec0*/  VIADD R51, R42, 0xffffffff ;  /* 0xffffffff2a337836 */ /* 0x000fe20000000000 */
[----:B------:R-:W-:Y:S03]  /*2ed0*/  BSSY B2, `(.L_x_1091) ;  /* 0x0000008000027945 */ /* 0x000fe60003800000 */
[----:B------:R-:W-:-:S04]  /*2ee0*/  IMAD R47, R51, 0x100, R39 ;  /* 0x00000100332f7824 */ /* 0x000fc800078e0227 */
[----:B0-----:R-:W-:-:S07]  /*2ef0*/  IMAD.WIDE R2, R47, 0x4, R2 ;  /* 0x000000042f027825 */ /* 0x001fce00078e0202 */
.L_x_1092:
[----:B------:R-:W-:Y:S05]  /*2f00*/  YIELD ;  /* 0x0000000000007946 */ /* 0x000fea0003800000 */
[----:B------:R0:W-:Y:S06]  /*2f10*/  MEMBAR.SC.CTA ;  /* 0x0000000000007992 */ /* 0x0001ec0000000000 */
[----:B0-----:R-:W2:Y:S02]  /*2f20*/  LDG.E.STRONG.SYS R44, desc[UR10][R2.64] ;  /* 0x0000000a022c7981 */ /* 0x001ea4000c1f5900 */
[----:B--2---:R-:W-:-:S13]  /*2f30*/  ISETP.NE.AND P0, PT, R44, RZ, PT ;  /* 0x000000ff2c00720c */ /* 0x004fda0003f05270 */
[----:B------:R-:W-:Y:S05]  /*2f40*/  @!P0 BRA `(.L_x_1092) ;  /* 0xfffffffc00ec8947 */ /* 0x000fea000383ffff */
[----:B------:R-:W-:Y:S05]  /*2f50*/  BSYNC B2 ;  /* 0x0000000000027941 */ /* 0x000fea0003800000 */
.L_x_1091:
[----:B------:R-:W-:Y:S01]  /*2f60*/  BSSY.RECONVERGENT B2, `(.L_x_1093) ;  /* 0x0000006000027945 */ /* 0x000fe20003800200 */
[C---:B------:R-:W-:Y:S02]  /*2f70*/  ISETP.GT.AND P0, PT, R44.reuse, -0x1, PT ;  /* 0xffffffff2c00780c */ /* 0x040fe40003f04270 */
[----:B------:R-:W-:Y:S01]  /*2f80*/  LOP3.LUT R44, R44, 0x3fffffff, RZ, 0xc0, !PT ;  /* 0x3fffffff2c2c7812 */ /* 0x000fe200078ec0ff */
[----:B------:R-:W-:Y:S05]  /*2f90*/  WARPSYNC.EXCLUSIVE R40 ;  /* 0x0000000028007348 */ /* 0x000fea0003a00000 */
[----:B------:R-:W-:-:S05]  /*2fa0*/  IMAD.IADD R45, R44, 0x1, R45 ;  /* 0x000000012c2d7824 */ /* 0x000fca00078e022d */
[----:B------:R-:W-:-:S07]  /*2fb0*/  VOTE.ANY R40, PT, P0 ;  /* 0x0000000000287806 */ /* 0x000fce00000e0100 */
[----:B------:R-:W-:Y:S05]  /*2fc0*/  BSYNC.RECONVERGENT B2 ;  /* 0x0000000000027941 */ /* 0x000fea0003800200 */
.L_x_1093:
[----:B------:R-:W-:Y:S01]  /*2fd0*/  ISETP.GT.U32.AND P1, PT, R42, 0x1, PT ;  /* 0x000000012a00780c */ /* 0x000fe20003f24070 */
[----:B------:R-:W-:-:S12]  /*2fe0*/  IMAD.MOV.U32 R42, RZ, RZ, R51 ;  /* 0x000000ffff2a7224 */ /* 0x000fd800078e0033 */
[----:B------:R-:W-:Y:S05]  /*2ff0*/  @P0 BRA P1, `(.L_x_1094) ;  /* 0xfffffffc00ac0947 */ /* 0x000fea000083ffff */
[----:B------:R-:W-:Y:S05]  /*3000*/  BSYNC B0 ;  /* 0x0000000000007941 */ /* 0x000fea0003800000 */
.L_x_1090:
[----:B------:R1:W2:Y:S02]  /*3010*/  LDS R40, [R41+0xb400] ;  /* 0x00b4000029287984 */ /* 0x0002a40000000800 */
.L_x_1089:
[----:B------:R-:W-:Y:S02]  /*3020*/  LOP3.LUT R3, R45, 0x80000000, RZ, 0xfc, !PT ;  /* 0x800000002d037812 */ /* 0x000fe400078efcff */
[----:B0-2---:R-:W-:-:S03]  /*3030*/  IADD3 R40, PT, PT, R40, R45, -R0 ;  /* 0x0000002d28287210 */ /* 0x005fc60007ffe800 */
[----:B------:R0:W-:Y:S04]  /*3040*/  STG.E.STRONG.SYS desc[UR10][R6.64], R3 ;  /* 0x0000000306007986 */ /* 0x0001e8000c11590a */
[----:B------:R0:W-:Y:S02]  /*3050*/  STS [R41+0xb400], R40 ;  /* 0x00b4002829007388 */ /* 0x0001e40000000800 */
.L_x_1088:
[----:B------:R-:W-:Y:S05]  /*3060*/  BSYNC B1 ;  /* 0x0000000000017941 */ /* 0x000fea0003800000 */
.L_x_1087:
[----:B0-----:R-:W0:Y:S01]  /*3070*/  LDC.64 R6, c[0x0][0x390] ;  /* 0x0000e400ff067b82 */ /* 0x001e220000000a00 */
[----:B------:R-:W-:Y:S05]  /*3080*/  WARPSYNC.ALL ;  /* 0x0000000000007948 */ /* 0x000fea0003800000 */
[----:B------:R-:W-:Y:S02]  /*3090*/  UMOV UR6, 0x400 ;  /* 0x0000040000067882 */ /* 0x000fe40000000000 */
[----:B------:R-:W2:Y:S08]  /*30a0*/  LDC R2, c[0x0][0x3c0] ;  /* 0x0000f000ff027b82 */ /* 0x000eb00000000800 */
[----:B------:R-:W3:Y:S01]  /*30b0*/  S2UR UR8, SR_CgaCtaId ;  /* 0x00000000000879c3 */ /* 0x000ee20000008800 */
[----:B0-----:R-:W-:-:S02]  /*30c0*/  ISETP.EQ.U32.AND P1, PT, R6, RZ, PT ;  /* 0x000000ff0600720c */ /* 0x001fc40003f22070 */
[----:B--2---:R-:W-:-:S04]  /*30d0*/  ISETP.LE.AND P0, PT, R2, UR12, PT ;  /* 0x0000000c02007c0c */ /* 0x004fc8000bf03270 */
[----:B------:R-:W-:-:S04]  /*30e0*/  ISETP.EQ.OR.EX P0, PT, R7, RZ, !P0, P1 ;  /* 0x000000ff0700720c */ /* 0x000fc80004702710 */
[----:B------:R-:W-:Y:S01]  /*30f0*/  ISETP.GT.U32.OR P0, PT, R39, 0xff, P0 ;  /* 0x000000ff2700780c */ /* 0x000fe20000704470 */
[----:B---3--:R-:W-:-:S06]  /*3100*/  ULEA UR6, UR8, UR6, 0x18 ;  /* 0x0000000608067291 */ /* 0x008fcc000f8ec0ff */
[----:B------:R-:W-:-:S06]  /*3110*/  LEA R43, R43, UR6, 0x2 ;  /* 0x000000062b2b7c11 */ /* 0x000fcc000f8e10ff */
[----:B------:R-:W0:Y:S02]  /*3120*/  @!P0 LDS R3, [R41+0xb400] ;  /* 0x00b4000029038984 */ /* 0x000e240000000800 */
[----:B0-----:R-:W-:-:S05]  /*3130*/  @!P0 IADD3 R3, PT, PT, R3, R49, R0 ;  /* 0x0000003103038210 */ /* 0x001fca0007ffe000 */
[----:B------:R0:W-:Y:S01]  /*3140*/  @!P0 STG.E desc[UR10][R4.64], R3 ;  /* 0x0000000304008986 */ /* 0x0001e2000c10190a */
[----:B------:R-:W-:Y:S01]  /*3150*/  BAR.SYNC.DEFER_BLOCKING 0x0 ;  /* 0x0000000000007b1d */ /* 0x000fe20000010000 */
[----:B------:R-:W-:-:S05]  /*3160*/  ISETP.LT.AND P0, PT, R2, UR12, PT ;  /* 0x0000000c02007c0c */ /* 0x000fca000bf01270 */
[----:B------:R-:W2:Y:S08]  /*3170*/  LDS R43, [R43+0xb400] ;  /* 0x00b400002b2b7984 */ /* 0x000eb00000000800 */
[----:B0-----:R-:W-:Y:S05]  /*3180*/  @P0 BRA `(.L_x_1095) ;  /* 0x00000000009c0947 */ /* 0x001fea0003800000 */
[----:B------:R-:W0:Y:S01]  /*3190*/  LDCU.64 UR20, c[0x0][0x3a0] ;  /* 0x00007400ff1477ac */ /* 0x000e220008000a00 */
[C---:B------:R-:W-:Y:S02]  /*31a0*/  LOP3.LUT R0, R39.reuse, 0x1f, RZ, 0xc0, !PT ;  /* 0x0000001f27007812 */ /* 0x040fe400078ec0ff */
[----:B------:R-:W-:-:S05]  /*31b0*/  LOP3.LUT R39, R39, 0x3e0, RZ, 0xc0, !PT ;  /* 0x000003e027277812 */ /* 0x000fca00078ec0ff */
[----:B------:R-:W-:-:S05]  /*31c0*/  IMAD R0, R39, 0xf, R0 ;  /* 0x0000000f27007824 */ /* 0x000fca00078e0200 */
[----:B--2---:R-:W-:-:S05]  /*31d0*/  IADD3 R0, P0, PT, R0, R43, RZ ;  /* 0x0000002b00007210 */ /* 0x004fca0007f1e0ff */
[----:B------:R-:W-:Y:S01]  /*31e0*/  IMAD.X R3, RZ, RZ, RZ, P0 ;  /* 0x000000ffff037224 */ /* 0x000fe200000e06ff */
[----:B0-----:R-:W-:-:S04]  /*31f0*/  LEA R2, P0, R0, UR20, 0x3 ;  /* 0x0000001400027c11 */ /* 0x001fc8000f8018ff */
[----:B------:R-:W-:-:S05]  /*3200*/  LEA.HI.X R3, R0, UR21, R3, 0x3, P0 ;  /* 0x0000001500037c11 */ /* 0x000fca00080f1c03 */
[----:B-----5:R-:W-:Y:S04]  /*3210*/  STG.E desc[UR10][R2.64], R36 ;  /* 0x0000002402007986 */ /* 0x020fe8000c10190a */
[----:B------:R-:W-:Y:S04]  /*3220*/  STG.E desc[UR10][R2.64+0x4], R37 ;  /* 0x0000042502007986 */ /* 0x000fe8000c10190a */
        /* <DEDUP_REMOVED lines=27> */
[----:B------:R-:W-:Y:S01]  /*33e0*/  STG.E desc[UR10][R2.64+0xe04], R9 ;  /* 0x000e040902007986 */ /* 0x000fe2000c10190a */
[----:B------:R-:W-:Y:S05]  /*33f0*/  EXIT ;  /* 0x000000000000794d */ /* 0x000fea0003800000 */
.L_x_1095:
[C---:B------:R-:W-:Y:S01]  /*3400*/  LOP3.LUT R0, R39.reuse, 0x1f, RZ, 0xc0, !PT ;  /* 0x0000001f27007812 */ /* 0x040fe200078ec0ff */
[----:B------:R-:W0:Y:S01]  /*3410*/  LDCU.64 UR20, c[0x0][0x3a0] ;  /* 0x00007400ff1477ac */ /* 0x000e220008000a00 */
[----:B------:R-:W-:Y:S01]  /*3420*/  LOP3.LUT R39, R39, 0x3e0, RZ, 0xc0, !PT ;  /* 0x000003e027277812 */ /* 0x000fe200078ec0ff */
[----:B------:R-:W-:-:S04]  /*3430*/  IMAD.U32 R3, RZ, RZ, UR9 ;  /* 0x00000009ff037e24 */ /* 0x000fc8000f8e00ff */
[----:B------:R-:W-:Y:S02]  /*3440*/  IMAD R39, R39, 0xf, R0 ;  /* 0x0000000f27277824 */ /* 0x000fe400078e0200 */
[----:B------:R-:W-:Y:S02]  /*3450*/  IMAD R0, R3, -0x1680, R2 ;  /* 0xffffe98003007824 */ /* 0x000fe400078e0202 */
[C---:B------:R-:W-:Y:S01]  /*3460*/  VIADD R3, R39.reuse, 0x20 ;  /* 0x0000002027037836 */ /* 0x040fe20000000000 */
[C---:B--2---:R-:W-:Y:S01]  /*3470*/  IADD3 R43, P0, PT, R39.reuse, R43, RZ ;  /* 0x0000002b272b7210 */ /* 0x044fe20007f1e0ff */
[C---:B------:R-:W-:Y:S01]  /*3480*/  VIADD R5, R39.reuse, 0x40 ;  /* 0x0000004027057836 */ /* 0x040fe20000000000 */
[CC--:B------:R-:W-:Y:S01]  /*3490*/  ISETP.GE.AND P3, PT, R39.reuse, R0.reuse, PT ;  /* 0x000000002700720c */ /* 0x0c0fe20003f66270 */
[----:B------:R-:W-:Y:S01]  /*34a0*/  VIADD R7, R39, 0xa0 ;  /* 0x000000a027077836 */ /* 0x000fe20000000000 */
[-C--:B------:R-:W-:Y:S01]  /*34b0*/  ISETP.GE.AND P4, PT, R3, R0.reuse, PT ;  /* 0x000000000300720c */ /* 0x080fe20003f86270 */
[----:B------:R-:W-:Y:S01]  /*34c0*/  VIADD R3, R39, 0x60 ;  /* 0x0000006027037836 */ /* 0x000fe20000000000 */
[-C--:B------:R-:W-:Y:S01]  /*34d0*/  ISETP.GE.AND P5, PT, R5, R0.reuse, PT ;  /* 0x000000000500720c */ /* 0x080fe20003fa6270 */
[----:B------:R-:W-:Y:S01]  /*34e0*/  IMAD.X R4, RZ, RZ, RZ, P0 ;  /* 0x000000ffff047224 */ /* 0x000fe200000e06ff */
[----:B0-----:R-:W-:Y:S01]  /*34f0*/  LEA R2, P0, R43, UR20, 0x3 ;  /* 0x000000142b027c11 */ /* 0x001fe2000f8018ff */
[----:B------:R-:W-:Y:S01]  /*3500*/  VIADD R5, R39, 0x80 ;  /* 0x0000008027057836 */ /* 0x000fe20000000000 */
[----:B------:R-:W-:Y:S01]  /*3510*/  ISETP.GE.AND P6, PT, R3, R0, PT ;  /* 0x000000000300720c */ /* 0x000fe20003fc6270 */
[----:B-1----:R-:W-:Y:S01]  /*3520*/  VIADD R41, R39, 0xc0 ;  /* 0x000000c027297836 */ /* 0x002fe20000000000 */
[----:B------:R-:W-:-:S02]  /*3530*/  LEA.HI.X R3, R43, UR21, R4, 0x3, P0 ;  /* 0x000000152b037c11 */ /* 0x000fc400080f1c04 */
[-C--:B------:R-:W-:Y:S01]  /*3540*/  ISETP.GE.AND P0, PT, R5, R0.reuse, PT ;  /* 0x000000000500720c */ /* 0x080fe20003f06270 */
[----:B------:R-:W-:Y:S01]  /*3550*/  VIADD R5, R39, 0xe0 ;  /* 0x000000e027057836 */ /* 0x000fe20000000000 */
[-C--:B------:R-:W-:Y:S01]  /*3560*/  ISETP.GE.AND P1, PT, R7, R0.reuse, PT ;  /* 0x000000000700720c */ /* 0x080fe20003f26270 */
[----:B-----5:R0:W-:Y:S01]  /*3570*/  @!P3 STG.E desc[UR10][R2.64], R36 ;  /* 0x000000240200b986 */ /* 0x0201e2000c10190a */
[----:B------:R-:W-:Y:S01]  /*3580*/  VIADD R7, R39, 0x100 ;  /* 0x0000010027077836 */ /* 0x000fe20000000000 */
[-C--:B------:R-:W-:Y:S02]  /*3590*/  ISETP.GE.AND P2, PT, R41, R0.reuse, PT ;  /* 0x000000002900720c */ /* 0x080fe40003f46270 */
[----:B------:R0:W-:Y:S01]  /*35a0*/  @!P3 STG.E desc[UR10][R2.64+0x4], R37 ;  /* 0x000004250200b986 */ /* 0x0001e2000c10190a */
[-C--:B------:R-:W-:Y:S01]  /*35b0*/  ISETP.GE.AND P3, PT, R5, R0.reuse, PT ;  /* 0x000000000500720c */ /* 0x080fe20003f66270 */
[----:B------:R-:W-:Y:S02]  /*35c0*/  VIADD R5, R39, 0x120 ;  /* 0x0000012027057836 */ /* 0x000fe40000000000 */
[----:B------:R0:W-:Y:S04]  /*35d0*/  @!P4 STG.E desc[UR10][R2.64+0x100], R34 ;  /* 0x000100220200c986 */ /* 0x0001e8000c10190a */
[----:B------:R0:W-:Y:S01]  /*35e0*/  @!P4 STG.E desc[UR10][R2.64+0x104], R35 ;  /* 0x000104230200c986 */ /* 0x0001e2000c10190a */
[----:B------:R-:W-:Y:S01]  /*35f0*/  ISETP.GE.AND P4, PT, R7, R0, PT ;  /* 0x000000000700720c */ /* 0x000fe20003f86270 */
[----:B------:R-:W-:-:S02]  /*3600*/  VIADD R7, R39, 0x140 ;  /* 0x0000014027077836 */ /* 0x000fc40000000000 */
[----:B------:R0:W-:Y:S04]  /*3610*/  @!P5 STG.E desc[UR10][R2.64+0x200], R32 ;  /* 0x000200200200d986 */ /* 0x0001e8000c10190a */
        /* <DEDUP_REMOVED lines=10> */
[C---:B------:R-:W-:Y:S02]  /*36c0*/  VIADD R5, R39.reuse, 0x1a0 ;  /* 0x000001a027057836 */ /* 0x040fe40000000000 */
[----:B------:R-:W-:Y:S01]  /*36d0*/  VIADD R39, R39, 0x1c0 ;  /* 0x000001c027277836 */ /* 0x000fe20000000000 */
[----:B------:R0:W-:Y:S04]  /*36e0*/  @!P1 STG.E desc[UR10][R2.64+0x500], R26 ;  /* 0x0005001a02009986 */ /* 0x0001e8000c10190a */
[----:B------:R0:W-:Y:S01]  /*36f0*/  @!P1 STG.E desc[UR10][R2.64+0x504], R27 ;  /* 0x0005041b02009986 */ /* 0x0001e2000c10190a */
[----:B------:R-:W-:-:S03]  /*3700*/  ISETP.GE.AND P1, PT, R7, R0, PT ;  /* 0x000000000700720c */ /* 0x000fc60003f26270 */
[----:B------:R0:W-:Y:S04]  /*3710*/  @!P2 STG.E desc[UR10][R2.64+0x600], R24 ;  /* 0x000600180200a986 */ /* 0x0001e8000c10190a */
[----:B------:R0:W-:Y:S01]  /*3720*/  @!P2 STG.E desc[UR10][R2.64+0x604], R25 ;  /* 0x000604190200a986 */ /* 0x0001e2000c10190a */
[----:B------:R-:W-:-:S03]  /*3730*/  ISETP.GE.AND P2, PT, R5, R0, PT ;  /* 0x000000000500720c */ /* 0x000fc60003f46270 */
[----:B------:R0:W-:Y:S04]  /*3740*/  @!P3 STG.E desc[UR10][R2.64+0x700], R22 ;  /* 0x000700160200b986 */ /* 0x0001e8000c10190a */
[----:B------:R0:W-:Y:S01]  /*3750*/  @!P3 STG.E desc[UR10][R2.64+0x704], R23 ;  /* 0x000704170200b986 */ /* 0x0001e2000c10190a */
[----:B------:R-:W-:-:S03]  /*3760*/  ISETP.GE.AND P3, PT, R39, R0, PT ;  /* 0x000000002700720c */ /* 0x000fc60003f66270 */
[----:B------:R0:W-:Y:S04]  /*3770*/  @!P4 STG.E desc[UR10][R2.64+0x800], R20 ;  /* 0x000800140200c986 */ /* 0x0001e8000c10190a */
        /* <DEDUP_REMOVED lines=10> */
[----:B------:R0:W-:Y:S01]  /*3820*/  @!P2 STG.E desc[UR10][R2.64+0xd04], R11 ;  /* 0x000d040b0200a986 */ /* 0x0001e2000c10190a */
[----:B------:R-:W-:Y:S05]  /*3830*/  @P3 EXIT ;  /* 0x000000000000394d */ /* 0x000fea0003800000 */
[----:B------:R-:W-:Y:S04]  /*3840*/  STG.E desc[UR10][R2.64+0xe00], R8 ;  /* 0x000e000802007986 */ /* 0x000fe8000c10190a */
[----:B------:R-:W-:Y:S01]  /*3850*/  STG.E desc[UR10][R2.64+0xe04], R9 ;  /* 0x000e040902007986 */ /* 0x000fe2000c10190a */
[----:B------:R-:W-:Y:S05]  /*3860*/  EXIT ;  /* 0x000000000000794d */ /* 0x000fea0003800000 */
.L_x_1084:
[----:B------:R-:W-:Y:S01]  /*3870*/  IMAD.MOV.U32 R38, RZ, RZ, RZ ;  /* 0x000000ffff267224 */ /* 0x000fe200078e00ff */
[C---:B------:R-:W-:Y:S01]  /*3880*/  ISETP.GT.U32.AND P0, PT, R39.reuse, 0x1f, PT ;  /* 0x0000001f2700780c */ /* 0x040fe20003f04070 */
[----:B------:R-:W-:Y:S05]  /*3890*/  WARPSYNC.ALL ;  /* 0x0000000000007948 */ /* 0x000fea0003800000 */
[----:B------:R-:W-:-:S05]  /*38a0*/  IMAD.HI.U32 R45, R39, 0x15555556, R38 ;  /* 0x15555556272d7827 */ /* 0x000fca00078e0026 */
[----:B------:R-:W-:-:S05]  /*38b0*/  LEA R45, R45, UR7, 0x2 ;  /* 0x000000072d2d7c11 */ /* 0x000fca000f8e10ff */
[----:B------:R0:W-:Y:S01]  /*38c0*/  STS [R45+0x3410], R0 ;  /* 0x003410002d007388 */ /* 0x0001e20000000800 */
[----:B------:R-:W-:Y:S06]  /*38d0*/  BAR.SYNC.DEFER_BLOCKING 0x0 ;  /* 0x0000000000007b1d */ /* 0x000fec0000010000 */
[----:B------:R-:W-:Y:S05]  /*38e0*/  @P0 BRA `(.L_x_1096) ;  /* 0x0000000000e00947 */ /* 0x000fea0003800000 */
[----:B------:R-:W-:Y:S01]  /*38f0*/  IMAD.MOV.U32 R43, RZ, RZ, 0x34 ;  /* 0x00000034ff2b7424 */ /* 0x000fe200078e00ff */
[----:B------:R-:W-:-:S03]  /*3900*/  UMOV UR6, 0xffffffff ;  /* 0xffffffff00067882 */ /* 0x000fc60000000000 */
[----:B------:R-:W-:-:S05]  /*3910*/  IMAD R43, R39, R43, UR7 ;  /* 0x00000007272b7e24 */ /* 0x000fca000f8e022b */
[----:B------:R-:W-:Y:S04]  /*3920*/  LDS R52, [R43+0x3410] ;  /* 0x003410002b347984 */ /* 0x000fe80000000800 */
[----:B------:R-:W-:Y:S04]  /*3930*/  LDS R53, [R43+0x3414] ;  /* 0x003414002b357984 */ /* 0x000fe80000000800 */
[----:B------:R-:W1:Y:S04]  /*3940*/  LDS R54, [R43+0x3418] ;  /* 0x003418002b367984 */ /* 0x000e680000000800 */
[----:B------:R-:W-:Y:S04]  /*3950*/  LDS R55, [R43+0x341c] ;  /* 0x00341c002b377984 */ /* 0x000fe80000000800 */
[----:B------:R-:W2:Y:S04]  /*3960*/  LDS R50, [R43+0x3420] ;  /* 0x003420002b327984 */ /* 0x000ea80000000800 */
[----:B------:R-:W-:Y:S04]  /*3970*/  LDS R51, [R43+0x3424] ;  /* 0x003424002b337984 */ /* 0x000fe80000000800 */
[----:B------:R-:W3:Y:S04]  /*3980*/  LDS R48, [R43+0x3428] ;  /* 0x003428002b307984 */ /* 0x000ee80000000800 */
[----:B------:R-:W-:Y:S04]  /*3990*/  LDS R49, [R43+0x342c] ;  /* 0x00342c002b317984 */ /* 0x000fe80000000800 */
[----:B------:R-:W4:Y:S04]  /*39a0*/  LDS R46, [R43+0x3430] ;  /* 0x003430002b2e7984 */ /* 0x000f280000000800 */
[----:B------:R-:W-:Y:S04]  /*39b0*/  LDS R47, [R43+0x3434] ;  /* 0x003434002b2f7984 */ /* 0x000fe80000000800 */
[----:B------:R-:W0:Y:S04]  /*39c0*/  LDS R44, [R43+0x3438] ;  /* 0x003438002b2c7984 */ /* 0x000e280000000800 */
[----:B------:R-:W0:Y:S01]  /*39d0*/  LDS R56, [R43+0x343c] ;  /* 0x00343c002b387984 */ /* 0x000e220000000800 */
[----:B-1----:R-:W-:-:S04]  /*39e0*/  IADD3 R57, PT, PT, R54, R53, R52 ;  /* 0x0000003536397210 */ /* 0x002fc80007ffe034 */
[----:B--2---:R-:W-:-:S04]  /*39f0*/  IADD3 R57, PT, PT, R50, R57, R55 ;  /* 0x0000003932397210 */ /* 0x004fc80007ffe037 */
[----:B---3--:R-:W-:-:S04]  /*3a00*/  IADD3 R57, PT, PT, R48, R57, R51 ;  /* 0x0000003930397210 */ /* 0x008fc80007ffe033 */
[----:B----4-:R-:W-:-:S04]  /*3a10*/  IADD3 R57, PT, PT, R46, R57, R49 ;  /* 0x000000392e397210 */ /* 0x010fc80007ffe031 */
        /* <DEDUP_REMOVED lines=12> */
.L_x_1234:
        /* <DEDUP_REMOVED lines=23> */
[----:B------:R1:W-:Y:S04]  /*3c50*/  STS [R43+0x3438], R47 ;  /* 0x0034382f2b007388 */ /* 0x0003e80000000800 */
[----:B------:R1:W-:Y:S02]  /*3c60*/  STS [R43+0x343c], R44 ;  /* 0x00343c2c2b007388 */ /* 0x0003e40000000800 */
.L_x_1096:
[----:B------:R-:W-:Y:S05]  /*3c70*/  WARPSYNC.ALL ;  /* 0x0000000000007948 */ /* 0x000fea0003800000 */
[----:B------:R-:W-:Y:S01]  /*3c80*/  BAR.SYNC.DEFER_BLOCKING 0x0 ;  /* 0x0000000000007b1d */ /* 0x000fe20000010000 */
[----:B------:R-:W-:Y:S01]  /*3c90*/  ISETP.NE.AND P0, PT, R62, RZ, PT ;  /* 0x000000ff3e00720c */ /* 0x000fe20003f05270 */
[----:B-1----:R-:W-:Y:S02]  /*3ca0*/  IMAD.MOV.U32 R43, RZ, RZ, RZ ;  /* 0x000000ffff2b7224 */ /* 0x002fe400078e00ff */
[----:B------:R-:W-:Y:S02]  /*3cb0*/  IMAD.U32 R49, RZ, RZ, UR4 ;  /* 0x00000004ff317e24 */ /* 0x000fe4000f8e00ff */
[----:B------:R-:W-:Y:S01]  /*3cc0*/  BSSY.RECONVERGENT B0, `(.L_x_1098) ;  /* 0x0000029000007945 */ /* 0x000fe20003800200 */
[----:B------:R-:W-:-:S02]  /*3cd0*/  IMAD.MOV.U32 R47, RZ, RZ, RZ ;  /* 0x000000ffff2f7224 */ /* 0x000fc400078e00ff */
[----:B------:R-:W-:Y:S01]  /*3ce0*/  IMAD.U32 R51, RZ, RZ, UR5 ;  /* 0x00000005ff337e24 */ /* 0x000fe2000f8e00ff */
[----:B0-----:R-:W0:Y:S04]  /*3cf0*/  LDS R45, [R45+0x3410] ;  /* 0x003410002d2d7984 */ /* 0x001e280000000800 */
[----:B------:R-:W-:Y:S05]  /*3d00*/  @P0 BRA `(.L_x_1099) ;  /* 0x0000000000900947 */ /* 0x000fea0003800000 */
[----:B------:R-:W0:Y:S04]  /*3d10*/  LDS R44, [R41] ;  /* 0x00000000292c7984 */ /* 0x000e280000000800 */
[----:B------:R-:W1:Y:S04]  /*3d20*/  LDS R46, [R41+0x400] ;  /* 0x00040000292e7984 */ /* 0x000e680000000800 */
[----:B------:R-:W2:Y:S04]  /*3d30*/  LDS R48, [R41+0x800] ;  /* 0x0008000029307984 */ /* 0x000ea80000000800 */
[----:B------:R-:W3:Y:S04]  /*3d40*/  LDS R50, [R41+0xc00] ;  /* 0x000c000029327984 */ /* 0x000ee80000000800 */
[----:B------:R-:W4:Y:S04]  /*3d50*/  LDS R52, [R41+0x1000] ;  /* 0x0010000029347984 */ /* 0x000f280000000800 */
[----:B------:R-:W4:Y:S04]  /*3d60*/  LDS R54, [R41+0x1400] ;  /* 0x0014000029367984 */ /* 0x000f280000000800 */
[----:B------:R-:W4:Y:S04]  /*3d70*/  LDS R56, [R41+0x1800] ;  /* 0x0018000029387984 */ /* 0x000f280000000800 */
[----:B------:R-:W4:Y:S04]  /*3d80*/  LDS R58, [R41+0x1c00] ;  /* 0x001c0000293a7984 */ /* 0x000f280000000800 */
[----:B------:R-:W4:Y:S04]  /*3d90*/  LDS R60, [R41+0x2000] ;  /* 0x00200000293c7984 */ /* 0x000f280000000800 */
[----:B------:R-:W4:Y:S04]  /*3da0*/  LDS R64, [R41+0x2400] ;  /* 0x0024000029407984 */ /* 0x000f280000000800 */
[----:B------:R-:W4:Y:S01]  /*3db0*/  LDS R66, [R41+0x2800] ;  /* 0x0028000029427984 */ /* 0x000f220000000800 */
[----:B0-----:R-:W-:-:S03]  /*3dc0*/  IMAD.IADD R44, R45, 0x1, R44 ;  /* 0x000000012d2c7824 */ /* 0x001fc600078e022c */
[----:B------:R-:W0:Y:S01]  /*3dd0*/  LDS R68, [R41+0x2c00] ;  /* 0x002c000029447984 */ /* 0x000e220000000800 */
[C---:B-1----:R-:W-:Y:S02]  /*3de0*/  IMAD.IADD R46, R45.reuse, 0x1, R46 ;  /* 0x000000012d2e7824 */ /* 0x042fe400078e022e */
[C---:B--2---:R-:W-:Y:S01]  /*3df0*/  IMAD.IADD R48, R45.reuse, 0x1, R48 ;  /* 0x000000012d307824 */ /* 0x044fe200078e0230 */
[----:B------:R1:W-:Y:S01]  /*3e00*/  STS [R41], R44 ;  /* 0x0000002c29007388 */ /* 0x0003e20000000800 */
[----:B---3--:R-:W-:-:S03]  /*3e10*/  IMAD.IADD R50, R45, 0x1, R50 ;  /* 0x000000012d327824 */ /* 0x008fc600078e0232 */
[----:B------:R1:W-:Y:S01]  /*3e20*/  STS [R41+0x400], R46 ;  /* 0x0004002e29007388 */ /* 0x0003e20000000800 */
[----:B----4-:R-:W-:-:S03]  /*3e30*/  IMAD.IADD R52, R45, 0x1, R52 ;  /* 0x000000012d347824 */ /* 0x010fc600078e0234 */
        /* <DEDUP_REMOVED lines=13> */
[----:B0-----:R-:W-:-:S03]  /*3f10*/  IMAD.IADD R68, R45, 0x1, R68 ;  /* 0x000000012d447824 */ /* 0x001fc600078e0244 */
[----:B------:R1:W-:Y:S04]  /*3f20*/  STS [R41+0x2400], R64 ;  /* 0x0024004029007388 */ /* 0x0003e80000000800 */
[----:B------:R1:W-:Y:S04]  /*3f30*/  STS [R41+0x2800], R66 ;  /* 0x0028004229007388 */ /* 0x0003e80000000800 */
[----:B------:R1:W-:Y:S02]  /*3f40*/  STS [R41+0x2c00], R68 ;  /* 0x002c004429007388 */ /* 0x0003e40000000800 */
.L_x_1099:
[----:B------:R-:W-:Y:S05]  /*3f50*/  BSYNC.RECONVERGENT B0 ;  /* 0x0000000000007941 */ /* 0x000fea0003800200 */
.L_x_1098:
[----:B------:R-:W-:Y:S06]  /*3f60*/  BAR.SYNC.DEFER_BLOCKING 0x0 ;  /* 0x0000000000007b1d */ /* 0x000fec0000010000 */
[----:B------:R-:W-:Y:S05]  /*3f70*/  BRA.U UP1, `(.L_x_1100) ;  /* 0x0000000101247547 */ /* 0x000fea000b800000 */
[----:B------:R-:W-:Y:S01]  /*3f80*/  ISETP.NE.AND P0, PT, RZ, UR17, PT ;  /* 0x00000011ff007c0c */ /* 0x000fe2000bf05270 */
[----:B------:R-:W-:Y:S02]  /*3f90*/  IMAD.MOV.U32 R47, RZ, RZ, RZ ;  /* 0x000000ffff2f7224 */ /* 0x000fe400078e00ff */
[----:B------:R-:W-:Y:S02]  /*3fa0*/  IMAD.MOV.U32 R49, RZ, RZ, RZ ;  /* 0x000000ffff317224 */ /* 0x000fe400078e00ff */
[----:B------:R-:W-:Y:S02]  /*3fb0*/  IMAD.MOV.U32 R43, RZ, RZ, RZ ;  /* 0x000000ffff2b7224 */ /* 0x000fe400078e00ff */
[----:B------:R-:W-:-:S06]  /*3fc0*/  IMAD.MOV.U32 R51, RZ, RZ, RZ ;  /* 0x000000ffff337224 */ /* 0x000fcc00078e00ff */
[----:B-1---5:R-:W-:Y:S01]  /*3fd0*/  @P0 SHF.R.U32.HI R44, RZ, UR16, R37 ;  /* 0x00000010ff2c0c19 */ /* 0x022fe20008011625 */
[----:B------:R-:W-:Y:S02]  /*3fe0*/  @P0 IMAD.U32 R49, RZ, RZ, UR15 ;  /* 0x0000000fff310e24 */ /* 0x000fe4000f8e00ff */
[----:B------:R-:W-:Y:S01]  /*3ff0*/  @P0 IMAD.U32 R43, RZ, RZ, UR13 ;  /* 0x0000000dff2b0e24 */ /* 0x000fe2000f8e00ff */
[----:B------:R-:W-:-:S07]  /*4000*/  @P0 LOP3.LUT R47, R44, UR14, RZ, 0x30, !PT ;  /* 0x0000000e2c2f0c12 */ /* 0x000fce000f8e30ff */
.L_x_1100:
[----:B------:R-:W-:-:S04]  /*4010*/  ISETP.NE.AND P0, PT, R49, RZ, PT ;  /* 0x000000ff3100720c */ /* 0x000fc80003f05270 */
[----:B------:R-:W-:-:S13]  /*4020*/  ISETP.GT.U32.OR P0, PT, R51, 0x1f, !P0 ;  /* 0x0000001f3300780c */ /* 0x000fda0004704470 */
[----:B------:R-:W-:Y:S05]  /*4030*/  @P0 BRA `(.L_x_1101) ;  /* 0x0000000000200947 */ /* 0x000fea0003800000 */
[----:B-1----:R-:W-:Y:S02]  /*4040*/  IMAD.MOV R44, RZ, RZ, -R51 ;  /* 0x000000ffff2c7224 */ /* 0x002fe400078e0a33 */
[----:B------:R-:W-:-:S03]  /*4050*/  IMAD.U32 R46, RZ, RZ, UR18 ;  /* 0x00000012ff2e7e24 */ /* 0x000fc6000f8e00ff */
[----:B------:R-:W-:Y:S02]  /*4060*/  VIADDMNMX.U32 R49, R44, 0x20, R49, PT ;  /* 0x000000202c317846 */ /* 0x000fe40003800031 */
[----:B-----5:R-:W-:Y:S02]  /*4070*/  SHF.R.U32.HI R44, RZ, R51, R36 ;  /* 0x00000033ff2c7219 */ /* 0x020fe40000011624 */
[----:B------:R-:W-:-:S04]  /*4080*/  SHF.L.U32 R49, R46, R49, RZ ;  /* 0x000000312e317219 */ /* 0x000fc800000006ff */
[----:B------:R-:W-:-:S04]  /*4090*/  LOP3.LUT R44, R44, R49, RZ, 0x30, !PT ;  /* 0x000000312c2c7212 */ /* 0x000fc800078e30ff */
[----:B------:R-:W-:-:S04]  /*40a0*/  SHF.L.U32 R44, R44, R43, RZ ;  /* 0x0000002b2c2c7219 */ /* 0x000fc800000006ff */
[----:B------:R-:W-:-:S07]  /*40b0*/  LOP3.LUT R47, R44, R47, RZ, 0xfc, !PT ;  /* 0x0000002f2c2f7212 */ /* 0x000fce00078efcff */
.L_x_1101:
[----:B------:R-:W-:Y:S01]  /*40c0*/  R2P PR, R47, 0x7f ;  /* 0x0000007f2f007804 */ /* 0x000fe20000000000 */
[----:B------:R-:W-:Y:S01]  /*40d0*/  BSSY.RECONVERGENT B0, `(.L_x_1102) ;  /* 0x0000024000007945 */ /* 0x000fe20003800200 */
[----:B------:R-:W-:-:S11]  /*40e0*/  IMAD.MOV.U32 R57, RZ, RZ, RZ ;  /* 0x000000ffff397224 */ /* 0x000fd600078e00ff */
[----:B------:R-:W-:Y:S02]  /*40f0*/  VOTE.ANY R43, PT, P0 ;  /* 0x00000000002b7806 */ /* 0x000fe400000e0100 */
[----:B-1----:R-:W-:Y:S02]  /*4100*/  VOTE.ANY R44, PT, P1 ;  /* 0x00000000002c7806 */ /* 0x002fe400008e0100 */
[----:B------:R-:W-:Y:S02]  /*4110*/  @!P0 LOP3.LUT R43, RZ, R43, RZ, 0x33, !PT ;  /* 0x0000002bff2b8212 */ /* 0x000fe400078e33ff */
[----:B------:R-:W-:Y:S02]  /*4120*/  VOTE.ANY R46, PT, P2 ;  /* 0x00000000002e7806 */ /* 0x000fe400010e0100 */
[----:B------:R-:W-:Y:S02]  /*4130*/  @!P1 LOP3.LUT R44, RZ, R44, RZ, 0x33, !PT ;  /* 0x0000002cff2c9212 */ /* 0x000fe400078e33ff */
[----:B------:R-:W-:-:S02]  /*4140*/  VOTE.ANY R48, PT, P3 ;  /* 0x0000000000307806 */ /* 0x000fc400018e0100 */
[----:B------:R-:W-:Y:S02]  /*4150*/  @!P2 LOP3.LUT R46, RZ, R46, RZ, 0x33, !PT ;  /* 0x0000002eff2ea212 */ /* 0x000fe400078e33ff */
[----:B------:R-:W-:Y:S02]  /*4160*/  LOP3.LUT R43, R44, R43, RZ, 0xc0, !PT ;  /* 0x0000002b2c2b7212 */ /* 0x000fe400078ec0ff */
[----:B------:R-:W-:Y:S02]  /*4170*/  @!P3 LOP3.LUT R48, RZ, R48, RZ, 0x33, !PT ;  /* 0x00000030ff30b212 */ /* 0x000fe400078e33ff */
[----:B------:R-:W-:Y:S02]  /*4180*/  LOP3.LUT R43, R46, R43, RZ, 0xc0, !PT ;  /* 0x0000002b2e2b7212 */ /* 0x000fe400078ec0ff */
[----:B------:R-:W-:Y:S02]  /*4190*/  VOTE.ANY R44, PT, P4 ;  /* 0x00000000002c7806 */ /* 0x000fe400020e0100 */
[----:B------:R-:W-:Y:S01]  /*41a0*/  LOP3.LUT R43, R48, R43, RZ, 0xc0, !PT ;  /* 0x0000002b302b7212 */ /* 0x000fe200078ec0ff */
[----:B------:R-:W-:Y:S01]  /*41b0*/  IMAD.U32 R48, RZ, RZ, UR4 ;  /* 0x00000004ff307e24 */ /* 0x000fe2000f8e00ff */
[----:B------:R-:W-:-:S02]  /*41c0*/  @!P4 LOP3.LUT R44, RZ, R44, RZ, 0x33, !PT ;  /* 0x0000002cff2cc212 */ /* 0x000fc400078e33ff */
[----:B------:R-:W-:Y:S02]  /*41d0*/  VOTE.ANY R46, PT, P5 ;  /* 0x00000000002e7806 */ /* 0x000fe400028e0100 */
[----:B------:R-:W-:Y:S01]  /*41e0*/  LOP3.LUT R43, R44, R43, RZ, 0xc0, !PT ;  /* 0x0000002b2c2b7212 */ /* 0x000fe200078ec0ff */
[----:B------:R-:W-:Y:S01]  /*41f0*/  IMAD.MOV.U32 R44, RZ, RZ, RZ ;  /* 0x000000ffff2c7224 */ /* 0x000fe200078e00ff */
[----:B------:R-:W-:Y:S02]  /*4200*/  LOP3.LUT P0, RZ, R47, 0x80, RZ, 0xc0, !PT ;  /* 0x000000802fff7812 */ /* 0x000fe4000780c0ff */
[----:B------:R-:W-:Y:S02]  /*4210*/  @!P5 LOP3.LUT R46, RZ, R46, RZ, 0x33, !PT ;  /* 0x0000002eff2ed212 */ /* 0x000fe400078e33ff */
[----:B------:R-:W-:Y:S02]  /*4220*/  VOTE.ANY R49, PT, P6 ;  /* 0x0000000000317806 */ /* 0x000fe400030e0100 */
[----:B------:R-:W-:-:S02]  /*4230*/  LOP3.LUT R46, R46, R43, RZ, 0xc0, !PT ;  /* 0x0000002b2e2e7212 */ /* 0x000fc400078ec0ff */
[----:B------:R-:W1:Y:S01]  /*4240*/  S2R R43, SR_LEMASK ;  /* 0x00000000002b7919 */ /* 0x000e620000003a00 */
[----:B------:R-:W-:-:S04]  /*4250*/  @!P6 LOP3.LUT R49, RZ, R49, RZ, 0x33, !PT ;  /* 0x00000031ff31e212 */ /* 0x000fc800078e33ff */
[----:B------:R-:W-:Y:S02]  /*4260*/  VOTE.ANY R51, PT, P0 ;  /* 0x0000000000337806 */ /* 0x000fe400000e0100 */
[----:B------:R-:W-:Y:S02]  /*4270*/  LOP3.LUT R46, R49, R46, RZ, 0xc0, !PT ;  /* 0x0000002e312e7212 */ /* 0x000fe400078ec0ff */
[----:B------:R-:W-:-:S04]  /*4280*/  @!P0 LOP3.LUT R51, RZ, R51, RZ, 0x33, !PT ;  /* 0x00000033ff338212 */ /* 0x000fc800078e33ff */
[----:B------:R-:W-:-:S04]  /*4290*/  LOP3.LUT R46, R51, R46, RZ, 0xc0, !PT ;  /* 0x0000002e332e7212 */ /* 0x000fc800078ec0ff */
[----:B------:R-:W2:Y:S01]  /*42a0*/  FLO.U32 R50, R46 ;  /* 0x0000002e00327300 */ /* 0x000ea200000e0000 */
[----:B-1----:R-:W-:Y:S02]  /*42b0*/  LOP3.LUT R54, R43, R46, RZ, 0xc0, !PT ;  /* 0x0000002e2b367212 */ /* 0x002fe400078ec0ff */
[----:B--2---:R-:W-:-:S05]  /*42c0*/  ISETP.NE.AND P0, PT, R42, R50, PT ;  /* 0x000000322a00720c */ /* 0x004fca0003f05270 */
[----:B------:R-:W1:Y:S08]  /*42d0*/  POPC R54, R54 ;  /* 0x0000003600367309 */ /* 0x000e700000000000 */
[----:B------:R-:W-:Y:S05]  /*42e0*/  @P0 BRA `(.L_x_1103) ;  /* 0x0000000000080947 */ /* 0x000fea0003800000 */
[----:B------:R-:W-:-:S05]  /*42f0*/  IMAD R47, R47, 0x4, R40 ;  /* 0x000000042f2f7824 */ /* 0x000fca00078e0228 */
[----:B-1----:R2:W3:Y:S02]  /*4300*/  ATOMS.ADD R57, [R47], R54 ;  /* 0x000000362f39738c */ /* 0x0024e40000000000 */
.L_x_1103:
[----:B------:R-:W-:Y:S05]  /*4310*/  BSYNC.RECONVERGENT B0 ;  /* 0x0000000000007941 */ /* 0x000fea0003800200 */
.L_x_1102:
[----:B---3--:R3:W4:Y:S01]  /*4320*/  SHFL.IDX PT, R57, R57, R50, 0x1f ;  /* 0x00001f3239397589 */ /* 0x00872200000e0000 */
[----:B--2---:R-:W-:Y:S02]  /*4330*/  IMAD.MOV.U32 R47, RZ, RZ, RZ ;  /* 0x000000ffff2f7224 */ /* 0x004fe400078e00ff */
        /* <DEDUP_REMOVED lines=10> */
.L_x_1104:
        /* <DEDUP_REMOVED lines=11> */
.L_x_1105:
[----:B------:R-:W-:Y:S01]  /*4490*/  R2P PR, R47, 0x7f ;  /* 0x0000007f2f007804 */ /* 0x000fe20000000000 */
[----:B------:R-:W-:Y:S01]  /*44a0*/  BSSY.RECONVERGENT B0, `(.L_x_1106) ;  /* 0x0000023000007945 */ /* 0x000fe20003800200 */
[----:B------:R-:W-:Y:S02]  /*44b0*/  IMAD.MOV.U32 R59, RZ, RZ, RZ ;  /* 0x000000ffff3b7224 */ /* 0x000fe400078e00ff */
[----:B------:R-:W-:Y:S02]  /*44c0*/  IMAD.MOV.U32 R46, RZ, RZ, RZ ;  /* 0x000000ffff2e7224 */ /* 0x000fe400078e00ff */
[----:B------:R-:W-:-:S07]  /*44d0*/  IMAD.U32 R48, RZ, RZ, UR4 ;  /* 0x00000004ff307e24 */ /* 0x000fce000f8e00ff */
[----:B------:R-:W-:Y:S02]  /*44e0*/  VOTE.ANY R44, PT, P0 ;  /* 0x00000000002c7806 */ /* 0x000fe400000e0100 */
[----:B------:R-:W-:Y:S02]  /*44f0*/  VOTE.ANY R49, PT, P1 ;  /* 0x0000000000317806 */ /* 0x000fe400008e0100 */
[----:B------:R-:W-:Y:S02]  /*4500*/  @!P0 LOP3.LUT R44, RZ, R44, RZ, 0x33, !PT ;  /* 0x0000002cff2c8212 */ /* 0x000fe400078e33ff */
[----:B------:R-:W-:Y:S02]  /*4510*/  VOTE.ANY R51, PT, P2 ;  /* 0x0000000000337806 */ /* 0x000fe400010e0100 */
[----:B------:R-:W-:Y:S02]  /*4520*/  @!P1 LOP3.LUT R49, RZ, R49, RZ, 0x33, !PT ;  /* 0x00000031ff319212 */ /* 0x000fe400078e33ff */
[----:B------:R-:W-:-:S02]  /*4530*/  @!P2 LOP3.LUT R51, RZ, R51, RZ, 0x33, !PT ;  /* 0x00000033ff33a212 */ /* 0x000fc400078e33ff */
[----:B------:R-:W-:Y:S02]  /*4540*/  LOP3.LUT R44, R49, R44, RZ, 0xc0, !PT ;  /* 0x0000002c312c7212 */ /* 0x000fe400078ec0ff */
[----:B------:R-:W-:Y:S02]  /*4550*/  VOTE.ANY R49, PT, P3 ;  /* 0x0000000000317806 */ /* 0x000fe400018e0100 */
[----:B------:R-:W-:Y:S02]  /*4560*/  LOP3.LUT R44, R51, R44, RZ, 0xc0, !PT ;  /* 0x0000002c332c7212 */ /* 0x000fe400078ec0ff */
[----:B------:R-:W-:Y:S02]  /*4570*/  LOP3.LUT P0, RZ, R47, 0x80, RZ, 0xc0, !PT ;  /* 0x000000802fff7812 */ /* 0x000fe4000780c0ff */
[----:B------:R-:W-:Y:S02]  /*4580*/  VOTE.ANY R51, PT, P4 ;  /* 0x0000000000337806 */ /* 0x000fe400020e0100 */
[----:B------:R-:W-:-:S02]  /*4590*/  @!P3 LOP3.LUT R49, RZ, R49, RZ, 0x33, !PT ;  /* 0x00000031ff31b212 */ /* 0x000fc400078e33ff */
[----:B------:R-:W-:Y:S02]  /*45a0*/  @!P4 LOP3.LUT R51, RZ, R51, RZ, 0x33, !PT ;  /* 0x00000033ff33c212 */ /* 0x000fe400078e33ff */
[----:B------:R-:W-:Y:S02]  /*45b0*/  LOP3.LUT R44, R49, R44, RZ, 0xc0, !PT ;  /* 0x0000002c312c7212 */ /* 0x000fe400078ec0ff */
[----:B------:R-:W-:Y:S02]  /*45c0*/  VOTE.ANY R49, PT, P5 ;  /* 0x0000000000317806 */ /* 0x000fe400028e0100 */
[----:B------:R-:W-:Y:S02]  /*45d0*/  LOP3.LUT R44, R51, R44, RZ, 0xc0, !PT ;  /* 0x0000002c332c7212 */ /* 0x000fe400078ec0ff */
[----:B------:R-:W-:Y:S02]  /*45e0*/  VOTE.ANY R51, PT, P6 ;  /* 0x0000000000337806 */ /* 0x000fe400030e0100 */
[----:B------:R-:W-:-:S02]  /*45f0*/  @!P5 LOP3.LUT R49, RZ, R49, RZ, 0x33, !PT ;  /* 0x00000031ff31d212 */ /* 0x000fc400078e33ff */
[----:B------:R-:W-:Y:S02]  /*4600*/  VOTE.ANY R53, PT, P0 ;  /* 0x0000000000357806 */ /* 0x000fe400000e0100 */
[----:B------:R-:W-:Y:S02]  /*4610*/  @!P6 LOP3.LUT R51, RZ, R51, RZ, 0x33, !PT ;  /* 0x00000033ff33e212 */ /* 0x000fe400078e33ff */
[----:B------:R-:W-:Y:S02]  /*4620*/  LOP3.LUT R44, R49, R44, RZ, 0xc0, !PT ;  /* 0x0000002c312c7212 */ /* 0x000fe400078ec0ff */
[----:B------:R-:W-:Y:S02]  /*4630*/  @!P0 LOP3.LUT R53, RZ, R53, RZ, 0x33, !PT ;  /* 0x00000035ff358212 */ /* 0x000fe400078e33ff */
[----:B------:R-:W-:-:S04]  /*4640*/  LOP3.LUT R44, R51, R44, RZ, 0xc0, !PT ;  /* 0x0000002c332c7212 */ /* 0x000fc800078ec0ff */
[----:B------:R-:W-:-:S04]  /*4650*/  LOP3.LUT R44, R53, R44, RZ, 0xc0, !PT ;  /* 0x0000002c352c7212 */ /* 0x000fc800078ec0ff */
[----:B---3--:R-:W2:Y:S01]  /*4660*/  FLO.U32 R50, R44 ;  /* 0x0000002c00327300 */ /* 0x008ea200000e0000 */
[----:B------:R-:W-:-:S07]  /*4670*/  LOP3.LUT R56, R43, R44, RZ, 0xc0, !PT ;  /* 0x0000002c2b387212 */ /* 0x000fce00078ec0ff */
[----:B------:R-:W3:Y:S01]  /*4680*/  POPC R56, R56 ;  /* 0x0000003800387309 */ /* 0x000ee20000000000 */
[----:B--2---:R-:W-:-:S13]  /*4690*/  ISETP.NE.AND P0, PT, R42, R50, PT ;  /* 0x000000322a00720c */ /* 0x004fda0003f05270 */
[----:B---3--:R-:W-:Y:S05]  /*46a0*/  @P0 BRA `(.L_x_1107) ;  /* 0x0000000000080947 */ /* 0x008fea0003800000 */
[----:B------:R-:W-:-:S05]  /*46b0*/  IMAD R47, R47, 0x4, R40 ;  /* 0x000000042f2f7824 */ /* 0x000fca00078e0228 */
[----:B------:R2:W3:Y:S02]  /*46c0*/  ATOMS.ADD R59, [R47], R56 ;  /* 0x000000382f3b738c */ /* 0x0004e40000000000 */
.L_x_1107:
[----:B------:R-:W-:Y:S05]  /*46d0*/  BSYNC.RECONVERGENT B0 ;  /* 0x0000000000007941 */ /* 0x000fea0003800200 */
.L_x_1106:
[----:B---3--:R3:W0:Y:S01]  /*46e0*/  SHFL.IDX PT, R59, R59, R50, 0x1f ;  /* 0x00001f323b3b7589 */ /* 0x00862200000e0000 */
[----:B--2---:R-:W-:Y:S02]  /*46f0*/  IMAD.MOV.U32 R47, RZ, RZ, RZ ;  /* 0x000000ffff2f7224 */ /* 0x004fe400078e00ff */
[----:B------:R-:W-:Y:S01]  /*4700*/  IMAD.U32 R49, RZ, RZ, UR5 ;  /* 0x00000005ff317e24 */ /* 0x000fe2000f8e00ff */
[----:B------:R-:W-:Y:S06]  /*4710*/  BRA.U UP1, `(.L_x_1108) ;  /* 0x00000001011c7547 */ /* 0x000fec000b800000 */
[----:B------:R-:W-:Y:S02]  /*4720*/  ISETP.NE.AND P0, PT, RZ, UR17, PT ;  /* 0x00000011ff007c0c */ /* 0x000fe4000bf05270 */
[----:B------:R-:W-:Y:S02]  /*4730*/  CS2R R46, SRZ ;  /* 0x00000000002e7805 */ /* 0x000fe4000001ff00 */
[----:B------:R-:W-:-:S09]  /*4740*/  CS2R R48, SRZ ;  /* 0x0000000000307805 */ /* 0x000fd2000001ff00 */
[----:B-----5:R-:W-:Y:S01]  /*4750*/  @P0 SHF.R.U32.HI R44, RZ, UR16, R33 ;  /* 0x00000010ff2c0c19 */ /* 0x020fe20008011621 */
[----:B------:R-:W-:Y:S02]  /*4760*/  @P0 IMAD.U32 R48, RZ, RZ, UR15 ;  /* 0x0000000fff300e24 */ /* 0x000fe4000f8e00ff */
[----:B------:R-:W-:Y:S01]  /*4770*/  @P0 IMAD.U32 R46, RZ, RZ, UR13 ;  /* 0x0000000dff2e0e24 */ /* 0x000fe2000f8e00ff */
[----:B------:R-:W-:-:S07]  /*4780*/  @P0 LOP3.LUT R47, R44, UR14, RZ, 0x30, !PT ;  /* 0x0000000e2c2f0c12 */ /* 0x000fce000f8e30ff */
.L_x_1108:
        /* <DEDUP_REMOVED lines=11> */
.L_x_1109:
        /* <DEDUP_REMOVED lines=36> */
.L_x_1111:
[----:B------:R-:W-:Y:S05]  /*4a80*/  BSYNC.RECONVERGENT B0 ;  /* 0x0000000000007941 */ /* 0x000fea0003800200 */
.L_x_1110:
        /* <DEDUP_REMOVED lines=11> */
.L_x_1112:
        /* <DEDUP_REMOVED lines=11> */
.L_x_1113:
        /* <DEDUP_REMOVED lines=36> */
.L_x_1115:
[----:B------:R-:W-:Y:S05]  /*4e30*/  BSYNC.RECONVERGENT B0 ;  /* 0x0000000000007941 */ /* 0x000fea0003800200 */
.L_x_1114:
        /* <DEDUP_REMOVED lines=11> */
.L_x_1116:
        /* <DEDUP_REMOVED lines=11> */
.L_x_1117:
[----:B------:R-:W-:Y:S01]  /*4fa0*/  R2P PR, R47, 0x7f ;  /* 0x0000007f2f007804 */ /* 0x000fe20000000000 */
[----:B------:R-:W-:Y:S01]  /*4fb0*/  BSSY.RECONVERGENT B0, `(.L_x_1118) ;  /* 0x0000023000007945 */ /* 0x000fe20003800200 */
[----:B------:R-:W-:-:S11]  /*4fc0*/  IMAD.MOV.U32 R48, RZ, RZ, RZ ;  /* 0x000000ffff307224 */ /* 0x000fd600078e00ff */
        /* <DEDUP_REMOVED lines=20> */
[----:B------:R-:W-:Y:S01]  /*5110*/  LOP3.LUT R44, R49, R44, RZ, 0xc0, !PT ;  /* 0x0000002c312c7212 */ /* 0x000fe200078ec0ff */
[----:B------:R-:W-:Y:S01]  /*5120*/  IMAD.U32 R49, RZ, RZ, UR4 ;  /* 0x00000004ff317e24 */ /* 0x000fe2000f8e00ff */
[----:B------:R-:W-:Y:S02]  /*5130*/  @!P0 LOP3.LUT R53, RZ, R53, RZ, 0x33, !PT ;  /* 0x00000035ff358212 */ /* 0x000fe400078e33ff */
[----:B------:R-:W-:Y:S01]  /*5140*/  LOP3.LUT R44, R51, R44, RZ, 0xc0, !PT ;  /* 0x0000002c332c7212 */ /* 0x000fe200078ec0ff */
[----:B------:R-:W-:-:S03]  /*5150*/  IMAD.MOV.U32 R51, RZ, RZ, RZ ;  /* 0x000000ffff337224 */ /* 0x000fc600078e00ff */
        /* <DEDUP_REMOVED lines=8> */
.L_x_1119:
[----:B------:R-:W-:Y:S05]  /*51e0*/  BSYNC.RECONVERGENT B0 ;  /* 0x0000000000007941 */ /* 0x000fea0003800200 */
.L_x_1118:
[----:B---3--:R3:W0:Y:S01]  /*51f0*/  SHFL.IDX PT, R51, R51, R50, 0x1f ;  /* 0x00001f3233337589 */ /* 0x00862200000e0000 */
        /* <DEDUP_REMOVED lines=11> */
.L_x_1120:
[----:B------:R-:W-:-:S04]  /*52b0*/  ISETP.NE.AND P0, PT, R49, RZ, PT ;  /* 0x000000ff3100720c */ /* 0x000fc80003f05270 */
[----:B------:R-:W-:-:S13]  /*52c0*/  ISETP.GT.U32.OR P0, PT, R53, 0x1f, !P0 ;  /* 0x0000001f3500780c */ /* 0x000fda0004704470 */
[----:B------:R-:W-:Y:S05]  /*52d0*/  @P0 BRA `(.L_x_1121) ;  /* 0x0000000000200947 */ /* 0x000fea0003800000 */
[----:B------:R-:W-:Y:S02]  /*52e0*/  IMAD.MOV R46, RZ, RZ, -R53 ;  /* 0x000000ffff2e7224 */ /* 0x000fe400078e0a35 */
[----:B---3--:R-:W-:-:S03]  /*52f0*/  IMAD.U32 R50, RZ, RZ, UR18 ;  /* 0x00000012ff327e24 */ /* 0x008fc6000f8e00ff */
[----:B------:R-:W-:Y:S02]  /*5300*/  VIADDMNMX.U32 R49, R46, 0x20, R49, PT ;  /* 0x000000202e317846 */ /* 0x000fe40003800031 */
[----:B-----5:R-:W-:Y:S02]  /*5310*/  SHF.R.U32.HI R46, RZ, R53, R26 ;  /* 0x00000035ff2e7219 */ /* 0x020fe4000001161a */
[----:B------:R-:W-:-:S04]  /*5320*/  SHF.L.U32 R49, R50, R49, RZ ;  /* 0x0000003132317219 */ /* 0x000fc800000006ff */
[----:B------:R-:W-:-:S04]  /*5330*/  LOP3.LUT R49, R46, R49, RZ, 0x30, !PT ;  /* 0x000000312e317212 */ /* 0x000fc800078e30ff */
[----:B------:R-:W-:-:S04]  /*5340*/  SHF.L.U32 R48, R49, R48, RZ ;  /* 0x0000003031307219 */ /* 0x000fc800000006ff */
[----:B------:R-:W-:-:S07]  /*5350*/  LOP3.LUT R47, R48, R47, RZ, 0xfc, !PT ;  /* 0x0000002f302f7212 */ /* 0x000fce00078efcff */
.L_x_1121:
[----:B------:R-:W-:Y:S01]  /*5360*/  R2P PR, R47, 0x7f ;  /* 0x0000007f2f007804 */ /* 0x000fe20000000000 */
[----:B------:R-:W-:Y:S01]  /*5370*/  BSSY.RECONVERGENT B0, `(.L_x_1122) ;  /* 0x0000023000007945 */ /* 0x000fe20003800200 */
[----:B---3--:R-:W-:Y:S02]  /*5380*/  IMAD.MOV.U32 R50, RZ, RZ, RZ ;  /* 0x000000ffff327224 */ /* 0x008fe400078e00ff */
[----:B------:R-:W-:-:S09]  /*5390*/  IMAD.U32 R52, RZ, RZ, UR4 ;  /* 0x00000004ff347e24 */ /* 0x000fd2000f8e00ff */
        /* <DEDUP_REMOVED lines=21> */
[----:B------:R-:W-:Y:S01]  /*54f0*/  IMAD.MOV.U32 R49, RZ, RZ, RZ ;  /* 0x000000ffff317224 */ /* 0x000fe200078e00ff */
[----:B------:R-:W-:Y:S02]  /*5500*/  @!P0 LOP3.LUT R55, RZ, R55, RZ, 0x33, !PT ;  /* 0x00000037ff378212 */ /* 0x000fe400078e33ff */
[----:B------:R-:W-:-:S04]  /*5510*/  LOP3.LUT R46, R53, R46, RZ, 0xc0, !PT ;  /* 0x0000002e352e7212 */ /* 0x000fc800078ec0ff */
[----:B------:R-:W-:-:S04]  /*5520*/  LOP3.LUT R48, R55, R46, RZ, 0xc0, !PT ;  /* 0x0000002e37307212 */ /* 0x000fc800078ec0ff */
[----:B------:R-:W2:Y:S01]  /*5530*/  FLO.U32 R55, R48 ;  /* 0x0000003000377300 */ /* 0x000ea200000e0000 */
[----:B------:R-:W-:-:S07]  /*5540*/  LOP3.LUT R46, R43, R48, RZ, 0xc0, !PT ;  /* 0x000000302b2e7212 */ /* 0x000fce00078ec0ff */
[----:B------:R-:W3:Y:S01]  /*5550*/  POPC R46, R46 ;  /* 0x0000002e002e7309 */ /* 0x000ee20000000000 */
[----:B--2---:R-:W-:-:S13]  /*5560*/  ISETP.NE.AND P0, PT, R42, R55, PT ;  /* 0x000000372a00720c */ /* 0x004fda0003f05270 */
[----:B---3--:R-:W-:Y:S05]  /*5570*/  @P0 BRA `(.L_x_1123) ;  /* 0x0000000000080947 */ /* 0x008fea0003800000 */
[----:B------:R-:W-:-:S05]  /*5580*/  IMAD R47, R47, 0x4, R40 ;  /* 0x000000042f2f7824 */ /* 0x000fca00078e0228 */
[----:B------:R2:W3:Y:S02]  /*5590*/  ATOMS.ADD R49, [R47], R46 ;  /* 0x0000002e2f31738c */ /* 0x0004e40000000000 */
.L_x_1123:
[----:B------:R-:W-:Y:S05]  /*55a0*/  BSYNC.RECONVERGENT B0 ;  /* 0x0000000000007941 */ /* 0x000fea0003800200 */
.L_x_1122:
[----:B---3--:R3:W0:Y:S01]  /*55b0*/  SHFL.IDX PT, R49, R49, R55, 0x1f ;  /* 0x00001f3731317589 */ /* 0x00862200000e0000 */
[----:B------:R-:W-:Y:S02]  /*55c0*/  IMAD.MOV.U32 R53, RZ, RZ, RZ ;  /* 0x000000ffff357224 */ /* 0x000fe400078e00ff */
[----:B--2---:R-:W-:Y:S01]  /*55d0*/  IMAD.U32 R47, RZ, RZ, UR5 ;  /* 0x00000005ff2f7e24 */ /* 0x004fe2000f8e00ff */
[----:B------:R-:W-:Y:S06]  /*55e0*/  BRA.U UP1, `(.L_x_1124) ;  /* 0x0000000101207547 */ /* 0x000fec000b800000 */
[----:B------:R-:W-:Y:S02]  /*55f0*/  ISETP.NE.AND P0, PT, RZ, UR17, PT ;  /* 0x00000011ff007c0c */ /* 0x000fe4000bf05270 */
[----:B------:R-:W-:Y:S01]  /*5600*/  CS2R R52, SRZ ;  /* 0x0000000000347805 */ /* 0x000fe2000001ff00 */
[----:B------:R-:W-:-:S10]  /*5610*/  IMAD.MOV.U32 R50, RZ, RZ, RZ ;  /* 0x000000ffff327224 */ /* 0x000fd400078e00ff */
[----:B-----5:R-:W-:Y:S01]  /*5620*/  @P0 SHF.R.U32.HI R47, RZ, UR16, R25 ;  /* 0x00000010ff2f0c19 */ /* 0x020fe20008011619 */
[----:B------:R-:W-:Y:S02]  /*5630*/  @P0 IMAD.U32 R52, RZ, RZ, UR15 ;  /* 0x0000000fff340e24 */ /* 0x000fe4000f8e00ff */
[----:B------:R-:W-:Y:S01]  /*5640*/  @P0 IMAD.U32 R50, RZ, RZ, UR13 ;  /* 0x0000000dff320e24 */ /* 0x000fe2000f8e00ff */
[----:B------:R-:W-:Y:S01]  /*5650*/  @P0 LOP3.LUT R53, R47, UR14, RZ, 0x30, !PT ;  /* 0x0000000e2f350c12 */ /* 0x000fe2000f8e30ff */
[----:B------:R-:W-:-:S07]  /*5660*/  IMAD.MOV.U32 R47, RZ, RZ, RZ ;  /* 0x000000ffff2f7224 */ /* 0x000fce00078e00ff */
.L_x_1124:
[----:B------:R-:W-:-:S04]  /*5670*/  ISETP.NE.AND P0, PT, R52, RZ, PT ;  /* 0x000000ff3400720c */ /* 0x000fc80003f05270 */
[----:B------:R-:W-:-:S13]  /*5680*/  ISETP.GT.U32.OR P0, PT, R47, 0x1f, !P0 ;  /* 0x0000001f2f00780c */ /* 0x000fda0004704470 */
[----:B------:R-:W-:Y:S05]  /*5690*/  @P0 BRA `(.L_x_1125) ;  /* 0x0000000000200947 */ /* 0x000fea0003800000 */
[----:B---3--:R-:W-:Y:S01]  /*56a0*/  IMAD.MOV R55, RZ, RZ, -R47 ;  /* 0x000000ffff377224 */ /* 0x008fe200078e0a2f */
[----:B-----5:R-:W-:-:S04]  /*56b0*/  SHF.R.U32.HI R47, RZ, R47, R24 ;  /* 0x0000002fff2f7219 */ /* 0x020fc80000011618 */
[----:B------:R-:W-:Y:S01]  /*56c0*/  VIADDMNMX.U32 R52, R55, 0x20, R52, PT ;  /* 0x0000002037347846 */ /* 0x000fe20003800034 */
[----:B------:R-:W-:-:S05]  /*56d0*/  IMAD.U32 R55, RZ, RZ, UR18 ;  /* 0x00000012ff377e24 */ /* 0x000fca000f8e00ff */
[----:B------:R-:W-:-:S04]  /*56e0*/  SHF.L.U32 R52, R55, R52, RZ ;  /* 0x0000003437347219 */ /* 0x000fc800000006ff */
[----:B------:R-:W-:-:S04]  /*56f0*/  LOP3.LUT R47, R47, R52, RZ, 0x30, !PT ;  /* 0x000000342f2f7212 */ /* 0x000fc800078e30ff */
[----:B------:R-:W-:-:S04]  /*5700*/  SHF.L.U32 R50, R47, R50, RZ ;  /* 0x000000322f327219 */ /* 0x000fc800000006ff */
[----:B------:R-:W-:-:S07]  /*5710*/  LOP3.LUT R53, R50, R53, RZ, 0xfc, !PT ;  /* 0x0000003532357212 */ /* 0x000fce00078efcff */
.L_x_1125:
[----:B------:R-:W-:Y:S01]  /*5720*/  R2P PR, R53, 0x7f ;  /* 0x0000007f35007804 */ /* 0x000fe20000000000 */
[----:B------:R-:W-:-:S12]  /*5730*/  BSSY.RECONVERGENT B0, `(.L_x_1126) ;  /* 0x0000022000007945 */ /* 0x000fd80003800200 */
        /* <DEDUP_REMOVED lines=23> */
[----:B------:R-:W-:Y:S01]  /*58b0*/  LOP3.LUT R47, R50, R47, RZ, 0xc0, !PT ;  /* 0x0000002f322f7212 */ /* 0x000fe200078ec0ff */
[----:B------:R-:W-:-:S03]  /*58c0*/  IMAD.MOV.U32 R50, RZ, RZ, RZ ;  /* 0x000000ffff327224 */ /* 0x000fc600078e00ff */
[----:B------:R-:W-:-:S04]  /*58d0*/  LOP3.LUT R52, R52, R47, RZ, 0xc0, !PT ;  /* 0x0000002f34347212 */ /* 0x000fc800078ec0ff */
[----:B------:R-:W2:Y:S01]  /*58e0*/  FLO.U32 R65, R52 ;  /* 0x0000003400417300 */ /* 0x000ea200000e0000 */
[----:B------:R-:W-:-:S07]  /*58f0*/  LOP3.LUT R47, R43, R52, RZ, 0xc0, !PT ;  /* 0x000000342b2f7212 */ /* 0x000fce00078ec0ff */
[----:B------:R-:W0:Y:S01]  /*5900*/  POPC R47, R47 ;  /* 0x0000002f002f7309 */ /* 0x000e220000000000 */
[----:B--2---:R-:W-:-:S13]  /*5910*/  ISETP.NE.AND P0, PT, R42, R65, PT ;  /* 0x000000412a00720c */ /* 0x004fda0003f05270 */
[----:B0-----:R-:W-:Y:S05]  /*5920*/  @P0 BRA `(.L_x_1127) ;  /* 0x0000000000080947 */ /* 0x001fea0003800000 */
[----:B------:R-:W-:-:S06]  /*5930*/  IMAD R50, R53, 0x4, R40 ;  /* 0x0000000435327824 */ /* 0x000fcc00078e0228 */
[----:B------:R0:W2:Y:S02]  /*5940*/  ATOMS.ADD R50, [R50], R47 ;  /* 0x0000002f3232738c */ /* 0x0000a40000000000 */
.L_x_1127:
[----:B------:R-:W-:Y:S05]  /*5950*/  BSYNC.RECONVERGENT B0 ;  /* 0x0000000000007941 */ /* 0x000fea0003800200 */
.L_x_1126:
[----:B--2---:R2:W0:Y:S01]  /*5960*/  SHFL.IDX PT, R50, R50, R65, 0x1f ;  /* 0x00001f4132327589 */ /* 0x00442200000e0000 */
[----:B------:R-:W-:Y:S02]  /*5970*/  IMAD.U32 R52, RZ, RZ, UR4 ;  /* 0x00000004ff347e24 */ /* 0x000fe4000f8e00ff */
[----:B------:R-:W-:Y:S02]  /*5980*/  IMAD.MOV.U32 R53, RZ, RZ, RZ ;  /* 0x000000ffff357224 */ /* 0x000fe400078e00ff */
[----:B---3--:R-:W-:Y:S01]  /*5990*/  IMAD.U32 R55, RZ, RZ, UR5 ;  /* 0x00000005ff377e24 */ /* 0x008fe2000f8e00ff */
        /* <DEDUP_REMOVED lines=9> */
.L_x_1128:
[----:B------:R-:W-:-:S04]  /*5a30*/  ISETP.NE.AND P0, PT, R52, RZ, PT ;  /* 0x000000ff3400720c */ /* 0x000fc80003f05270 */
[----:B------:R-:W-:-:S13]  /*5a40*/  ISETP.GT.U32.OR P0, PT, R55, 0x1f, !P0 ;  /* 0x0000001f3700780c */ /* 0x000fda0004704470 */
[----:B------:R-:W-:Y:S05]  /*5a50*/  @P0 BRA `(.L_x_1129) ;  /* 0x0000000000200947 */ /* 0x000fea0003800000 */
[----:B--2---:R-:W-:Y:S01]  /*5a60*/  IMAD.MOV R65, RZ, RZ, -R55 ;  /* 0x000000ffff417224 */ /* 0x004fe200078e0a37 */
[----:B-----5:R-:W-:-:S04]  /*5a70*/  SHF.R.U32.HI R55, RZ, R55, R22 ;  /* 0x00000037ff377219 */ /* 0x020fc80000011616 */
[----:B------:R-:W-:Y:S01]  /*5a80*/  VIADDMNMX.U32 R52, R65, 0x20, R52, PT ;  /* 0x0000002041347846 */ /* 0x000fe20003800034 */
[----:B------:R-:W-:-:S05]  /*5a90*/  IMAD.U32 R65, RZ, RZ, UR18 ;  /* 0x00000012ff417e24 */ /* 0x000fca000f8e00ff */
[----:B------:R-:W-:-:S04]  /*5aa0*/  SHF.L.U32 R52, R65, R52, RZ ;  /* 0x0000003441347219 */ /* 0x000fc800000006ff */
[----:B------:R-:W-:-:S04]  /*5ab0*/  LOP3.LUT R55, R55, R52, RZ, 0x30, !PT ;  /* 0x0000003437377212 */ /* 0x000fc800078e30ff */
[----:B------:R-:W-:-:S04]  /*5ac0*/  SHF.L.U32 R48, R55, R48, RZ ;  /* 0x0000003037307219 */ /* 0x000fc800000006ff */
[----:B------:R-:W-:-:S07]  /*5ad0*/  LOP3.LUT R53, R48, R53, RZ, 0xfc, !PT ;  /* 0x0000003530357212 */ /* 0x000fce00078efcff */
.L_x_1129:
[----:B------:R-:W-:Y:S01]  /*5ae0*/  R2P PR, R53, 0x7f ;  /* 0x0000007f35007804 */ /* 0x000fe20000000000 */
[----:B------:R-:W-:Y:S01]  /*5af0*/  BSSY.RECONVERGENT B0, `(.L_x_1130) ;  /* 0x0000021000007945 */ /* 0x000fe20003800200 */
[----:B------:R-:W-:-:S11]  /*5b00*/  IMAD.MOV.U32 R64, RZ, RZ, RZ ;  /* 0x000000ffff407224 */ /* 0x000fd600078e00ff */
[----:B------:R-:W-:Y:S02]  /*5b10*/  VOTE.ANY R48, PT, P0 ;  /* 0x0000000000307806 */ /* 0x000fe400000e0100 */
[----:B------:R-:W-:Y:S02]  /*5b20*/  VOTE.ANY R55, PT, P1 ;  /* 0x0000000000377806 */ /* 0x000fe400008e0100 */
[----:B------:R-:W-:Y:S02]  /*5b30*/  @!P0 LOP3.LUT R48, RZ, R48, RZ, 0x33, !PT ;  /* 0x00000030ff308212 */ /* 0x000fe400078e33ff */
[----:B------:R-:W-:Y:S02]  /*5b40*/  @!P1 LOP3.LUT R55, RZ, R55, RZ, 0x33, !PT ;  /* 0x00000037ff379212 */ /* 0x000fe400078e33ff */
[----:B--2---:R-:W-:Y:S02]  /*5b50*/  VOTE.ANY R65, PT, P2 ;  /* 0x0000000000417806 */ /* 0x004fe400010e0100 */
[----:B------:R-:W-:-:S02]  /*5b60*/  LOP3.LUT R48, R55, R48, RZ, 0xc0, !PT ;  /* 0x0000003037307212 */ /* 0x000fc400078ec0ff */
[----:B------:R-:W-:Y:S02]  /*5b70*/  @!P2 LOP3.LUT R65, RZ, R65, RZ, 0x33, !PT ;  /* 0x00000041ff41a212 */ /* 0x000fe400078e33ff */
[----:B------:R-:W-:Y:S02]  /*5b80*/  VOTE.ANY R55, PT, P3 ;  /* 0x0000000000377806 */ /* 0x000fe400018e0100 */
[----:B------:R-:W-:Y:S02]  /*5b90*/  LOP3.LUT R48, R65, R48, RZ, 0xc0, !PT ;  /* 0x0000003041307212 */ /* 0x000fe400078ec0ff */
[----:B------:R-:W-:Y:S02]  /*5ba0*/  @!P3 LOP3.LUT R55, RZ, R55, RZ, 0x33, !PT ;  /* 0x00000037ff37b212 */ /* 0x000fe400078e33ff */
[----:B------:R-:W-:Y:S02]  /*5bb0*/  LOP3.LUT P0, RZ, R53, 0x80, RZ, 0xc0, !PT ;  /* 0x0000008035ff7812 */ /* 0x000fe4000780c0ff */
[----:B------:R-:W-:-:S02]  /*5bc0*/  LOP3.LUT R48, R55, R48, RZ, 0xc0, !PT ;  /* 0x0000003037307212 */ /* 0x000fc400078ec0ff */
[----:B------:R-:W-:Y:S02]  /*5bd0*/  VOTE.ANY R55, PT, P4 ;  /* 0x0000000000377806 */ /* 0x000fe400020e0100 */
[----:B------:R-:W-:Y:S02]  /*5be0*/  VOTE.ANY R65, PT, P5 ;  /* 0x0000000000417806 */ /* 0x000fe400028e0100 */
[----:B------:R-:W-:Y:S02]  /*5bf0*/  @!P4 LOP3.LUT R55, RZ, R55, RZ, 0x33, !PT ;  /* 0x00000037ff37c212 */ /* 0x000fe400078e33ff */
[----:B------:R-:W-:Y:S02]  /*5c00*/  @!P5 LOP3.LUT R65, RZ, R65, RZ, 0x33, !PT ;  /* 0x00000041ff41d212 */ /* 0x000fe400078e33ff */
[----:B------:R-:W-:Y:S02]  /*5c10*/  LOP3.LUT R48, R55, R48, RZ, 0xc0, !PT ;  /* 0x0000003037307212 */ /* 0x000fe400078ec0ff */
[----:B------:R-:W-:-:S02]  /*5c20*/  VOTE.ANY R55, PT, P6 ;  /* 0x0000000000377806 */ /* 0x000fc400030e0100 */
[----:B------:R-:W-:Y:S02]  /*5c30*/  LOP3.LUT R48, R65, R48, RZ, 0xc0, !PT ;  /* 0x0000003041307212 */ /* 0x000fe400078ec0ff */
[----:B------:R-:W-:Y:S02]  /*5c40*/  @!P6 LOP3.LUT R55, RZ, R55, RZ, 0x33, !PT ;  /* 0x00000037ff37e212 */ /* 0x000fe400078e33ff */
[----:B------:R-:W-:Y:S02]  /*5c50*/  VOTE.ANY R65, PT, P0 ;  /* 0x0000000000417806 */ /* 0x000fe400000e0100 */
[----:B------:R-:W-:Y:S02]  /*5c60*/  LOP3.LUT R48, R55, R48, RZ, 0xc0, !PT ;  /* 0x0000003037307212 */ /* 0x000fe400078ec0ff */
[----:B------:R-:W-:-:S04]  /*5c70*/  @!P0 LOP3.LUT R65, RZ, R65, RZ, 0x33, !PT ;  /* 0x00000041ff418212 */ /* 0x000fc800078e33ff */
        /* <DEDUP_REMOVED lines=8> */
.L_x_1131:
[----:B------:R-:W-:Y:S05]  /*5d00*/  BSYNC.RECONVERGENT B0 ;  /* 0x0000000000007941 */ /* 0x000fea0003800200 */
.L_x_1130:
[----:B--23--:R2:W3:Y:S01]  /*5d10*/  SHFL.IDX PT, R53, R64, R69, 0x1f ;  /* 0x00001f4540357589 */ /* 0x00c4e200000e0000 */
[----:B------:R-:W-:Y:S02]  /*5d20*/  IMAD.MOV.U32 R52, RZ, RZ, RZ ;  /* 0x000000ffff347224 */ /* 0x000fe400078e00ff */
[----:B------:R-:W-:Y:S02]  /*5d30*/  IMAD.U32 R65, RZ, RZ, UR4 ;  /* 0x00000004ff417e24 */ /* 0x000fe4000f8e00ff */
[----:B------:R-:W-:Y:S02]  /*5d40*/  IMAD.MOV.U32 R55, RZ, RZ, RZ ;  /* 0x000000ffff377224 */ /* 0x000fe400078e00ff */
[----:B------:R-:W-:Y:S01]  /*5d50*/  IMAD.U32 R67, RZ, RZ, UR5 ;  /* 0x00000005ff437e24 */ /* 0x000fe2000f8e00ff */
[----:B------:R-:W-:Y:S06]  /*5d60*/  BRA.U UP1, `(.L_x_1132) ;  /* 0x0000000101247547 */ /* 0x000fec000b800000 */
[----:B------:R-:W-:Y:S01]  /*5d70*/  ISETP.NE.AND P0, PT, RZ, UR17, PT ;  /* 0x00000011ff007c0c */ /* 0x000fe2000bf05270 */
[----:B------:R-:W-:Y:S02]  /*5d80*/  IMAD.MOV.U32 R55, RZ, RZ, RZ ;  /* 0x000000ffff377224 */ /* 0x000fe400078e00ff */
[----:B------:R-:W-:Y:S02]  /*5d90*/  IMAD.MOV.U32 R65, RZ, RZ, RZ ;  /* 0x000000ffff417224 */ /* 0x000fe400078e00ff */
[----:B------:R-:W-:-:S08]  /*5da0*/  IMAD.MOV.U32 R67, RZ, RZ, RZ ;  /* 0x000000ffff437224 */ /* 0x000fd000078e00ff */
[----:B-----5:R-:W-:Y:S01]  /*5db0*/  @P0 SHF.R.U32.HI R52, RZ, UR16, R21 ;  /* 0x00000010ff340c19 */ /* 0x020fe20008011615 */
[----:B------:R-:W-:-:S03]  /*5dc0*/  @P0 IMAD.U32 R65, RZ, RZ, UR15 ;  /* 0x0000000fff410e24 */ /* 0x000fc6000f8e00ff */
[----:B------:R-:W-:Y:S01]  /*5dd0*/  @P0 LOP3.LUT R55, R52, UR14, RZ, 0x30, !PT ;  /* 0x0000000e34370c12 */ /* 0x000fe2000f8e30ff */
[----:B------:R-:W-:Y:S02]  /*5de0*/  IMAD.MOV.U32 R52, RZ, RZ, RZ ;  /* 0x000000ffff347224 */ /* 0x000fe400078e00ff */
[----:B------:R-:W-:-:S07]  /*5df0*/  @P0 IMAD.U32 R52, RZ, RZ, UR13 ;  /* 0x0000000dff340e24 */ /* 0x000fce000f8e00ff */
.L_x_1132:
[----:B------:R-:W-:-:S04]  /*5e00*/  ISETP.NE.AND P0, PT, R65, RZ, PT ;  /* 0x000000ff4100720c */ /* 0x000fc80003f05270 */
[----:B------:R-:W-:-:S13]  /*5e10*/  ISETP.GT.U32.OR P0, PT, R67, 0x1f, !P0 ;  /* 0x0000001f4300780c */ /* 0x000fda0004704470 */
[----:B------:R-:W-:Y:S05]  /*5e20*/  @P0 BRA `(.L_x_1133) ;  /* 0x0000000000200947 */ /* 0x000fea0003800000 */
[----:B--2---:R-:W-:-:S05]  /*5e30*/  IMAD.MOV R64, RZ, RZ, -R67 ;  /* 0x000000ffff407224 */ /* 0x004fca00078e0a43 */
[----:B------:R-:W-:Y:S01]  /*5e40*/  VIADDMNMX.U32 R65, R64, 0x20, R65, PT ;  /* 0x0000002040417846 */ /* 0x000fe20003800041 */
[----:B------:R-:W-:-:S05]  /*5e50*/  IMAD.U32 R64, RZ, RZ, UR18 ;  /* 0x00000012ff407e24 */ /* 0x000fca000f8e00ff */
[----:B------:R-:W-:Y:S02]  /*5e60*/  SHF.L.U32 R65, R64, R65, RZ ;  /* 0x0000004140417219 */ /* 0x000fe400000006ff */
[----:B-----5:R-:W-:-:S04]  /*5e70*/  SHF.R.U32.HI R64, RZ, R67, R20 ;  /* 0x00000043ff407219 */ /* 0x020fc80000011614 */
[----:B------:R-:W-:-:S04]  /*5e80*/  LOP3.LUT R65, R64, R65, RZ, 0x30, !PT ;  /* 0x0000004140417212 */ /* 0x000fc800078e30ff */
[----:B------:R-:W-:-:S04]  /*5e90*/  SHF.L.U32 R52, R65, R52, RZ ;  /* 0x0000003441347219 */ /* 0x000fc800000006ff */
[----:B------:R-:W-:-:S07]  /*5ea0*/  LOP3.LUT R55, R52, R55, RZ, 0xfc, !PT ;  /* 0x0000003734377212 */ /* 0x000fce00078efcff */
.L_x_1133:
[----:B------:R-:W-:Y:S01]  /*5eb0*/  R2P PR, R55, 0x7f ;  /* 0x0000007f37007804 */ /* 0x000fe20000000000 */
[----:B------:R-:W-:Y:S01]  /*5ec0*/  BSSY.RECONVERGENT B0, `(.L_x_1134) ;  /* 0x0000021000007945 */ /* 0x000fe20003800200 */
[----:B------:R-:W-:-:S11]  /*5ed0*/  IMAD.MOV.U32 R66, RZ, RZ, RZ ;  /* 0x000000ffff427224 */ /* 0x000fd600078e00ff */
[----:B------:R-:W-:Y:S02]  /*5ee0*/  VOTE.ANY R52, PT, P0 ;  /* 0x0000000000347806 */ /* 0x000fe400000e0100 */
[----:B------:R-:W-:Y:S02]  /*5ef0*/  VOTE.ANY R65, PT, P1 ;  /* 0x0000000000417806 */ /* 0x000fe400008e0100 */
[----:B------:R-:W-:Y:S02]  /*5f00*/  @!P0 LOP3.LUT R52, RZ, R52, RZ, 0x33, !PT ;  /* 0x00000034ff348212 */ /* 0x000fe400078e33ff */
[----:B------:R-:W-:Y:S02]  /*5f10*/  @!P1 LOP3.LUT R65, RZ, R65, RZ, 0x33, !PT ;  /* 0x00000041ff419212 */ /* 0x000fe400078e33ff */
[----:B------:R-:W-:Y:S02]  /*5f20*/  LOP3.LUT P0, RZ, R55, 0x80, RZ, 0xc0, !PT ;  /* 0x0000008037ff7812 */ /* 0x000fe4000780c0ff */
[----:B------:R-:W-:-:S02]  /*5f30*/  LOP3.LUT R52, R65, R52, RZ, 0xc0, !PT ;  /* 0x0000003441347212 */ /* 0x000fc400078ec0ff */
        /* <DEDUP_REMOVED lines=17> */
[----:B--2---:R-:W-:-:S04]  /*6050*/  LOP3.LUT R64, R65, R52, RZ, 0xc0, !PT ;  /* 0x0000003441407212 */ /* 0x004fc800078ec0ff */
[----:B------:R-:W2:Y:S01]  /*6060*/  FLO.U32 R71, R64 ;  /* 0x0000004000477300 */ /* 0x000ea200000e0000 */
[----:B------:R-:W-:-:S07]  /*6070*/  LOP3.LUT R52, R43, R64, RZ, 0xc0, !PT ;  /* 0x000000402b347212 */ /* 0x000fce00078ec0ff */
[----:B------:R-:W0:Y:S01]  /*6080*/  POPC R52, R52 ;  /* 0x0000003400347309 */ /* 0x000e220000000000 */
[----:B--2---:R-:W-:-:S13]  /*6090*/  ISETP.NE.AND P0, PT, R42, R71, PT ;  /* 0x000000472a00720c */ /* 0x004fda0003f05270 */
[----:B0-----:R-:W-:Y:S05]  /*60a0*/  @P0 BRA `(.L_x_1135) ;  /* 0x0000000000080947 */ /* 0x001fea0003800000 */
[----:B------:R-:W-:-:S05]  /*60b0*/  IMAD R55, R55, 0x4, R40 ;  /* 0x0000000437377824 */ /* 0x000fca00078e0228 */
[----:B------:R0:W2:Y:S02]  /*60c0*/  ATOMS.ADD R66, [R55], R52 ;  /* 0x000000343742738c */ /* 0x0000a40000000000 */
.L_x_1135:
[----:B------:R-:W-:Y:S05]  /*60d0*/  BSYNC.RECONVERGENT B0 ;  /* 0x0000000000007941 */ /* 0x000fea0003800200 */
.L_x_1134:
[----:B0-2---:R0:W2:Y:S01]  /*60e0*/  SHFL.IDX PT, R55, R66, R71, 0x1f ;  /* 0x00001f4742377589 */ /* 0x0050a200000e0000 */
[----:B------:R-:W-:Y:S01]  /*60f0*/  CS2R R64, SRZ ;  /* 0x0000000000407805 */ /* 0x000fe2000001ff00 */
[----:B------:R-:W-:Y:S02]  /*6100*/  IMAD.U32 R67, RZ, RZ, UR4 ;  /* 0x00000004ff437e24 */ /* 0x000fe4000f8e00ff */
        /* <DEDUP_REMOVED lines=11> */
.L_x_1136:
[----:B------:R-:W-:Y:S01]  /*61c0*/  ISETP.NE.AND P0, PT, R67, RZ, PT ;  /* 0x000000ff4300720c */ /* 0x000fe20003f05270 */
[----:B-1--4-:R-:W-:-:S03]  /*61d0*/  IMAD.IADD R54, R54, 0x1, R57 ;  /* 0x0000000136367824 */ /* 0x012fc600078e0239 */
[----:B------:R-:W-:-:S13]  /*61e0*/  ISETP.GT.U32.OR P0, PT, R69, 0x1f, !P0 ;  /* 0x0000001f4500780c */ /* 0x000fda0004704470 */
[----:B------:R-:W-:Y:S05]  /*61f0*/  @P0 BRA `(.L_x_1137) ;  /* 0x0000000000200947 */ /* 0x000fea0003800000 */
[----:B0-----:R-:W-:-:S05]  /*6200*/  IMAD.MOV R66, RZ, RZ, -R69 ;  /* 0x000000ffff427224 */ /* 0x001fca00078e0a45 */
[----:B------:R-:W-:Y:S01]  /*6210*/  VIADDMNMX.U32 R67, R66, 0x20, R67, PT ;  /* 0x0000002042437846 */ /* 0x000fe20003800043 */
[----:B------:R-:W-:-:S05]  /*6220*/  IMAD.U32 R66, RZ, RZ, UR18 ;  /* 0x00000012ff427e24 */ /* 0x000fca000f8e00ff */
[----:B------:R-:W-:Y:S02]  /*6230*/  SHF.L.U32 R67, R66, R67, RZ ;  /* 0x0000004342437219 */ /* 0x000fe400000006ff */
[----:B-----5:R-:W-:-:S04]  /*6240*/  SHF.R.U32.HI R66, RZ, R69, R18 ;  /* 0x00000045ff427219 */ /* 0x020fc80000011612 */
[----:B------:R-:W-:-:S04]  /*6250*/  LOP3.LUT R67, R66, R67, RZ, 0x30, !PT ;  /* 0x0000004342437212 */ /* 0x000fc800078e30ff */
[----:B------:R-:W-:-:S04]  /*6260*/  SHF.L.U32 R64, R67, R64, RZ ;  /* 0x0000004043407219 */ /* 0x000fc800000006ff */
[----:B------:R-:W-:-:S07]  /*6270*/  LOP3.LUT R65, R64, R65, RZ, 0xfc, !PT ;  /* 0x0000004140417212 */ /* 0x000fce00078efcff */
.L_x_1137:
[----:B------:R-:W-:Y:S01]  /*6280*/  R2P PR, R65, 0x7f ;  /* 0x0000007f41007804 */ /* 0x000fe20000000000 */
[----:B------:R-:W-:-:S12]  /*6290*/  BSSY.RECONVERGENT B0, `(.L_x_1138) ;  /* 0x0000022000007945 */ /* 0x000fd80003800200 */
        /* <DEDUP_REMOVED lines=24> */
[----:B------:R-:W-:Y:S02]  /*6420*/  IMAD.IADD R57, R56, 0x1, R59 ;  /* 0x0000000138397824 */ /* 0x000fe400078e023b */
[----:B------:R-:W-:Y:S01]  /*6430*/  IMAD.MOV.U32 R59, RZ, RZ, RZ ;  /* 0x000000ffff3b7224 */ /* 0x000fe200078e00ff */
[----:B------:R-:W1:Y:S01]  /*6440*/  FLO.U32 R68, R64 ;  /* 0x0000004000447300 */ /* 0x000e6200000e0000 */
[----:B0-----:R-:W-:-:S07]  /*6450*/  LOP3.LUT R66, R43, R64, RZ, 0xc0, !PT ;  /* 0x000000402b427212 */ /* 0x001fce00078ec0ff */
[----:B------:R0:W4:Y:S01]  /*6460*/  POPC R56, R66 ;  /* 0x0000004200387309 */ /* 0x0001220000000000 */
[----:B-1----:R-:W-:-:S13]  /*6470*/  ISETP.NE.AND P0, PT, R42, R68, PT ;  /* 0x000000442a00720c */ /* 0x002fda0003f05270 */
[----:B0---4-:R-:W-:Y:S05]  /*6480*/  @P0 BRA `(.L_x_1139) ;  /* 0x0000000000080947 */ /* 0x011fea0003800000 */
[----:B------:R-:W-:-:S06]  /*6490*/  IMAD R59, R65, 0x4, R40 ;  /* 0x00000004413b7824 */ /* 0x000fcc00078e0228 */
[----:B------:R0:W1:Y:S02]  /*64a0*/  ATOMS.ADD R59, [R59], R56 ;  /* 0x000000383b3b738c */ /* 0x0000640000000000 */
.L_x_1139:
[----:B------:R-:W-:Y:S05]  /*64b0*/  BSYNC.RECONVERGENT B0 ;  /* 0x0000000000007941 */ /* 0x000fea0003800200 */
.L_x_1138:
[----:B-1----:R1:W4:Y:S01]  /*64c0*/  SHFL.IDX PT, R59, R59, R68, 0x1f ;  /* 0x00001f443b3b7589 */ /* 0x00232200000e0000 */
[----:B------:R-:W-:Y:S01]  /*64d0*/  CS2R R64, SRZ ;  /* 0x0000000000407805 */ /* 0x000fe2000001ff00 */
[----:B------:R-:W-:Y:S02]  /*64e0*/  IMAD.U32 R66, RZ, RZ, UR4 ;  /* 0x00000004ff427e24 */ /* 0x000fe4000f8e00ff */
[----:B------:R-:W-:Y:S01]  /*64f0*/  IMAD.U32 R67, RZ, RZ, UR5 ;  /* 0x00000005ff437e24 */ /* 0x000fe2000f8e00ff */
[----:B------:R-:W-:Y:S06]  /*6500*/  BRA.U UP1, `(.L_x_1140) ;  /* 0x0000000101207547 */ /* 0x000fec000b800000 */
[----:B------:R-:W-:Y:S01]  /*6510*/  ISETP.NE.AND P0, PT, RZ, UR17, PT ;  /* 0x00000011ff007c0c */ /* 0x000fe2000bf05270 */
[----:B------:R-:W-:Y:S01]  /*6520*/  IMAD.MOV.U32 R65, RZ, RZ, RZ ;  /* 0x000000ffff417224 */ /* 0x000fe200078e00ff */
[----:B------:R-:W-:-:S11]  /*6530*/  CS2R R66, SRZ ;  /* 0x0000000000427805 */ /* 0x000fd6000001ff00 */
[----:B-----5:R-:W-:Y:S01]  /*6540*/  @P0 SHF.R.U32.HI R64, RZ, UR16, R17 ;  /* 0x00000010ff400c19 */ /* 0x020fe20008011611 */
[----:B------:R-:W-:-:S03]  /*6550*/  @P0 IMAD.U32 R66, RZ, RZ, UR15 ;  /* 0x0000000fff420e24 */ /* 0x000fc6000f8e00ff */
[----:B------:R-:W-:Y:S01]  /*6560*/  @P0 LOP3.LUT R65, R64, UR14, RZ, 0x30, !PT ;  /* 0x0000000e40410c12 */ /* 0x000fe2000f8e30ff */
[----:B------:R-:W-:Y:S02]  /*6570*/  IMAD.MOV.U32 R64, RZ, RZ, RZ ;  /* 0x000000ffff407224 */ /* 0x000fe400078e00ff */
[----:B------:R-:W-:-:S07]  /*6580*/  @P0 IMAD.U32 R64, RZ, RZ, UR13 ;  /* 0x0000000dff400e24 */ /* 0x000fce000f8e00ff */
.L_x_1140:
[----:B------:R-:W-:Y:S01]  /*6590*/  ISETP.NE.AND P0, PT, R66, RZ, PT ;  /* 0x000000ff4200720c */ /* 0x000fe20003f05270 */
[----:B------:R-:W-:-:S03]  /*65a0*/  IMAD.IADD R58, R58, 0x1, R61 ;  /* 0x000000013a3a7824 */ /* 0x000fc600078e023d */
[----:B------:R-:W-:-:S13]  /*65b0*/  ISETP.GT.U32.OR P0, PT, R67, 0x1f, !P0 ;  /* 0x0000001f4300780c */ /* 0x000fda0004704470 */
[----:B------:R-:W-:Y:S05]  /*65c0*/  @P0 BRA `(.L_x_1141) ;  /* 0x0000000000200947 */ /* 0x000fea0003800000 */
[----:B------:R-:W-:Y:S01]  /*65d0*/  IMAD.MOV R61, RZ, RZ, -R67 ;  /* 0x000000ffff3d7224 */ /* 0x000fe200078e0a43 */
[----:B-----5:R-:W-:-:S04]  /*65e0*/  SHF.R.U32.HI R67, RZ, R67, R16 ;  /* 0x00000043ff437219 */ /* 0x020fc80000011610 */
[----:B------:R-:W-:Y:S01]  /*65f0*/  VIADDMNMX.U32 R66, R61, 0x20, R66, PT ;  /* 0x000000203d427846 */ /* 0x000fe20003800042 */
[----:B------:R-:W-:-:S05]  /*6600*/  IMAD.U32 R61, RZ, RZ, UR18 ;  /* 0x00000012ff3d7e24 */ /* 0x000fca000f8e00ff */
[----:B------:R-:W-:-:S04]  /*6610*/  SHF.L.U32 R66, R61, R66, RZ ;  /* 0x000000423d427219 */ /* 0x000fc800000006ff */
[----:B------:R-:W-:-:S04]  /*6620*/  LOP3.LUT R67, R67, R66, RZ, 0x30, !PT ;  /* 0x0000004243437212 */ /* 0x000fc800078e30ff */
[----:B------:R-:W-:-:S04]  /*6630*/  SHF.L.U32 R64, R67, R64, RZ ;  /* 0x0000004043407219 */ /* 0x000fc800000006ff */
[----:B------:R-:W-:-:S07]  /*6640*/  LOP3.LUT R65, R64, R65, RZ, 0xfc, !PT ;  /* 0x0000004140417212 */ /* 0x000fce00078efcff */
.L_x_1141:
        /* <DEDUP_REMOVED lines=28> */
[----:B-1----:R-:W1:Y:S01]  /*6810*/  FLO.U32 R68, R64 ;  /* 0x0000004000447300 */ /* 0x002e6200000e0000 */
[----:B------:R-:W-:-:S07]  /*6820*/  LOP3.LUT R66, R43, R64, RZ, 0xc0, !PT ;  /* 0x000000402b427212 */ /* 0x000fce00078ec0ff */
[----:B------:R0:W0:Y:S01]  /*6830*/  POPC R60, R66 ;  /* 0x00000042003c7309 */ /* 0x0000220000000000 */
[----:B-1----:R-:W-:-:S13]  /*6840*/  ISETP.NE.AND P0, PT, R42, R68, PT ;  /* 0x000000442a00720c */ /* 0x002fda0003f05270 */
[----:B0-----:R-:W-:Y:S05]  /*6850*/  @P0 BRA `(.L_x_1143) ;  /* 0x0000000000080947 */ /* 0x001fea0003800000 */
[----:B------:R-:W-:-:S06]  /*6860*/  IMAD R63, R65, 0x4, R40 ;  /* 0x00000004413f7824 */ /* 0x000fcc00078e0228 */
[----:B------:R0:W1:Y:S02]  /*6870*/  ATOMS.ADD R63, [R63], R60 ;  /* 0x0000003c3f3f738c */ /* 0x0000640000000000 */
.L_x_1143:
[----:B------:R-:W-:Y:S05]  /*6880*/  BSYNC.RECONVERGENT B0 ;  /* 0x0000000000007941 */ /* 0x000fea0003800200 */
.L_x_1142:
[----:B-1----:R1:W0:Y:S01]  /*6890*/  SHFL.IDX PT, R63, R63, R68, 0x1f ;  /* 0x00001f443f3f7589 */ /* 0x00222200000e0000 */
        /* <DEDUP_REMOVED lines=12> */
.L_x_1144:
        /* <DEDUP_REMOVED lines=12> */
.L_x_1145:
[----:B------:R-:W-:Y:S01]  /*6a20*/  R2P PR, R65, 0x7f ;  /* 0x0000007f41007804 */ /* 0x000fe20000000000 */
[----:B------:R-:W-:Y:S01]  /*6a30*/  BSSY.RECONVERGENT B0, `(.L_x_1146) ;  /* 0x0000022000007945 */ /* 0x000fe20003800200 */
[----:B------:R-:W-:Y:S02]  /*6a40*/  IMAD.IADD R49, R46, 0x1, R49 ;  /* 0x000000012e317824 */ /* 0x000fe400078e0231 */
[----:B------:R-:W-:-:S09]  /*6a50*/  IMAD.MOV.U32 R46, RZ, RZ, RZ ;  /* 0x000000ffff2e7224 */ /* 0x000fd200078e00ff */
        /* <DEDUP_REMOVED lines=24> */
[----:B------:R-:W0:Y:S01]  /*6be0*/  FLO.U32 R71, R64 ;  /* 0x0000004000477300 */ /* 0x000e2200000e0000 */
[----:B------:R-:W-:-:S07]  /*6bf0*/  LOP3.LUT R44, R43, R64, RZ, 0xc0, !PT ;  /* 0x000000402b2c7212 */ /* 0x000fce00078ec0ff */
[----:B------:R-:W1:Y:S01]  /*6c00*/  POPC R44, R44 ;  /* 0x0000002c002c7309 */ /* 0x000e620000000000 */
[----:B0-----:R-:W-:-:S13]  /*6c10*/  ISETP.NE.AND P0, PT, R42, R71, PT ;  /* 0x000000472a00720c */ /* 0x001fda0003f05270 */
[----:B-1----:R-:W-:Y:S05]  /*6c20*/  @P0 BRA `(.L_x_1147) ;  /* 0x0000000000080947 */ /* 0x002fea0003800000 */
[----:B------:R-:W-:-:S05]  /*6c30*/  IMAD R65, R65, 0x4, R40 ;  /* 0x0000000441417824 */ /* 0x000fca00078e0228 */
[----:B------:R0:W1:Y:S02]  /*6c40*/  ATOMS.ADD R46, [R65], R44 ;  /* 0x0000002c412e738c */ /* 0x0000640000000000 */
.L_x_1147:
[----:B------:R-:W-:Y:S05]  /*6c50*/  BSYNC.RECONVERGENT B0 ;  /* 0x0000000000007941 */ /* 0x000fea0003800200 */
.L_x_1146:
[----:B01----:R0:W1:Y:S01]  /*6c60*/  SHFL.IDX PT, R65, R46, R71, 0x1f ;  /* 0x00001f472e417589 */ /* 0x00306200000e0000 */
        /* <DEDUP_REMOVED lines=9> */
[----:B0----5:R-:W-:Y:S01]  /*6d00*/  @P0 SHF.R.U32.HI R46, RZ, UR16, R13 ;  /* 0x00000010ff2e0c19 */ /* 0x021fe2000801160d */
[----:B------:R-:W-:Y:S02]  /*6d10*/  @P0 IMAD.U32 R66, RZ, RZ, UR15 ;  /* 0x0000000fff420e24 */ /* 0x000fe4000f8e00ff */
[----:B------:R-:W-:Y:S01]  /*6d20*/  @P0 IMAD.U32 R64, RZ, RZ, UR13 ;  /* 0x0000000dff400e24 */ /* 0x000fe2000f8e00ff */
[----:B------:R-:W-:-:S07]  /*6d30*/  @P0 LOP3.LUT R67, R46, UR14, RZ, 0x30, !PT ;  /* 0x0000000e2e430c12 */ /* 0x000fce000f8e30ff */
.L_x_1148:
[----:B------:R-:W-:-:S04]  /*6d40*/  ISETP.NE.AND P0, PT, R66, RZ, PT ;  /* 0x000000ff4200720c */ /* 0x000fc80003f05270 */
[----:B------:R-:W-:-:S13]  /*6d50*/  ISETP.GT.U32.OR P0, PT, R69, 0x1f, !P0 ;  /* 0x0000001f4500780c */ /* 0x000fda0004704470 */
[----:B------:R-:W-:Y:S05]  /*6d60*/  @P0 BRA `(.L_x_1149) ;  /* 0x0000000000200947 */ /* 0x000fea0003800000 */
[----:B0-----:R-:W-:Y:S01]  /*6d70*/  IMAD.MOV R71, RZ, RZ, -R69 ;  /* 0x000000ffff477224 */ /* 0x001fe200078e0a45 */
[----:B-----5:R-:W-:-:S04]  /*6d80*/  SHF.R.U32.HI R69, RZ, R69, R12 ;  /* 0x00000045ff457219 */ /* 0x020fc8000001160c */
[----:B------:R-:W-:Y:S01]  /*6d90*/  VIADDMNMX.U32 R66, R71, 0x20, R66, PT ;  /* 0x0000002047427846 */ /* 0x000fe20003800042 */
[----:B------:R-:W-:-:S05]  /*6da0*/  IMAD.U32 R71, RZ, RZ, UR18 ;  /* 0x00000012ff477e24 */ /* 0x000fca000f8e00ff */
[----:B------:R-:W-:-:S04]  /*6db0*/  SHF.L.U32 R66, R71, R66, RZ ;  /* 0x0000004247427219 */ /* 0x000fc800000006ff */
[----:B------:R-:W-:-:S04]  /*6dc0*/  LOP3.LUT R69, R69, R66, RZ, 0x30, !PT ;  /* 0x0000004245457212 */ /* 0x000fc800078e30ff */
[----:B------:R-:W-:-:S04]  /*6dd0*/  SHF.L.U32 R64, R69, R64, RZ ;  /* 0x0000004045407219 */ /* 0x000fc800000006ff */
[----:B------:R-:W-:-:S07]  /*6de0*/  LOP3.LUT R67, R64, R67, RZ, 0xfc, !PT ;  /* 0x0000004340437212 */ /* 0x000fce00078efcff */
.L_x_1149:
[----:B------:R-:W-:Y:S01]  /*6df0*/  R2P PR, R67, 0x7f ;  /* 0x0000007f43007804 */ /* 0x000fe20000000000 */
[----:B------:R-:W-:Y:S01]  /*6e00*/  BSSY.RECONVERGENT B0, `(.L_x_1150) ;  /* 0x0000021000007945 */ /* 0x000fe20003800200 */
[----:B------:R-:W-:-:S11]  /*6e10*/  IMAD.MOV.U32 R66, RZ, RZ, RZ ;  /* 0x000000ffff427224 */ /* 0x000fd600078e00ff */
[----:B0-----:R-:W-:Y:S02]  /*6e20*/  VOTE.ANY R46, PT, P0 ;  /* 0x00000000002e7806 */ /* 0x001fe400000e0100 */
        /* <DEDUP_REMOVED lines=30> */
.L_x_1151:
[----:B------:R-:W-:Y:S05]  /*7010*/  BSYNC.RECONVERGENT B0 ;  /* 0x0000000000007941 */ /* 0x000fea0003800200 */
.L_x_1150:
[----:B------:R-:W-:Y:S01]  /*7020*/  IMAD.IADD R50, R47, 0x1, R50 ;  /* 0x000000012f327824 */ /* 0x000fe200078e0232 */
[----:B------:R-:W2:Y:S01]  /*7030*/  LDCU UR6, c[0x0][0x3c8] ;  /* 0x00007900ff0677ac */ /* 0x000ea20008000800 */
[----:B-1----:R1:W1:Y:S01]  /*7040*/  SHFL.IDX PT, R47, R66, R71, 0x1f ;  /* 0x00001f47422f7589 */ /* 0x00226200000e0000 */
[----:B---3--:R-:W-:Y:S02]  /*7050*/  IMAD.IADD R53, R48, 0x1, R53 ;  /* 0x0000000130357824 */ /* 0x008fe400078e0235 */
[----:B------:R-:W-:Y:S02]  /*7060*/  IMAD.MOV.U32 R48, RZ, RZ, RZ ;  /* 0x000000ffff307224 */ /* 0x000fe400078e00ff */
[----:B0-----:R-:W-:Y:S02]  /*7070*/  IMAD.MOV.U32 R67, RZ, RZ, RZ ;  /* 0x000000ffff437224 */ /* 0x001fe400078e00ff */
[----:B------:R-:W-:Y:S02]  /*7080*/  IMAD.U32 R69, RZ, RZ, UR5 ;  /* 0x00000005ff457e24 */ /* 0x000fe4000f8e00ff */
[----:B--2---:R-:W-:Y:S01]  /*7090*/  IMAD.U32 R64, RZ, RZ, UR6 ;  /* 0x00000006ff407e24 */ /* 0x004fe2000f8e00ff */
        /* <DEDUP_REMOVED lines=10> */
.L_x_1152:
[----:B------:R-:W-:-:S04]  /*7140*/  ISETP.NE.AND P0, PT, R64, RZ, PT ;  /* 0x000000ff4000720c */ /* 0x000fc80003f05270 */
[----:B------:R-:W-:-:S13]  /*7150*/  ISETP.GT.U32.OR P0, PT, R69, 0x1f, !P0 ;  /* 0x0000001f4500780c */ /* 0x000fda0004704470 */
[----:B------:R-:W-:Y:S05]  /*7160*/  @P0 BRA `(.L_x_1153) ;  /* 0x0000000000200947 */ /* 0x000fea0003800000 */
[----:B-1----:R-:W-:Y:S01]  /*7170*/  IMAD.MOV R71, RZ, RZ, -R69 ;  /* 0x000000ffff477224 */ /* 0x002fe200078e0a45 */
[----:B-----5:R-:W-:-:S04]  /*7180*/  SHF.R.U32.HI R69, RZ, R69, R10 ;  /* 0x00000045ff457219 */ /* 0x020fc8000001160a */
[----:B------:R-:W-:Y:S01]  /*7190*/  VIADDMNMX.U32 R64, R71, 0x20, R64, PT ;  /* 0x0000002047407846 */ /* 0x000fe20003800040 */
[----:B------:R-:W-:-:S05]  /*71a0*/  IMAD.U32 R71, RZ, RZ, UR18 ;  /* 0x00000012ff477e24 */ /* 0x000fca000f8e00ff */
[----:B------:R-:W-:-:S04]  /*71b0*/  SHF.L.U32 R64, R71, R64, RZ ;  /* 0x0000004047407219 */ /* 0x000fc800000006ff */
[----:B------:R-:W-:-:S04]  /*71c0*/  LOP3.LUT R69, R69, R64, RZ, 0x30, !PT ;  /* 0x0000004045457212 */ /* 0x000fc800078e30ff */
[----:B------:R-:W-:-:S04]  /*71d0*/  SHF.L.U32 R48, R69, R48, RZ ;  /* 0x0000003045307219 */ /* 0x000fc800000006ff */
[----:B------:R-:W-:-:S07]  /*71e0*/  LOP3.LUT R67, R48, R67, RZ, 0xfc, !PT ;  /* 0x0000004330437212 */ /* 0x000fce00078efcff */
.L_x_1153:
[----:B------:R-:W-:Y:S01]  /*71f0*/  R2P PR, R67, 0x7f ;  /* 0x0000007f43007804 */ /* 0x000fe20000000000 */
[----:B------:R-:W-:Y:S01]  /*7200*/  BSSY.RECONVERGENT B0, `(.L_x_1154) ;  /* 0x0000021000007945 */ /* 0x000fe20003800200 */
[----:B-1----:R-:W-:-:S11]  /*7210*/  IMAD.MOV.U32 R66, RZ, RZ, RZ ;  /* 0x000000ffff427224 */ /* 0x002fd600078e00ff */
        /* <DEDUP_REMOVED lines=31> */
.L_x_1155:
[----:B------:R-:W-:Y:S05]  /*7410*/  BSYNC.RECONVERGENT B0 ;  /* 0x0000000000007941 */ /* 0x000fea0003800200 */
.L_x_1154:
[----:B01----:R0:W1:Y:S01]  /*7420*/  SHFL.IDX PT, R67, R66, R73, 0x1f ;  /* 0x00001f4942437589 */ /* 0x00306200000e0000 */
[----:B------:R-:W2:Y:S01]  /*7430*/  LDCU UR6, c[0x0][0x3c8] ;  /* 0x00007900ff0677ac */ /* 0x000ea20008000800 */
[----:B------:R-:W-:Y:S02]  /*7440*/  IMAD.IADD R55, R52, 0x1, R55 ;  /* 0x0000000134377824 */ /* 0x000fe400078e0237 */
[----:B----4-:R-:W-:Y:S02]  /*7450*/  IMAD.IADD R59, R56, 0x1, R59 ;  /* 0x00000001383b7824 */ /* 0x010fe400078e023b */
[----:B------:R-:W-:Y:S02]  /*7460*/  IMAD.MOV.U32 R52, RZ, RZ, RZ ;  /* 0x000000ffff347224 */ /* 0x000fe400078e00ff */
[----:B------:R-:W-:Y:S02]  /*7470*/  IMAD.MOV.U32 R69, RZ, RZ, RZ ;  /* 0x000000ffff457224 */ /* 0x000fe400078e00ff */
[----:B------:R-:W-:-:S02]  /*7480*/  IMAD.U32 R71, RZ, RZ, UR5 ;  /* 0x00000005ff477e24 */ /* 0x000fc4000f8e00ff */
[----:B--2---:R-:W-:Y:S01]  /*7490*/  IMAD.U32 R56, RZ, RZ, UR6 ;  /* 0x00000006ff387e24 */ /* 0x004fe2000f8e00ff */
[----:B0-----:R-:W-:Y:S06]  /*74a0*/  BRA.U UP1, `(.L_x_1156) ;  /* 0x0000000101247547 */ /* 0x001fec000b800000 */
        /* <DEDUP_REMOVED lines=9> */
.L_x_1156:
[----:B------:R-:W-:-:S04]  /*7540*/  ISETP.NE.AND P0, PT, R56, RZ, PT ;  /* 0x000000ff3800720c */ /* 0x000fc80003f05270 */
        /* <DEDUP_REMOVED lines=10> */
.L_x_1157:
        /* <DEDUP_REMOVED lines=28> */
[----:B------:R-:W2:Y:S01]  /*77b0*/  POPC R43, R43 ;  /* 0x0000002b002b7309 */ /* 0x000ea20000000000 */
[----:B0-----:R-:W-:Y:S01]  /*77c0*/  ISETP.NE.AND P0, PT, R42, R71, PT ;  /* 0x000000472a00720c */ /* 0x001fe20003f05270 */
[----:B------:R-:W-:-:S12]  /*77d0*/  IMAD.MOV.U32 R42, RZ, RZ, RZ ;  /* 0x000000ffff2a7224 */ /* 0x000fd800078e00ff */
[----:B--2---:R-:W-:Y:S05]  /*77e0*/  @P0 BRA `(.L_x_1159) ;  /* 0x0000000000080947 */ /* 0x004fea0003800000 */
[----:B------:R-:W-:-:S05]  /*77f0*/  IMAD R40, R69, 0x4, R40 ;  /* 0x0000000445287824 */ /* 0x000fca00078e0228 */
[----:B------:R0:W2:Y:S02]  /*7800*/  ATOMS.ADD R42, [R40], R43 ;  /* 0x0000002b282a738c */ /* 0x0000a40000000000 */
.L_x_1159:
[----:B------:R-:W-:Y:S05]  /*7810*/  BSYNC.RECONVERGENT B0 ;  /* 0x0000000000007941 */ /* 0x000fea0003800200 */
.L_x_1158:
[----:B------:R-:W-:Y:S01]  /*7820*/  BAR.SYNC.DEFER_BLOCKING 0x0 ;  /* 0x0000000000007b1d */ /* 0x000fe20000010000 */
[----:B------:R-:W-:Y:S01]  /*7830*/  LEA R54, R54, UR7, 0x3 ;  /* 0x0000000736367c11 */ /* 0x000fe2000f8e18ff */
[----:B------:R-:W-:Y:S01]  /*7840*/  IMAD.IADD R63, R60, 0x1, R63 ;  /* 0x000000013c3f7824 */ /* 0x000fe200078e023f */
[----:B------:R-:W-:Y:S01]  /*7850*/  LEA R57, R57, UR7, 0x3 ;  /* 0x0000000739397c11 */ /* 0x000fe2000f8e18ff */
[----:B------:R-:W-:Y:S01]  /*7860*/  IMAD.IADD R65, R44, 0x1, R65 ;  /* 0x000000012c417824 */ /* 0x000fe200078e0241 */
[----:B------:R-:W-:Y:S01]  /*7870*/  LEA R58, R58, UR7, 0x3 ;  /* 0x000000073a3a7c11 */ /* 0x000fe2000f8e18ff */
[----:B------:R-:W-:Y:S01]  /*7880*/  IMAD.IADD R47, R46, 0x1, R47 ;  /* 0x000000012e2f7824 */ /* 0x000fe200078e022f */
[----:B------:R-:W-:Y:S01]  /*7890*/  LEA R61, R61, UR7, 0x3 ;  /* 0x000000073d3d7c11 */ /* 0x000fe2000f8e18ff */
[----:B--2---:R-:W2:Y:S01]  /*78a0*/  SHFL.IDX PT, R42, R42, R71, 0x1f ;  /* 0x00001f472a2a7589 */ /* 0x004ea200000e0000 */
[----:B------:R-:W-:Y:S01]  /*78b0*/  LEA R51, R51, UR7, 0x3 ;  /* 0x0000000733337c11 */ /* 0x000fe2000f8e18ff */
[----:B-1----:R-:W-:Y:S01]  /*78c0*/  IMAD.IADD R67, R48, 0x1, R67 ;  /* 0x0000000130437824 */ /* 0x002fe200078e0243 */
[----:B------:R-:W-:Y:S01]  /*78d0*/  LEA R49, R49, UR7, 0x3 ;  /* 0x0000000731317c11 */ /* 0x000fe2000f8e18ff */
[----:B------:R-:W-:Y:S01]  /*78e0*/  BSSY B1, `(.L_x_1160) ;  /* 0x0000041000017945 */ /* 0x000fe20003800000 */
[----:B------:R-:W-:-:S02]  /*78f0*/  LEA R50, R50, UR7, 0x3 ;  /* 0x0000000732327c11 */ /* 0x000fc4000f8e18ff */
[----:B------:R-:W-:Y:S02]  /*7900*/  LEA R53, R53, UR7, 0x3 ;  /* 0x0000000735357c11 */ /* 0x000fe4000f8e18ff */
[----:B------:R-:W-:Y:S02]  /*7910*/  LEA R55, R55, UR7, 0x3 ;  /* 0x0000000737377c11 */ /* 0x000fe4000f8e18ff */
[----:B------:R-:W-:Y:S02]  /*7920*/  LEA R59, R59, UR7, 0x3 ;  /* 0x000000073b3b7c11 */ /* 0x000fe4000f8e18ff */
[----:B------:R-:W-:Y:S01]  /*7930*/  ISETP.NE.AND P0, PT, R62, RZ, PT ;  /* 0x000000ff3e00720c */ /* 0x000fe20003f05270 */
[----:B-----5:R-:W-:Y:S04]  /*7940*/  STS.64 [R54+-0x8], R36 ;  /* 0xfffff82436007388 */ /* 0x020fe80000000a00 */
[----:B------:R-:W-:Y:S04]  /*7950*/  STS.64 [R57+-0x8], R34 ;  /* 0xfffff82239007388 */ /* 0x000fe80000000a00 */
[----:B------:R-:W-:Y:S01]  /*7960*/  STS.64 [R58+-0x8], R32 ;  /* 0xfffff8203a007388 */ /* 0x000fe20000000a00 */
[----:B--2---:R-:W-:-:S03]  /*7970*/  IMAD.IADD R42, R43, 0x1, R42 ;  /* 0x000000012b2a7824 */ /* 0x004fc600078e022a */
[----:B------:R1:W-:Y:S02]  /*7980*/  STS.64 [R61+-0x8], R30 ;  /* 0xfffff81e3d007388 */ /* 0x0003e40000000a00 */
[----:B------:R-:W-:Y:S02]  /*7990*/  LEA R42, R42, UR7, 0x3 ;  /* 0x000000072a2a7c11 */ /* 0x000fe4000f8e18ff */
[----:B------:R2:W-:Y:S04]  /*79a0*/  STS.64 [R51+-0x8], R28 ;  /* 0xfffff81c33007388 */ /* 0x0005e80000000a00 */
[----:B------:R3:W-:Y:S04]  /*79b0*/  STS.64 [R49+-0x8], R26 ;  /* 0xfffff81a31007388 */ /* 0x0007e80000000a00 */
[----:B------:R3:W-:Y:S01]  /*79c0*/  STS.64 [R50+-0x8], R24 ;  /* 0xfffff81832007388 */ /* 0x0007e20000000a00 */
[----:B-1----:R-:W-:-:S02]  /*79d0*/  LEA R30, R47, UR7, 0x3 ;  /* 0x000000072f1e7c11 */ /* 0x002fc4000f8e18ff */
[----:B------:R-:W-:Y:S01]  /*79e0*/  LEA R31, R67, UR7, 0x3 ;  /* 0x00000007431f7c11 */ /* 0x000fe2000f8e18ff */
[----:B------:R3:W-:Y:S01]  /*79f0*/  STS.64 [R53+-0x8], R22 ;  /* 0xfffff81635007388 */ /* 0x0007e20000000a00 */
[----:B--2---:R-:W-:Y:S02]  /*7a00*/  LEA R28, R63, UR7, 0x3 ;  /* 0x000000073f1c7c11 */ /* 0x004fe4000f8e18ff */
[----:B------:R-:W-:Y:S01]  /*7a10*/  LEA R29, R65, UR7, 0x3 ;  /* 0x00000007411d7c11 */ /* 0x000fe2000f8e18ff */
[----:B------:R3:W-:Y:S04]  /*7a20*/  STS.64 [R55+-0x8], R20 ;  /* 0xfffff81437007388 */ /* 0x0007e80000000a00 */
[----:B------:R3:W-:Y:S04]  /*7a30*/  STS.64 [R59+-0x8], R18 ;  /* 0xfffff8123b007388 */ /* 0x0007e80000000a00 */
[----:B------:R3:W-:Y:S04]  /*7a40*/  STS.64 [R28+-0x8], R16 ;  /* 0xfffff8101c007388 */ /* 0x0007e80000000a00 */
[----:B------:R3:W-:Y:S04]  /*7a50*/  STS.64 [R29+-0x8], R14 ;  /* 0xfffff80e1d007388 */ /* 0x0007e80000000a00 */
[----:B------:R3:W-:Y:S04]  /*7a60*/  STS.64 [R30+-0x8], R12 ;  /* 0xfffff80c1e007388 */ /* 0x0007e80000000a00 */
[----:B------:R3:W-:Y:S04]  /*7a70*/  STS.64 [R31+-0x8], R10 ;  /* 0xfffff80a1f007388 */ /* 0x0007e80000000a00 */
[----:B------:R3:W-:Y:S01]  /*7a80*/  STS.64 [R42+-0x8], R8 ;  /* 0xfffff8082a007388 */ /* 0x0007e20000000a00 */
[----:B------:R-:W-:Y:S05]  /*7a90*/  @P0 BRA `(.L_x_1161) ;  /* 0x0000000000940947 */ /* 0x000fea0003800000 */
[----:B------:R-:W2:Y:S01]  /*7aa0*/  LDG.E R2, desc[UR10][R2.64] ;  /* 0x0000000a02027981 */ /* 0x000ea2000c1e1900 */
[----:B------:R-:W-:Y:S01]  /*7ab0*/  UISETP.GE.AND UP0, UPT, UR9, 0x1, UPT ;  /* 0x000000010900788c */ /* 0x000fe2000bf06270 */
[----:B---3--:R-:W-:Y:S02]  /*7ac0*/  IMAD.MOV.U32 R9, RZ, RZ, R0 ;  /* 0x000000ffff097224 */ /* 0x008fe400078e0000 */
[----:B--2---:R-:W-:-:S05]  /*7ad0*/  IMAD.IADD R8, R2, 0x1, -R45 ;  /* 0x0000000102087824 */ /* 0x004fca00078e0a2d */
[----:B------:R1:W-:Y:S01]  /*7ae0*/  STS [R41+0xb400], R8 ;  /* 0x00b4000829007388 */ /* 0x0003e20000000800 */
[----:B------:R-:W-:Y:S05]  /*7af0*/  BRA.U !UP0, `(.L_x_1162) ;  /* 0x00000001086c7547 */ /* 0x000fea000b800000 */
[----:B------:R-:W-:Y:S01]  /*7b00*/  BSSY B0, `(.L_x_1163) ;  /* 0x0000019000007945 */ /* 0x000fe20003800000 */
[----:B-1----:R-:W-:Y:S02]  /*7b10*/  IMAD.MOV.U32 R8, RZ, RZ, -0x1 ;  /* 0xffffffffff087424 */ /* 0x002fe400078e00ff */
[----:B------:R-:W-:Y:S02]  /*7b20*/  IMAD.U32 R10, RZ, RZ, UR9 ;  /* 0x00000009ff0a7e24 */ /* 0x000fe4000f8e00ff */
[----:B------:R-:W-:-:S07]  /*7b30*/  IMAD.MOV.U32 R9, RZ, RZ, R0 ;  /* 0x000000ffff097224 */ /* 0x000fce00078e0000 */
.L_x_1167:
[----:B------:R-:W1:Y:S01]  /*7b40*/  LDC.64 R2, c[0x0][0x380] ;  /* 0x0000e000ff027b82 */ /* 0x000e620000000a00 */
[----:B------:R-:W-:Y:S01]  /*7b50*/  VIADD R13, R10, 0xffffffff ;  /* 0xffffffff0a0d7836 */ /* 0x000fe20000000000 */
[----:B------:R-:W-:Y:S03]  /*7b60*/  BSSY B2, `(.L_x_1164) ;  /* 0x0000008000027945 */ /* 0x000fe60003800000 */
[----:B------:R-:W-:-:S04]  /*7b70*/  IMAD R11, R13, 0x100, R39 ;  /* 0x000001000d0b7824 */ /* 0x000fc800078e0227 */
[----:B-1----:R-:W-:-:S07]  /*7b80*/  IMAD.WIDE R2, R11, 0x4, R2 ;  /* 0x000000040b027825 */ /* 0x002fce00078e0202 */
.L_x_1165:
[----:B------:R-:W-:Y:S05]  /*7b90*/  YIELD ;  /* 0x0000000000007946 */ /* 0x000fea0003800000 */
[----:B------:R1:W-:Y:S06]  /*7ba0*/  MEMBAR.SC.CTA ;  /* 0x0000000000007992 */ /* 0x0003ec0000000000 */
[----:B-1----:R-:W2:Y:S02]  /*7bb0*/  LDG.E.STRONG.SYS R11, desc[UR10][R2.64] ;  /* 0x0000000a020b7981 */ /* 0x002ea4000c1f5900 */
[----:B--2---:R-:W-:-:S13]  /*7bc0*/  ISETP.NE.AND P0, PT, R11, RZ, PT ;  /* 0x000000ff0b00720c */ /* 0x004fda0003f05270 */
[----:B------:R-:W-:Y:S05]  /*7bd0*/  @!P0 BRA `(.L_x_1165) ;  /* 0xfffffffc00ec8947 */ /* 0x000fea000383ffff */
[----:B------:R-:W-:Y:S05]  /*7be0*/  BSYNC B2 ;  /* 0x0000000000027941 */ /* 0x000fea0003800000 */
.L_x_1164:
[----:B------:R-:W-:Y:S01]  /*7bf0*/  BSSY.RECONVERGENT B2, `(.L_x_1166) ;  /* 0x0000006000027945 */ /* 0x000fe20003800200 */
[C---:B------:R-:W-:Y:S02]  /*7c00*/  ISETP.GT.AND P0, PT, R11.reuse, -0x1, PT ;  /* 0xffffffff0b00780c */ /* 0x040fe40003f04270 */
[----:B------:R-:W-:Y:S01]  /*7c10*/  LOP3.LUT R2, R11, 0x3fffffff, RZ, 0xc0, !PT ;  /* 0x3fffffff0b027812 */ /* 0x000fe200078ec0ff */
[----:B------:R-:W-:Y:S05]  /*7c20*/  WARPSYNC.EXCLUSIVE R8 ;  /* 0x0000000008007348 */ /* 0x000fea0003a00000 */
[----:B------:R-:W-:-:S05]  /*7c30*/  IMAD.IADD R9, R2, 0x1, R9 ;  /* 0x0000000102097824 */ /* 0x000fca00078e0209 */
[----:B------:R-:W-:-:S07]  /*7c40*/  VOTE.ANY R8, PT, P0 ;  /* 0x0000000000087806 */ /* 0x000fce00000e0100 */
[----:B------:R-:W-:Y:S05]  /*7c50*/  BSYNC.RECONVERGENT B2 ;  /* 0x0000000000027941 */ /* 0x000fea0003800200 */
.L_x_1166:
[----:B------:R-:W-:Y:S01]  /*7c60*/  ISETP.GT.U32.AND P1, PT, R10, 0x1, PT ;  /* 0x000000010a00780c */ /* 0x000fe20003f24070 */
[----:B------:R-:W-:-:S12]  /*7c70*/  IMAD.MOV.U32 R10, RZ, RZ, R13 ;  /* 0x000000ffff0a7224 */ /* 0x000fd800078e000d */
[----:B------:R-:W-:Y:S05]  /*7c80*/  @P0 BRA P1, `(.L_x_1167) ;  /* 0xfffffffc00ac0947 */ /* 0x000fea000083ffff */
[----:B------:R-:W-:Y:S05]  /*7c90*/  BSYNC B0 ;  /* 0x0000000000007941 */ /* 0x000fea0003800000 */
.L_x_1163:
[----:B------:R2:W3:Y:S02]  /*7ca0*/  LDS R8, [R41+0xb400] ;  /* 0x00b4000029087984 */ /* 0x0004e40000000800 */
.L_x_1162:
[----:B------:R-:W-:Y:S02]  /*7cb0*/  LOP3.LUT R3, R9, 0x80000000, RZ, 0xfc, !PT ;  /* 0x8000000009037812 */ /* 0x000fe400078efcff */
[----:B-1-3--:R-:W-:-:S03]  /*7cc0*/  IADD3 R8, PT, PT, R8, R9, -R0 ;  /* 0x0000000908087210 */ /* 0x00afc60007ffe800 */
[----:B------:R1:W-:Y:S04]  /*7cd0*/  STG.E.STRONG.SYS desc[UR10][R6.64], R3 ;  /* 0x0000000306007986 */ /* 0x0003e8000c11590a */
[----:B------:R1:W-:Y:S02]  /*7ce0*/  STS [R41+0xb400], R8 ;  /* 0x00b4000829007388 */ /* 0x0003e40000000800 */
.L_x_1161:
[----:B------:R-:W-:Y:S05]  /*7cf0*/  BSYNC B1 ;  /* 0x0000000000017941 */ /* 0x000fea0003800000 */
.L_x_1160:
[----:B-1----:R-:W1:Y:S01]  /*7d00*/  LDC.64 R2, c[0x0][0x390] ;  /* 0x0000e400ff027b82 */ /* 0x002e620000000a00 */
[----:B------:R-:W-:-:S04]  /*7d10*/  UIMAD UR6, UR9, 0x1680, URZ ;  /* 0x00001680090678a4 */ /* 0x000fc8000f8e02ff */
[----:B------:R-:W-:-:S03]  /*7d20*/  UIADD3 UR6, UPT, UPT, UR6, 0x1680, URZ ;  /* 0x0000168006067890 */ /* 0x000fc6000fffe0ff */
[----:B---3--:R-:W3:Y:S01]  /*7d30*/  LDC R8, c[0x0][0x3c0] ;  /* 0x0000f000ff087b82 */ /* 0x008ee20000000800 */
[----:B-1----:R-:W-:Y:S02]  /*7d40*/  ISETP.EQ.U32.AND P1, PT, R2, RZ, PT ;  /* 0x000000ff0200720c */ /* 0x002fe40003f22070 */
[----:B---3--:R-:W-:-:S04]  /*7d50*/  ISETP.LE.AND P0, PT, R8, UR6, PT ;  /* 0x0000000608007c0c */ /* 0x008fc8000bf03270 */
[----:B------:R-:W-:Y:S02]  /*7d60*/  ISETP.EQ.OR.EX P0, PT, R3, RZ, !P0, P1 ;  /* 0x000000ff0300720c */ /* 0x000fe40004702710 */
[----:B------:R-:W-:Y:S01]  /*7d70*/  ISETP.LT.AND P1, PT, R8, UR6, PT ;  /* 0x0000000608007c0c */ /* 0x000fe2000bf21270 */
[----:B------:R-:W-:Y:S05]  /*7d80*/  WARPSYNC.ALL ;  /* 0x0000000000007948 */ /* 0x000fea0003800000 */
[----:B------:R-:W-:-:S13]  /*7d90*/  ISETP.GT.U32.OR P0, PT, R39, 0xff, P0 ;  /* 0x000000ff2700780c */ /* 0x000fda0000704470 */
[----:B------:R-:W1:Y:S02]  /*7da0*/  @!P0 LDS R2, [R41+0xb400] ;  /* 0x00b4000029028984 */ /* 0x000e640000000800 */
[----:B-1----:R-:W-:-:S05]  /*7db0*/  @!P0 IADD3 R45, PT, PT, R2, R45, R0 ;  /* 0x0000002d022d8210 */ /* 0x002fca0007ffe000 */
[----:B------:R1:W-:Y:S01]  /*7dc0*/  @!P0 STG.E desc[UR10][R4.64], R45 ;  /* 0x0000002d04008986 */ /* 0x0003e2000c10190a */
[----:B------:R-:W-:Y:S06]  /*7dd0*/  BAR.SYNC.DEFER_BLOCKING 0x0 ;  /* 0x0000000000007b1d */ /* 0x000fec0000010000 */
[----:B------:R-:W-:Y:S05]  /*7de0*/  @P1 BRA `(.L_x_1168) ;  /* 0x0000001c00d41947 */ /* 0x000fea0003800000 */
[----:B--2---:R-:W-:Y:S01]  /*7df0*/  IMAD R41, R39, 0x4, R41 ;  /* 0x0000000427297824 */ /* 0x004fe200078e0229 */
[----:B------:R-:W2:Y:S01]  /*7e00*/  LDCU UR8, c[0x0][0x3c4] ;  /* 0x00007880ff0877ac */ /* 0x000ea20008000800 */
[----:B------:R-:W-:Y:S02]  /*7e10*/  IMAD.MOV.U32 R0, RZ, RZ, RZ ;  /* 0x000000ffff007224 */ /* 0x000fe400078e00ff */
[----:B------:R-:W-:Y:S01]  /*7e20*/  IMAD.MOV.U32 R3, RZ, RZ, RZ ;  /* 0x000000ffff037224 */ /* 0x000fe200078e00ff */
[----:B------:R3:W4:Y:S01]  /*7e30*/  LDS.64 R6, [R41] ;  /* 0x0000000029067984 */ /* 0x0007220000000a00 */
[----:B------:R-:W5:Y:S01]  /*7e40*/  LDCU UR6, c[0x0][0x3c8] ;  /* 0x00007900ff0677ac */ /* 0x000f620008000800 */
[----:B-1----:R-:W-:Y:S01]  /*7e50*/  IMAD.U32 R5, RZ, RZ, UR5 ;  /* 0x00000005ff057e24 */ /* 0x002fe2000f8e00ff */
[----:B--2---:R-:W-:Y:S01]  /*7e60*/  UISETP.GT.U32.AND UP0, UPT, UR8, 0x1f, UPT ;  /* 0x0000001f0800788c */ /* 0x004fe2000bf04070 */
[----:B-----5:R-:W-:-:S08]  /*7e70*/  IMAD.U32 R2, RZ, RZ, UR6 ;  /* 0x00000006ff027e24 */ /* 0x020fd0000f8e00ff */
[----:B---3--:R-:W-:Y:S05]  /*7e80*/  BRA.U UP0, `(.L_x_1169) ;  /* 0x0000000100247547 */ /* 0x008fea000b800000 */
[----:B------:R-:W1:Y:S01]  /*7e90*/  LDC R0, c[0x0][0x3c8] ;  /* 0x0000f200ff007b82 */ /* 0x000e620000000800 */
[----:B------:R-:W-:Y:S01]  /*7ea0*/  CS2R R2, SRZ ;  /* 0x0000000000027805 */ /* 0x000fe2000001ff00 */
[----:B------:R-:W-:Y:S01]  /*7eb0*/  IMAD.MOV.U32 R5, RZ, RZ, RZ ;  /* 0x000000ffff057224 */ /* 0x000fe200078e00ff */
[----:B-1----:R-:W-:Y:S01]  /*7ec0*/  ISETP.NE.AND P0, PT, R0, RZ, PT ;  /* 0x000000ff0000720c */ /* 0x002fe20003f05270 */
[----:B------:R-:W-:-:S12]  /*7ed0*/  IMAD.MOV.U32 R0, RZ, RZ, RZ ;  /* 0x000000ffff007224 */ /* 0x000fd800078e00ff */
[----:B----4-:R-:W-:Y:S01]  /*7ee0*/  @P0 SHF.R.U32.HI R4, RZ, UR8, R7 ;  /* 0x00000008ff040c19 */ /* 0x010fe20008011607 */
[----:B------:R-:W-:Y:S02]  /*7ef0*/  @P0 IMAD.U32 R2, RZ, RZ, UR15 ;  /* 0x0000000fff020e24 */ /* 0x000fe4000f8e00ff */
[----:B------:R-:W-:Y:S01]  /*7f00*/  @P0 IMAD.U32 R0, RZ, RZ, UR13 ;  /* 0x0000000dff000e24 */ /* 0x000fe2000f8e00ff */
[----:B------:R-:W-:-:S07]  /*7f10*/  @P0 LOP3.LUT R3, R4, UR14, RZ, 0x30, !PT ;  /* 0x0000000e04030c12 */ /* 0x000fce000f8e30ff */
.L_x_1169:
[----:B------:R-:W-:-:S04]  /*7f20*/  ISETP.NE.AND P0, PT, R2, RZ, PT ;  /* 0x000000ff0200720c */ /* 0x000fc80003f05270 */
[----:B------:R-:W-:-:S13]  /*7f30*/  ISETP.GT.U32.OR P0, PT, R5, 0x1f, !P0 ;  /* 0x0000001f0500780c */ /* 0x000fda0004704470 */
[----:B------:R-:W-:Y:S05]  /*7f40*/  @P0 BRA `(.L_x_1170) ;  /* 0x0000000000200947 */ /* 0x000fea0003800000 */
[----:B------:R-:W-:Y:S01]  /*7f50*/  IMAD.MOV R9, RZ, RZ, -R5 ;  /* 0x000000ffff097224 */ /* 0x000fe200078e0a05 */
[----:B----4-:R-:W-:Y:S01]  /*7f60*/  SHF.R.U32.HI R5, RZ, R5, R6 ;  /* 0x00000005ff057219 */ /* 0x010fe20000011606 */
[----:B------:R-:W-:-:S03]  /*7f70*/  IMAD.MOV.U32 R11, RZ, RZ, -0x1 ;  /* 0xffffffffff0b7424 */ /* 0x000fc600078e00ff */
[----:B------:R-:W-:-:S04]  /*7f80*/  VIADDMNMX.U32 R2, R9, 0x20, R2, PT ;  /* 0x0000002009027846 */ /* 0x000fc80003800002 */
[----:B------:R-:W-:-:S04]  /*7f90*/  SHF.L.U32 R2, R11, R2, RZ ;  /* 0x000000020b027219 */ /* 0x000fc800000006ff */
[----:B------:R-:W-:-:S04]  /*7fa0*/  LOP3.LUT R5, R5, R2, RZ, 0x30, !PT ;  /* 0x0000000205057212 */ /* 0x000fc800078e30ff */
[----:B------:R-:W-:-:S04]  /*7fb0*/  SHF.L.U32 R0, R5, R0, RZ ;  /* 0x0000000005007219 */ /* 0x000fc800000006ff */
[----:B------:R-:W-:-:S07]  /*7fc0*/  LOP3.LUT R3, R0, R3, RZ, 0xfc, !PT ;  /* 0x0000000300037212 */ /* 0x000fce00078efcff */
.L_x_1170:
[----:B------:R-:W-:Y:S01]  /*7fd0*/  LEA R0, R3, UR7, 0x2 ;  /* 0x0000000703007c11 */ /* 0x000fe2000f8e10ff */
[----:B------:R-:W-:Y:S01]  /*7fe0*/  IMAD.MOV.U32 R10, RZ, RZ, RZ ;  /* 0x000000ffff0a7224 */ /* 0x000fe200078e00ff */
[----:B------:R-:W1:Y:S01]  /*7ff0*/  LDC.64 R2, c[0x0][0x3a0] ;  /* 0x0000e800ff027b82 */ /* 0x000e620000000a00 */
[----:B------:R-:W-:Y:S02]  /*8000*/  IMAD.MOV.U32 R12, RZ, RZ, RZ ;  /* 0x000000ffff0c7224 */ /* 0x000fe400078e00ff */
[----:B------:R-:W2:Y:S01]  /*8010*/  LDS R5, [R0+0xb400] ;  /* 0x00b4000000057984 */ /* 0x000ea20000000800 */
[----:B------:R-:W-:Y:S02]  /*8020*/  IMAD.U32 R13, RZ, RZ, UR5 ;  /* 0x00000005ff0d7e24 */ /* 0x000fe4000f8e00ff */
[----:B------:R-:W-:Y:S02]  /*8030*/  IMAD.U32 R11, RZ, RZ, UR6 ;  /* 0x00000006ff0b7e24 */ /* 0x000fe4000f8e00ff */
[----:B--2---:R-:W-:-:S04]  /*8040*/  IMAD.IADD R5, R5, 0x1, R39 ;  /* 0x0000000105057824 */ /* 0x004fc800078e0227 */
[----:B-1----:R-:W-:-:S05]  /*8050*/  IMAD.WIDE.U32 R4, R5, 0x8, R2 ;  /* 0x0000000805047825 */ /* 0x002fca00078e0002 */
[----:B----4-:R1:W-:Y:S04]  /*8060*/  STG.E desc[UR10][R4.64], R6 ;  /* 0x0000000604007986 */ /* 0x0103e8000c10190a */
[----:B------:R1:W-:Y:S01]  /*8070*/  STG.E desc[UR10][R4.64+0x4], R7 ;  /* 0x0000040704007986 */ /* 0x0003e2000c10190a */
[----:B------:R-:W-:-:S03]  /*8080*/  NOP ;  /* 0x0000000000007918 */ /* 0x000fc60000000000 */
[----:B------:R1:W2:Y:S01]  /*8090*/  LDS.64 R8, [R41+0xc00] ;  /* 0x000c000029087984 */ /* 0x0002a20000000a00 */
[----:B------:R-:W-:Y:S05]  /*80a0*/  BRA.U UP0, `(.L_x_1171) ;  /* 0x0000000100207547 */ /* 0x000fea000b800000 */
[----:B------:R-:W3:Y:S01]  /*80b0*/  LDC R0, c[0x0][0x3c8] ;  /* 0x0000f200ff007b82 */ /* 0x000ee20000000800 */
[----:B------:R-:W-:Y:S02]  /*80c0*/  CS2R R12, SRZ ;  /* 0x00000000000c7805 */ /* 0x000fe4000001ff00 */
[----:B------:R-:W-:Y:S02]  /*80d0*/  CS2R R10, SRZ ;  /* 0x00000000000a7805 */ /* 0x000fe4000001ff00 */
[----:B---3--:R-:W-:-:S13]  /*80e0*/  ISETP.NE.AND P0, PT, R0, RZ, PT ;  /* 0x000000ff0000720c */ /* 0x008fda0003f05270 */
[----:B--2---:R-:W-:Y:S01]  /*80f0*/  @P0 SHF.R.U32.HI R0, RZ, UR8, R9 ;  /* 0x00000008ff000c19 */ /* 0x004fe20008011609 */
[----:B------:R-:W-:Y:S02]  /*8100*/  @P0 IMAD.U32 R11, RZ, RZ, UR15 ;  /* 0x0000000fff0b0e24 */ /* 0x000fe4000f8e00ff */
[----:B------:R-:W-:Y:S01]  /*8110*/  @P0 IMAD.U32 R10, RZ, RZ, UR13 ;  /* 0x0000000dff0a0e24 */ /* 0x000fe2000f8e00ff */
[----:B------:R-:W-:-:S07]  /*8120*/  @P0 LOP3.LUT R12, R0, UR14, RZ, 0x30, !PT ;  /* 0x0000000e000c0c12 */ /* 0x000fce000f8e30ff */
.L_x_1171:
[----:B------:R-:W-:-:S04]  /*8130*/  ISETP.NE.AND P0, PT, R11, RZ, PT ;  /* 0x000000ff0b00720c */ /* 0x000fc80003f05270 */
[----:B------:R-:W-:-:S13]  /*8140*/  ISETP.GT.U32.OR P0, PT, R13, 0x1f, !P0 ;  /* 0x0000001f0d00780c */ /* 0x000fda0004704470 */
[----:B------:R-:W-:Y:S05]  /*8150*/  @P0 BRA `(.L_x_1172) ;  /* 0x0000000000200947 */ /* 0x000fea0003800000 */
[----:B------:R-:W-:Y:S02]  /*8160*/  IMAD.MOV R0, RZ, RZ, -R13 ;  /* 0x000000ffff007224 */ /* 0x000fe400078e0a0d */
[----:B-1----:R-:W-:-:S03]  /*8170*/  IMAD.MOV.U32 R4, RZ, RZ, -0x1 ;  /* 0xffffffffff047424 */ /* 0x002fc600078e00ff */
[----:B------:R-:W-:Y:S02]  /*8180*/  VIADDMNMX.U32 R11, R0, 0x20, R11, PT ;  /* 0x00000020000b7846 */ /* 0x000fe4000380000b */
[----:B--2---:R-:W-:Y:S02]  /*8190*/  SHF.R.U32.HI R0, RZ, R13, R8 ;  /* 0x0000000dff007219 */ /* 0x004fe40000011608 */
[----:B------:R-:W-:-:S04]  /*81a0*/  SHF.L.U32 R11, R4, R11, RZ ;  /* 0x0000000b040b7219 */ /* 0x000fc800000006ff */
[----:B------:R-:W-:-:S04]  /*81b0*/  LOP3.LUT R11, R0, R11, RZ, 0x30, !PT ;  /* 0x0000000b000b7212 */ /* 0x000fc800078e30ff */
[----:B------:R-:W-:-:S04]  /*81c0*/  SHF.L.U32 R11, R11, R10, RZ ;  /* 0x0000000a0b0b7219 */ /* 0x000fc800000006ff */
[----:B------:R-:W-:-:S07]  /*81d0*/  LOP3.LUT R12, R11, R12, RZ, 0xfc, !PT ;  /* 0x0000000c0b0c7212 */ /* 0x000fce00078efcff */
.L_x_1172:
[----:B------:R-:W-:Y:S01]  /*81e0*/  LEA R12, R12, UR7, 0x2 ;  /* 0x000000070c0c7c11 */ /* 0x000fe2000f8e10ff */
[----:B------:R-:W-:Y:S02]  /*81f0*/  IMAD.MOV.U32 R0, RZ, RZ, RZ ;  /* 0x000000ffff007224 */ /* 0x000fe400078e00ff */
[----:B------:R-:W-:Y:S02]  /*8200*/  IMAD.MOV.U32 R11, RZ, RZ, RZ ;  /* 0x000000ffff0b7224 */ /* 0x000fe400078e00ff */
[----:B-1----:R-:W1:Y:S01]  /*8210*/  LDS R5, [R12+0xb400] ;  /* 0x00b400000c057984 */ /* 0x002e620000000800 */
[----:B------:R-:W-:Y:S02]  /*8220*/  IMAD.U32 R13, RZ, RZ, UR5 ;  /* 0x00000005ff0d7e24 */ /* 0x000fe4000f8e00ff */
[----:B------:R-:W-:Y:S01]  /*8230*/  IMAD.U32 R10, RZ, RZ, UR6 ;  /* 0x00000006ff0a7e24 */ /* 0x000fe2000f8e00ff */
[----:B-1----:R-:W-:-:S05]  /*8240*/  IADD3 R5, PT, PT, R39, 0x180, R5 ;  /* 0x0000018027057810 */ /* 0x002fca0007ffe005 */
[----:B------:R-:W-:-:S05]  /*8250*/  IMAD.WIDE.U32 R4, R5, 0x8, R2 ;  /* 0x0000000805047825 */ /* 0x000fca00078e0002 */
[----:B--2---:R1:W-:Y:S04]  /*8260*/  STG.E desc[UR10][R4.64], R8 ;  /* 0x0000000804007986 */ /* 0x0043e8000c10190a */
[----:B------:R1:W-:Y:S01]  /*8270*/  STG.E desc[UR10][R4.64+0x4], R9 ;  /* 0x0000040904007986 */ /* 0x0003e2000c10190a */
[----:B------:R-:W-:-:S03]  /*8280*/  NOP ;  /* 0x0000000000007918 */ /* 0x000fc60000000000 */
[----:B------:R1:W2:Y:S01]  /*8290*/  LDS.64 R6, [R41+0x1800] ;  /* 0x0018000029067984 */ /* 0x0002a20000000a00 */
[----:B------:R-:W-:Y:S05]  /*82a0*/  BRA.U UP0, `(.L_x_1173) ;  /* 0x0000000100247547 */ /* 0x000fea000b800000 */
[----:B------:R-:W3:Y:S01]  /*82b0*/  LDC R0, c[0x0][0x3c8] ;  /* 0x0000f200ff007b82 */ /* 0x000ee20000000800 */
[----:B------:R-:W-:Y:S01]  /*82c0*/  CS2R R10, SRZ ;  /* 0x00000000000a7805 */ /* 0x000fe2000001ff00 */
[----:B------:R-:W-:Y:S01]  /*82d0*/  IMAD.MOV.U32 R13, RZ, RZ, RZ ;  /* 0x000000ffff0d7224 */ /* 0x000fe200078e00ff */
[----:B---3--:R-:W-:Y:S01]  /*82e0*/  ISETP.NE.AND P0, PT, R0, RZ, PT ;  /* 0x000000ff0000720c */ /* 0x008fe20003f05270 */
[----:B------:R-:W-:-:S12]  /*82f0*/  IMAD.MOV.U32 R0, RZ, RZ, RZ ;  /* 0x000000ffff007224 */ /* 0x000fd800078e00ff */
[----:B-12---:R-:W-:Y:S01]  /*8300*/  @P0 SHF.R.U32.HI R4, RZ, UR8, R7 ;  /* 0x00000008ff040c19 */ /* 0x006fe20008011607 */
[----:B------:R-:W-:Y:S02]  /*8310*/  @P0 IMAD.U32 R10, RZ, RZ, UR15 ;  /* 0x0000000fff0a0e24 */ /* 0x000fe4000f8e00ff */
[----:B------:R-:W-:Y:S01]  /*8320*/  @P0 IMAD.U32 R0, RZ, RZ, UR13 ;  /* 0x0000000dff000e24 */ /* 0x000fe2000f8e00ff */
[----:B------:R-:W-:-:S07]  /*8330*/  @P0 LOP3.LUT R11, R4, UR14, RZ, 0x30, !PT ;  /* 0x0000000e040b0c12 */ /* 0x000fce000f8e30ff */
.L_x_1173:
[----:B------:R-:W-:-:S04]  /*8340*/  ISETP.NE.AND P0, PT, R10, RZ, PT ;  /* 0x000000ff0a00720c */ /* 0x000fc80003f05270 */
[----:B------:R-:W-:-:S13]  /*8350*/  ISETP.GT.U32.OR P0, PT, R13, 0x1f, !P0 ;  /* 0x0000001f0d00780c */ /* 0x000fda0004704470 */
[----:B------:R-:W-:Y:S05]  /*8360*/  @P0 BRA `(.L_x_1174) ;  /* 0x0000000000200947 */ /* 0x000fea0003800000 */
[----:B-1----:R-:W-:Y:S01]  /*8370*/  IMAD.MOV R5, RZ, RZ, -R13 ;  /* 0x000000ffff057224 */ /* 0x002fe200078e0a0d */
[----:B--2---:R-:W-:Y:S01]  /*8380*/  SHF.R.U32.HI R13, RZ, R13, R6 ;  /* 0x0000000dff0d7219 */ /* 0x004fe20000011606 */
[----:B------:R-:W-:-:S03]  /*8390*/  IMAD.MOV.U32 R9, RZ, RZ, -0x1 ;  /* 0xffffffffff097424 */ /* 0x000fc600078e00ff */
[----:B------:R-:W-:-:S04]  /*83a0*/  VIADDMNMX.U32 R10, R5, 0x20, R10, PT ;  /* 0x00000020050a7846 */ /* 0x000fc8000380000a */
[----:B------:R-:W-:-:S04]  /*83b0*/  SHF.L.U32 R10, R9, R10, RZ ;  /* 0x0000000a090a7219 */ /* 0x000fc800000006ff */
[----:B------:R-:W-:-:S04]  /*83c0*/  LOP3.LUT R13, R13, R10, RZ, 0x30, !PT ;  /* 0x0000000a0d0d7212 */ /* 0x000fc800078e30ff */
[----:B------:R-:W-:-:S04]  /*83d0*/  SHF.L.U32 R0, R13, R0, RZ ;  /* 0x000000000d007219 */ /* 0x000fc800000006ff */
[----:B------:R-:W-:-:S07]  /*83e0*/  LOP3.LUT R11, R0, R11, RZ, 0xfc, !PT ;  /* 0x0000000b000b7212 */ /* 0x000fce00078efcff */
.L_x_1174:
[----:B------:R-:W-:Y:S01]  /*83f0*/  LEA R11, R11, UR7, 0x2 ;  /* 0x000000070b0b7c11 */ /* 0x000fe2000f8e10ff */
[----:B------:R-:W-:Y:S02]  /*8400*/  IMAD.MOV.U32 R0, RZ, RZ, RZ ;  /* 0x000000ffff007224 */ /* 0x000fe400078e00ff */
[----:B------:R-:W-:Y:S02]  /*8410*/  IMAD.MOV.U32 R12, RZ, RZ, RZ ;  /* 0x000000ffff0c7224 */ /* 0x000fe400078e00ff */
[----:B------:R-:W-:Y:S01]  /*8420*/  IMAD.U32 R13, RZ, RZ, UR5 ;  /* 0x00000005ff0d7e24 */ /* 0x000fe2000f8e00ff */
[----:B------:R-:W1:Y:S01]  /*8430*/  LDS R11, [R11+0xb400] ;  /* 0x00b400000b0b7984 */ /* 0x000e620000000800 */
        /* <DEDUP_REMOVED lines=17> */
.L_x_1175:
        /* <DEDUP_REMOVED lines=11> */
.L_x_1176:
        /* <DEDUP_REMOVED lines=22> */
.L_x_1177:
        /* <DEDUP_REMOVED lines=11> */
.L_x_1178:
        /* <DEDUP_REMOVED lines=22> */
.L_x_1179:
        /* <DEDUP_REMOVED lines=11> */
.L_x_1180:
        /* <DEDUP_REMOVED lines=22> */
.L_x_1181:
        /* <DEDUP_REMOVED lines=11> */
.L_x_1182:
        /* <DEDUP_REMOVED lines=22> */
.L_x_1183:
        /* <DEDUP_REMOVED lines=11> */
.L_x_1184:
        /* <DEDUP_REMOVED lines=22> */
.L_x_1185:
        /* <DEDUP_REMOVED lines=11> */
.L_x_1186:
        /* <DEDUP_REMOVED lines=22> */
.L_x_1187:
        /* <DEDUP_REMOVED lines=11> */
.L_x_1188:
        /* <DEDUP_REMOVED lines=22> */
.L_x_1189:
        /* <DEDUP_REMOVED lines=11> */
.L_x_1190:
        /* <DEDUP_REMOVED lines=22> */
.L_x_1191:
        /* <DEDUP_REMOVED lines=11> */
.L_x_1192:
        /* <DEDUP_REMOVED lines=22> */
.L_x_1193:
        /* <DEDUP_REMOVED lines=11> */
.L_x_1194:
        /* <DEDUP_REMOVED lines=22> */
.L_x_1195:
        /* <DEDUP_REMOVED lines=11> */
.L_x_1196:
[----:B------:R-:W-:Y:S01]  /*9aa0*/  LEA R12, R12, UR7, 0x2 ;  /* 0x000000070c0c7c11 */ /* 0x000fe2000f8e10ff */
[----:B------:R-:W-:Y:S01]  /*9ab0*/  IMAD.MOV.U32 R0, RZ, RZ, RZ ;  /* 0x000000ffff007224 */ /* 0x000fe200078e00ff */
[----:B------:R-:W-:-:S03]  /*9ac0*/  UMOV UR6, URZ ;  /* 0x000000ff00067c82 */ /* 0x000fc60008000000 */
[----:B-1----:R-:W1:Y:S02]  /*9ad0*/  LDS R5, [R12+0xb400] ;  /* 0x00b400000c057984 */ /* 0x002e640000000800 */
[----:B-1----:R-:W-:-:S05]  /*9ae0*/  IADD3 R5, PT, PT, R39, 0x1380, R5 ;  /* 0x0000138027057810 */ /* 0x002fca0007ffe005 */
[----:B------:R-:W-:-:S05]  /*9af0*/  IMAD.WIDE.U32 R4, R5, 0x8, R2 ;  /* 0x0000000805047825 */ /* 0x000fca00078e0002 */
[----:B--2---:R1:W-:Y:S04]  /*9b00*/  STG.E desc[UR10][R4.64], R8 ;  /* 0x0000000804007986 */ /* 0x0043e8000c10190a */
[----:B------:R1:W-:Y:S01]  /*9b10*/  STG.E desc[UR10][R4.64+0x4], R9 ;  /* 0x0000040904007986 */ /* 0x0003e2000c10190a */
[----:B------:R-:W-:-:S03]  /*9b20*/  NOP ;  /* 0x0000000000007918 */ /* 0x000fc60000000000 */
[----:B0-----:R-:W0:Y:S01]  /*9b30*/  LDS.64 R40, [R41+0xa800] ;  /* 0x00a8000029287984 */ /* 0x001e220000000a00 */
[----:B------:R-:W-:Y:S05]  /*9b40*/  BRA.U UP0, `(.L_x_1197) ;  /* 0x00000001002c7547 */ /* 0x000fea000b800000 */
[----:B------:R-:W2:Y:S01]  /*9b50*/  LDCU UR4, c[0x0][0x3c8] ;  /* 0x00007900ff0477ac */ /* 0x000ea20008000800 */
[----:B------:R-:W-:Y:S01]  /*9b60*/  IMAD.MOV.U32 R0, RZ, RZ, RZ ;  /* 0x000000ffff007224 */ /* 0x000fe200078e00ff */
[----:B------:R-:W-:Y:S01]  /*9b70*/  UMOV UR6, URZ ;  /* 0x000000ff00067c82 */ /* 0x000fe20008000000 */
[----:B------:R-:W-:Y:S01]  /*9b80*/  UMOV UR5, URZ ;  /* 0x000000ff00057c82 */ /* 0x000fe20008000000 */
[----:B--2---:R-:W-:-:S03]  /*9b90*/  UISETP.NE.AND UP0, UPT, UR4, URZ, UPT ;  /* 0x000000ff0400728c */ /* 0x004fc6000bf05270 */
[----:B------:R-:W-:-:S03]  /*9ba0*/  UMOV UR4, URZ ;  /* 0x000000ff00047c82 */ /* 0x000fc60008000000 */
[----:B------:R-:W-:-:S05]  /*9bb0*/  PLOP3.LUT P0, PT, PT, PT, UP0, 0x80, 0x8 ;  /* 0x000000000008781c */ /* 0x000fca0003f0f008 */
[----:B------:R-:W-:Y:S01]  /*9bc0*/  @UP0 UMOV UR4, UR15 ;  /* 0x0000000f00040c82 */ /* 0x000fe20008000000 */
[----:B------:R-:W-:-:S07]  /*9bd0*/  @UP0 UMOV UR6, UR13 ;  /* 0x0000000d00060c82 */ /* 0x000fce0008000000 */
[----:B01----:R-:W-:-:S04]  /*9be0*/  @P0 SHF.R.U32.HI R4, RZ, UR8, R41 ;  /* 0x00000008ff040c19 */ /* 0x003fc80008011629 */
[----:B------:R-:W-:-:S07]  /*9bf0*/  @P0 LOP3.LUT R0, R4, UR14, RZ, 0x30, !PT ;  /* 0x0000000e04000c12 */ /* 0x000fce000f8e30ff */
.L_x_1197:
[----:B------:R-:W-:-:S04]  /*9c00*/  UISETP.NE.AND UP0, UPT, UR4, URZ, UPT ;  /* 0x000000ff0400728c */ /* 0x000fc8000bf05270 */
[----:B------:R-:W-:-:S09]  /*9c10*/  UISETP.GT.U32.OR UP0, UPT, UR5, 0x1f, !UP0 ;  /* 0x0000001f0500788c */ /* 0x000fd2000c704470 */
[----:B------:R-:W-:Y:S05]  /*9c20*/  BRA.U UP0, `(.L_x_1198) ;  /* 0x0000000100247547 */ /* 0x000fea000b800000 */
[----:B-1----:R-:W-:Y:S02]  /*9c30*/  IMAD R4, RZ, RZ, -UR5 ;  /* 0x80000005ff047e24 */ /* 0x002fe4000f8e02ff */
[----:B------:R-:W-:Y:S02]  /*9c40*/  IMAD.MOV.U32 R5, RZ, RZ, 0x20 ;  /* 0x00000020ff057424 */ /* 0x000fe400078e00ff */
[----:B------:R-:W-:-:S03]  /*9c50*/  IMAD.MOV.U32 R7, RZ, RZ, -0x1 ;  /* 0xffffffffff077424 */ /* 0x000fc600078e00ff */
[----:B------:R-:W-:Y:S02]  /*9c60*/  VIADDMNMX.U32 R4, R4, R5, UR4, PT ;  /* 0x0000000404047e46 */ /* 0x000fe4000b800005 */
[----:B0-----:R-:W-:Y:S02]  /*9c70*/  SHF.R.U32.HI R5, RZ, UR5, R40 ;  /* 0x00000005ff057c19 */ /* 0x001fe40008011628 */
[----:B------:R-:W-:-:S04]  /*9c80*/  SHF.L.U32 R4, R7, R4, RZ ;  /* 0x0000000407047219 */ /* 0x000fc800000006ff */
[----:B------:R-:W-:-:S04]  /*9c90*/  LOP3.LUT R4, R5, R4, RZ, 0x30, !PT ;  /* 0x0000000405047212 */ /* 0x000fc800078e30ff */
[----:B------:R-:W-:-:S04]  /*9ca0*/  SHF.L.U32 R5, R4, UR6, RZ ;  /* 0x0000000604057c19 */ /* 0x000fc800080006ff */
[----:B------:R-:W-:-:S07]  /*9cb0*/  LOP3.LUT R0, R5, R0, RZ, 0xfc, !PT ;  /* 0x0000000005007212 */ /* 0x000fce00078efcff */
.L_x_1198:
[----:B------:R-:W-:-:S05]  /*9cc0*/  LEA R0, R0, UR7, 0x2 ;  /* 0x0000000700007c11 */ /* 0x000fca000f8e10ff */
[----:B-1----:R-:W1:Y:S02]  /*9cd0*/  LDS R5, [R0+0xb400] ;  /* 0x00b4000000057984 */ /* 0x002e640000000800 */
[----:B-1----:R-:W-:-:S05]  /*9ce0*/  IADD3 R5, PT, PT, R39, 0x1500, R5 ;  /* 0x0000150027057810 */ /* 0x002fca0007ffe005 */
[----:B------:R-:W-:-:S05]  /*9cf0*/  IMAD.WIDE.U32 R2, R5, 0x8, R2 ;  /* 0x0000000805027825 */ /* 0x000fca00078e0002 */
[----:B0-----:R-:W-:Y:S04]  /*9d00*/  STG.E desc[UR10][R2.64], R40 ;  /* 0x0000002802007986 */ /* 0x001fe8000c10190a */
[----:B------:R-:W-:Y:S01]  /*9d10*/  STG.E desc[UR10][R2.64+0x4], R41 ;  /* 0x0000042902007986 */ /* 0x000fe2000c10190a */
[----:B------:R-:W-:Y:S01]  /*9d20*/  NOP ;  /* 0x0000000000007918 */ /* 0x000fe20000000000 */
[----:B------:R-:W-:Y:S05]  /*9d30*/  EXIT ;  /* 0x000000000000794d */ /* 0x000fea0003800000 */
.L_x_1168:
        /* <DEDUP_REMOVED lines=19> */
.L_x_1199:
[----:B------:R-:W-:Y:S01]  /*9e70*/  ISETP.NE.AND P0, PT, R2, RZ, PT ;  /* 0x000000ff0200720c */ /* 0x000fe20003f05270 */
[----:B------:R-:W-:-:S03]  /*9e80*/  IMAD.U32 R13, RZ, RZ, UR9 ;  /* 0x00000009ff0d7e24 */ /* 0x000fc6000f8e00ff */
        /* <DEDUP_REMOVED lines=10> */
.L_x_1200:
[----:B------:R-:W-:Y:S01]  /*9f30*/  LEA R0, R3, UR7, 0x2 ;  /* 0x0000000703007c11 */ /* 0x000fe2000f8e10ff */
[----:B------:R-:W-:Y:S02]  /*9f40*/  IMAD R3, R13, -0x1680, R8 ;  /* 0xffffe9800d037824 */ /* 0x000fe400078e0208 */
[----:B------:R-:W-:Y:S02]  /*9f50*/  IMAD.MOV.U32 R2, RZ, RZ, RZ ;  /* 0x000000ffff027224 */ /* 0x000fe400078e00ff */
[----:B------:R1:W2:Y:S01]  /*9f60*/  LDS R9, [R0+0xb400] ;  /* 0x00b4000000097984 */ /* 0x0002a20000000800 */
[----:B------:R-:W-:Y:S01]  /*9f70*/  ISETP.GE.AND P0, PT, R39, R3, PT ;  /* 0x000000032700720c */ /* 0x000fe20003f06270 */
[----:B------:R-:W-:Y:S02]  /*9f80*/  IMAD.MOV.U32 R10, RZ, RZ, RZ ;  /* 0x000000ffff0a7224 */ /* 0x000fe400078e00ff */
[----:B------:R-:W-:Y:S02]  /*9f90*/  IMAD.U32 R11, RZ, RZ, UR5 ;  /* 0x00000005ff0b7e24 */ /* 0x000fe4000f8e00ff */
[----:B-1----:R-:W-:-:S08]  /*9fa0*/  IMAD.U32 R0, RZ, RZ, UR6 ;  /* 0x00000006ff007e24 */ /* 0x002fd0000f8e00ff */
[----:B------:R-:W1:Y:S01]  /*9fb0*/  @!P0 LDC.64 R4, c[0x0][0x3a0] ;  /* 0x0000e800ff048b82 */ /* 0x000e620000000a00 */
[----:B--2---:R-:W-:-:S04]  /*9fc0*/  @!P0 IMAD.IADD R9, R9, 0x1, R39 ;  /* 0x0000000109098824 */ /* 0x004fc800078e0227 */
[----:B-1----:R-:W-:-:S05]  /*9fd0*/  @!P0 IMAD.WIDE.U32 R4, R9, 0x8, R4 ;  /* 0x0000000809048825 */ /* 0x002fca00078e0004 */
[----:B----4-:R1:W-:Y:S04]  /*9fe0*/  @!P0 STG.E desc[UR10][R4.64], R6 ;  /* 0x0000000604008986 */ /* 0x0103e8000c10190a */
[----:B------:R1:W-:Y:S01]  /*9ff0*/  @!P0 STG.E desc[UR10][R4.64+0x4], R7 ;  /* 0x0000040704008986 */ /* 0x0003e2000c10190a */
        /* <DEDUP_REMOVED lines=12> */
.L_x_1201:
        /* <DEDUP_REMOVED lines=11> */
.L_x_1202:
[----:B------:R-:W-:Y:S01]  /*a170*/  LEA R10, R10, UR7, 0x2 ;  /* 0x000000070a0a7c11 */ /* 0x000fe2000f8e10ff */
[----:B------:R-:W-:Y:S02]  /*a180*/  VIADD R0, R39, 0x180 ;  /* 0x0000018027007836 */ /* 0x000fe40000000000 */
[----:B------:R-:W-:Y:S02]  /*a190*/  IMAD.MOV.U32 R11, RZ, RZ, RZ ;  /* 0x000000ffff0b7224 */ /* 0x000fe400078e00ff */
[----:B-1----:R-:W1:Y:S01]  /*a1a0*/  LDS R7, [R10+0xb400] ;  /* 0x00b400000a077984 */ /* 0x002e620000000800 */
[----:B------:R-:W-:Y:S01]  /*a1b0*/  ISETP.GE.AND P0, PT, R0, R3, PT ;  /* 0x000000030000720c */ /* 0x000fe20003f06270 */
[----:B------:R-:W-:Y:S02]  /*a1c0*/  IMAD.U32 R13, RZ, RZ, UR5 ;  /* 0x00000005ff0d7e24 */ /* 0x000fe4000f8e00ff */
[----:B------:R-:W-:-:S10]  /*a1d0*/  IMAD.U32 R2, RZ, RZ, UR6 ;  /* 0x00000006ff027e24 */ /* 0x000fd4000f8e00ff */
[----:B------:R-:W3:Y:S01]  /*a1e0*/  @!P0 LDC.64 R4, c[0x0][0x3a0] ;  /* 0x0000e800ff048b82 */ /* 0x000ee20000000a00 */
[----:B-1----:R-:W-:Y:S02]  /*a1f0*/  IMAD.IADD R7, R0, 0x1, R7 ;  /* 0x0000000100077824 */ /* 0x002fe400078e0207 */
[----:B------:R-:W-:Y:S02]  /*a200*/  IMAD.MOV.U32 R0, RZ, RZ, RZ ;  /* 0x000000ffff007224 */ /* 0x000fe400078e00ff */
[----:B---3--:R-:W-:-:S05]  /*a210*/  @!P0 IMAD.WIDE.U32 R4, R7, 0x8, R4 ;  /* 0x0000000807048825 */ /* 0x008fca00078e0004 */
[----:B--2---:R1:W-:Y:S04]  /*a220*/  @!P0 STG.E desc[UR10][R4.64], R8 ;  /* 0x0000000804008986 */ /* 0x0043e8000c10190a */
[----:B------:R1:W-:Y:S01]  /*a230*/  @!P0 STG.E desc[UR10][R4.64+0x4], R9 ;  /* 0x0000040904008986 */ /* 0x0003e2000c10190a */
[----:B------:R-:W-:-:S03]  /*a240*/  NOP ;  /* 0x0000000000007918 */ /* 0x000fc60000000000 */
[----:B------:R1:W2:Y:S01]  /*a250*/  LDS.64 R6, [R41+0x1800] ;  /* 0x0018000029067984 */ /* 0x0002a20000000a00 */
[----:B------:R-:W-:Y:S05]  /*a260*/  BRA.U UP0, `(.L_x_1203) ;  /* 0x0000000100287547 */ /* 0x000fea000b800000 */
[----:B------:R-:W3:Y:S01]  /*a270*/  LDC R0, c[0x0][0x3c8] ;  /* 0x0000f200ff007b82 */ /* 0x000ee20000000800 */
[----:B------:R-:W-:Y:S02]  /*a280*/  IMAD.MOV.U32 R11, RZ, RZ, RZ ;  /* 0x000000ffff0b7224 */ /* 0x000fe400078e00ff */
[----:B------:R-:W-:Y:S02]  /*a290*/  IMAD.MOV.U32 R2, RZ, RZ, RZ ;  /* 0x000000ffff027224 */ /* 0x000fe400078e00ff */
[----:B------:R-:W-:Y:S01]  /*a2a0*/  IMAD.MOV.U32 R13, RZ, RZ, RZ ;  /* 0x000000ffff0d7224 */ /* 0x000fe200078e00ff */
[----:B---3--:R-:W-:Y:S01]  /*a2b0*/  ISETP.NE.AND P0, PT, R0, RZ, PT ;  /* 0x000000ff0000720c */ /* 0x008fe20003f05270 */
[----:B------:R-:W-:-:S12]  /*a2c0*/  IMAD.MOV.U32 R0, RZ, RZ, RZ ;  /* 0x000000ffff007224 */ /* 0x000fd800078e00ff */
[----:B-12---:R-:W-:Y:S01]  /*a2d0*/  @P0 SHF.R.U32.HI R4, RZ, UR8, R7 ;  /* 0x00000008ff040c19 */ /* 0x006fe20008011607 */
[----:B------:R-:W-:Y:S02]  /*a2e0*/  @P0 IMAD.U32 R2, RZ, RZ, UR15 ;  /* 0x0000000fff020e24 */ /* 0x000fe4000f8e00ff */
[----:B------:R-:W-:Y:S01]  /*a2f0*/  @P0 IMAD.U32 R0, RZ, RZ, UR13 ;  /* 0x0000000dff000e24 */ /* 0x000fe2000f8e00ff */
[----:B------:R-:W-:-:S07]  /*a300*/  @P0 LOP3.LUT R11, R4, UR14, RZ, 0x30, !PT ;  /* 0x0000000e040b0c12 */ /* 0x000fce000f8e30ff */
.L_x_1203:
        /* <DEDUP_REMOVED lines=11> */
.L_x_1204:
[----:B------:R-:W-:Y:S01]  /*a3c0*/  LEA R11, R11, UR7, 0x2 ;  /* 0x000000070b0b7c11 */ /* 0x000fe2000f8e10ff */
[----:B------:R-:W-:Y:S02]  /*a3d0*/  VIADD R0, R39, 0x300 ;  /* 0x0000030027007836 */ /* 0x000fe40000000000 */
[----:B------:R-:W-:Y:S02]  /*a3e0*/  IMAD.MOV.U32 R10, RZ, RZ, RZ ;  /* 0x000000ffff0a7224 */ /* 0x000fe400078e00ff */
[----:B------:R-:W-:Y:S01]  /*a3f0*/  IMAD.U32 R13, RZ, RZ, UR5 ;  /* 0x00000005ff0d7e24 */ /* 0x000fe2000f8e00ff */
[----:B------:R-:W3:Y:S01]  /*a400*/  LDS R11, [R11+0xb400] ;  /* 0x00b400000b0b7984 */ /* 0x000ee20000000800 */
[----:B------:R-:W-:Y:S01]  /*a410*/  ISETP.GE.AND P0, PT, R0, R3, PT ;  /* 0x000000030000720c */ /* 0x000fe20003f06270 */
[----:B------:R-:W-:-:S12]  /*a420*/  IMAD.U32 R2, RZ, RZ, UR6 ;  /* 0x00000006ff027e24 */ /* 0x000fd8000f8e00ff */
[----:B-1----:R-:W1:Y:S01]  /*a430*/  @!P0 LDC.64 R4, c[0x0][0x3a0] ;  /* 0x0000e800ff048b82 */ /* 0x002e620000000a00 */
[----:B---3--:R-:W-:Y:S02]  /*a440*/  IMAD.IADD R9, R0, 0x1, R11 ;  /* 0x0000000100097824 */ /* 0x008fe400078e020b */
[----:B------:R-:W-:Y:S02]  /*a450*/  IMAD.MOV.U32 R0, RZ, RZ, RZ ;  /* 0x000000ffff007224 */ /* 0x000fe400078e00ff */
[----:B-1----:R-:W-:-:S05]  /*a460*/  @!P0 IMAD.WIDE.U32 R4, R9, 0x8, R4 ;  /* 0x0000000809048825 */ /* 0x002fca00078e0004 */
        /* <DEDUP_REMOVED lines=15> */
.L_x_1205:
        /* <DEDUP_REMOVED lines=11> */
.L_x_1206:
        /* <DEDUP_REMOVED lines=26> */
.L_x_1207:
        /* <DEDUP_REMOVED lines=11> */
.L_x_1208:
        /* <DEDUP_REMOVED lines=26> */
.L_x_1209:
        /* <DEDUP_REMOVED lines=11> */
.L_x_1210:
        /* <DEDUP_REMOVED lines=26> */
.L_x_1211:
        /* <DEDUP_REMOVED lines=11> */
.L_x_1212:
        /* <DEDUP_REMOVED lines=26> */
.L_x_1213:
        /* <DEDUP_REMOVED lines=11> */
.L_x_1214:
        /* <DEDUP_REMOVED lines=26> */
.L_x_1215:
        /* <DEDUP_REMOVED lines=11> */
.L_x_1216:
[----:B------:R-:W-:Y:S01]  /*b1a0*/  LEA R11, R11, UR7, 0x2 ;  /* 0x000000070b0b7c11 */ /* 0x000fe2000f8e10ff */
[----:B------:R-:W-:Y:S01]  /*b1b0*/  IMAD.MOV.U32 R10, RZ, RZ, RZ ;  /* 0x000000ffff0a7224 */ /* 0x000fe200078e00ff */
[----:B------:R-:W-:Y:S01]  /*b1c0*/  LOP3.LUT R0, R39, 0xc00, RZ, 0xfc, !PT ;  /* 0x00000c0027007812 */ /* 0x000fe200078efcff */
[----:B------:R-:W-:Y:S02]  /*b1d0*/  IMAD.U32 R13, RZ, RZ, UR5 ;  /* 0x00000005ff0d7e24 */ /* 0x000fe4000f8e00ff */
[----:B------:R-:W-:Y:S01]  /*b1e0*/  IMAD.U32 R2, RZ, RZ, UR6 ;  /* 0x00000006ff027e24 */ /* 0x000fe2000f8e00ff */
[----:B------:R-:W3:Y:S01]  /*b1f0*/  LDS R11, [R11+0xb400] ;  /* 0x00b400000b0b7984 */ /* 0x000ee20000000800 */
[----:B------:R-:W-:-:S13]  /*b200*/  ISETP.GE.AND P0, PT, R0, R3, PT ;  /* 0x000000030000720c */ /* 0x000fda0003f06270 */
        /* <DEDUP_REMOVED lines=19> */
.L_x_1217:
        /* <DEDUP_REMOVED lines=11> */
.L_x_1218:
        /* <DEDUP_REMOVED lines=26> */
.L_x_1219:
        /* <DEDUP_REMOVED lines=11> */
.L_x_1220:
        /* <DEDUP_REMOVED lines=26> */
.L_x_1221:
        /* <DEDUP_REMOVED lines=11> */
.L_x_1222:
        /* <DEDUP_REMOVED lines=26> */
.L_x_1223:
        /* <DEDUP_REMOVED lines=11> */
.L_x_1224:
        /* <DEDUP_REMOVED lines=26> */
.L_x_1225:
        /* <DEDUP_REMOVED lines=11> */
.L_x_1226:
[----:B------:R-:W-:Y:S01]  /*bd30*/  LEA R10, R10, UR7, 0x2 ;  /* 0x000000070a0a7c11 */ /* 0x000fe2000f8e10ff */
[----:B------:R-:W-:Y:S01]  /*bd40*/  VIADD R0, R39, 0x1380 ;  /* 0x0000138027007836 */ /* 0x000fe20000000000 */
[----:B------:R-:W-:-:S03]  /*bd50*/  UMOV UR6, URZ ;  /* 0x000000ff00067c82 */ /* 0x000fc60008000000 */
[----:B-1----:R-:W1:Y:S01]  /*bd60*/  LDS R7, [R10+0xb400] ;  /* 0x00b400000a077984 */ /* 0x002e620000000800 */
[----:B------:R-:W-:-:S13]  /*bd70*/  ISETP.GE.AND P0, PT, R0, R3, PT ;  /* 0x000000030000720c */ /* 0x000fda0003f06270 */
[----:B------:R-:W3:Y:S01]  /*bd80*/  @!P0 LDC.64 R4, c[0x0][0x3a0] ;  /* 0x0000e800ff048b82 */ /* 0x000ee20000000a00 */
[----:B-1----:R-:W-:Y:S02]  /*bd90*/  IMAD.IADD R7, R0, 0x1, R7 ;  /* 0x0000000100077824 */ /* 0x002fe400078e0207 */
[----:B------:R-:W-:Y:S02]  /*bda0*/  IMAD.MOV.U32 R0, RZ, RZ, RZ ;  /* 0x000000ffff007224 */ /* 0x000fe400078e00ff */
[----:B---3--:R-:W-:-:S05]  /*bdb0*/  @!P0 IMAD.WIDE.U32 R4, R7, 0x8, R4 ;  /* 0x0000000807048825 */ /* 0x008fca00078e0004 */
[----:B--2---:R1:W-:Y:S04]  /*bdc0*/  @!P0 STG.E desc[UR10][R4.64], R8 ;  /* 0x0000000804008986 */ /* 0x0043e8000c10190a */
[----:B------:R1:W-:Y:S01]  /*bdd0*/  @!P0 STG.E desc[UR10][R4.64+0x4], R9 ;  /* 0x0000040904008986 */ /* 0x0003e2000c10190a */
        /* <DEDUP_REMOVED lines=12> */
[----:B0-----:R-:W-:-:S04]  /*bea0*/  @P0 SHF.R.U32.HI R2, RZ, UR8, R41 ;  /* 0x00000008ff020c19 */ /* 0x001fc80008011629 */
[----:B------:R-:W-:-:S07]  /*beb0*/  @P0 LOP3.LUT R0, R2, UR14, RZ, 0x30, !PT ;  /* 0x0000000e02000c12 */ /* 0x000fce000f8e30ff */
.L_x_1227:
[----:B------:R-:W-:-:S04]  /*bec0*/  UISETP.NE.AND UP0, UPT, UR4, URZ, UPT ;  /* 0x000000ff0400728c */ /* 0x000fc8000bf05270 */
[----:B------:R-:W-:-:S09]  /*bed0*/  UISETP.GT.U32.OR UP0, UPT, UR5, 0x1f, !UP0 ;  /* 0x0000001f0500788c */ /* 0x000fd2000c704470 */
[----:B------:R-:W-:Y:S05]  /*bee0*/  BRA.U UP0, `(.L_x_1228) ;  /* 0x0000000100247547 */ /* 0x000fea000b800000 */
[----:B------:R-:W-:Y:S02]  /*bef0*/  IMAD R2, RZ, RZ, -UR5 ;  /* 0x80000005ff027e24 */ /* 0x000fe4000f8e02ff */
[----:B-1----:R-:W-:Y:S02]  /*bf00*/  IMAD.MOV.U32 R5, RZ, RZ, 0x20 ;  /* 0x00000020ff057424 */ /* 0x002fe400078e00ff */
[----:B------:R-:W-:-:S03]  /*bf10*/  IMAD.MOV.U32 R7, RZ, RZ, -0x1 ;  /* 0xffffffffff077424 */ /* 0x000fc600078e00ff */
[----:B------:R-:W-:Y:S02]  /*bf20*/  VIADDMNMX.U32 R2, R2, R5, UR4, PT ;  /* 0x0000000402027e46 */ /* 0x000fe4000b800005 */
[----:B0-----:R-:W-:Y:S02]  /*bf30*/  SHF.R.U32.HI R5, RZ, UR5, R40 ;  /* 0x00000005ff057c19 */ /* 0x001fe40008011628 */
[----:B------:R-:W-:-:S04]  /*bf40*/  SHF.L.U32 R2, R7, R2, RZ ;  /* 0x0000000207027219 */ /* 0x000fc800000006ff */
[----:B------:R-:W-:-:S04]  /*bf50*/  LOP3.LUT R2, R5, R2, RZ, 0x30, !PT ;  /* 0x0000000205027212 */ /* 0x000fc800078e30ff */
[----:B------:R-:W-:-:S04]  /*bf60*/  SHF.L.U32 R5, R2, UR6, RZ ;  /* 0x0000000602057c19 */ /* 0x000fc800080006ff */
[----:B------:R-:W-:-:S07]  /*bf70*/  LOP3.LUT R0, R5, R0, RZ, 0xfc, !PT ;  /* 0x0000000005007212 */ /* 0x000fce00078efcff */
.L_x_1228:
[----:B------:R-:W-:Y:S01]  /*bf80*/  LEA R0, R0, UR7, 0x2 ;  /* 0x0000000700007c11 */ /* 0x000fe2000f8e10ff */
[----:B------:R-:W-:-:S04]  /*bf90*/  VIADD R38, R39, 0x1500 ;  /* 0x0000150027267836 */ /* 0x000fc80000000000 */
[----:B-1----:R-:W1:Y:S01]  /*bfa0*/  LDS R5, [R0+0xb400] ;  /* 0x00b4000000057984 */ /* 0x002e620000000800 */
[----:B------:R-:W-:-:S13]  /*bfb0*/  ISETP.GE.AND P0, PT, R38, R3, PT ;  /* 0x000000032600720c */ /* 0x000fda0003f06270 */
[----:B------:R-:W2:Y:S01]  /*bfc0*/  @!P0 LDC.64 R2, c[0x0][0x3a0] ;  /* 0x0000e800ff028b82 */ /* 0x000ea20000000a00 */
[----:B-1----:R-:W-:-:S04]  /*bfd0*/  IMAD.IADD R5, R38, 0x1, R5 ;  /* 0x0000000126057824 */ /* 0x002fc800078e0205 */
[----:B--2---:R-:W-:-:S05]  /*bfe0*/  @!P0 IMAD.WIDE.U32 R2, R5, 0x8, R2 ;  /* 0x0000000805028825 */ /* 0x004fca00078e0002 */
[----:B0-----:R-:W-:Y:S04]  /*bff0*/  @!P0 STG.E desc[UR10][R2.64], R40 ;  /* 0x0000002802008986 */ /* 0x001fe8000c10190a */
[----:B------:R-:W-:Y:S01]  /*c000*/  @!P0 STG.E desc[UR10][R2.64+0x4], R41 ;  /* 0x0000042902008986 */ /* 0x000fe2000c10190a */
[----:B------:R-:W-:Y:S01]  /*c010*/  NOP ;  /* 0x0000000000007918 */ /* 0x000fe20000000000 */
[----:B------:R-:W-:Y:S05]  /*c020*/  EXIT ;  /* 0x000000000000794d */ /* 0x000fea0003800000 */
.L_x_1097:
[----:B------:R-:W-:Y:S02]  /*c030*/  IMAD.MOV.U32 R64, RZ, RZ, R56 ;  /* 0x000000ffff407224 */ /* 0x000fe400078e0038 */
[----:B------:R-:W-:Y:S02]  /*c040*/  IMAD.MOV.U32 R65, RZ, RZ, 0x1 ;  /* 0x00000001ff417424 */ /* 0x000fe400078e00ff */
[----:B------:R-:W-:Y:S02]  /*c050*/  IMAD.MOV.U32 R66, RZ, RZ, RZ ;  /* 0x000000ffff427224 */ /* 0x000fe400078e00ff */
[----:B------:R-:W-:-:S07]  /*c060*/  IMAD.MOV.U32 R63, RZ, RZ, -0x1 ;  /* 0xffffffffff3f7424 */ /* 0x000fce00078e00ff */
[----:B-----5:R-:W-:Y:S05]  /*c070*/  WARPSYNC.COLLECTIVE R63, `(.L_x_1229) ;  /* 0x000000003f087348 */ /* 0x020fea0003c00000 */
[----:B------:R0:W1:Y:S02]  /*c080*/  SHFL.UP P0, R61, R64, R65, R66 ;  /* 0x04000041403d7389 */ /* 0x0000640000000042 */
[----:B01---5:R-:W-:Y:S05]  /*c090*/  ENDCOLLECTIVE ;  /* 0x000000000000791b */ /* 0x023fea0003800000 */
.L_x_1229:
[----:B------:R-:W-:Y:S02]  /*c0a0*/  IMAD.MOV.U32 R65, RZ, RZ, 0x2 ;  /* 0x00000002ff417424 */ /* 0x000fe400078e00ff */
[----:B------:R-:W-:-:S04]  /*c0b0*/  IMAD.MOV.U32 R57, RZ, RZ, R61 ;  /* 0x000000ffff397224 */ /* 0x000fc800078e003d */
[----:B------:R-:W-:-:S04]  /*c0c0*/  @P0 IMAD.IADD R57, R56, 0x1, R57 ;  /* 0x0000000138390824 */ /* 0x000fc800078e0239 */
[----:B------:R-:W-:-:S07]  /*c0d0*/  IMAD.MOV.U32 R64, RZ, RZ, R57 ;  /* 0x000000ffff407224 */ /* 0x000fce00078e0039 */
[----:B------:R-:W-:Y:S05]  /*c0e0*/  WARPSYNC.COLLECTIVE R63, `(.L_x_1230) ;  /* 0x000000003f087348 */ /* 0x000fea0003c00000 */
[----:B------:R0:W1:Y:S02]  /*c0f0*/  SHFL.UP P0, R61, R64, R65, R66 ;  /* 0x04000041403d7389 */ /* 0x0000640000000042 */
[----:B01----:R-:W-:Y:S05]  /*c100*/  ENDCOLLECTIVE ;  /* 0x000000000000791b */ /* 0x003fea0003800000 */
.L_x_1230:
[----:B------:R-:W-:Y:S02]  /*c110*/  IMAD.MOV.U32 R65, RZ, RZ, 0x4 ;  /* 0x00000004ff417424 */ /* 0x000fe400078e00ff */
[----:B------:R-:W-:-:S04]  /*c120*/  IMAD.MOV.U32 R58, RZ, RZ, R61 ;  /* 0x000000ffff3a7224 */ /* 0x000fc800078e003d */
[----:B------:R-:W-:-:S04]  /*c130*/  @P0 IMAD.IADD R58, R57, 0x1, R58 ;  /* 0x00000001393a0824 */ /* 0x000fc800078e023a */
[----:B------:R-:W-:-:S07]  /*c140*/  IMAD.MOV.U32 R64, RZ, RZ, R58 ;  /* 0x000000ffff407224 */ /* 0x000fce00078e003a */
[----:B------:R-:W-:Y:S05]  /*c150*/  WARPSYNC.COLLECTIVE R63, `(.L_x_1231) ;  /* 0x000000003f087348 */ /* 0x000fea0003c00000 */
[----:B------:R0:W1:Y:S02]  /*c160*/  SHFL.UP P0, R61, R64, R65, R66 ;  /* 0x04000041403d7389 */ /* 0x0000640000000042 */
[----:B01----:R-:W-:Y:S05]  /*c170*/  ENDCOLLECTIVE ;  /* 0x000000000000791b */ /* 0x003fea0003800000 */
.L_x_1231:
[----:B------:R-:W-:Y:S02]  /*c180*/  IMAD.MOV.U32 R65, RZ, RZ, 0x8 ;  /* 0x00000008ff417424 */ /* 0x000fe400078e00ff */
[----:B------:R-:W-:-:S04]  /*c190*/  IMAD.MOV.U32 R59, RZ, RZ, R61 ;  /* 0x000000ffff3b7224 */ /* 0x000fc800078e003d */
[----:B------:R-:W-:-:S04]  /*c1a0*/  @P0 IMAD.IADD R59, R58, 0x1, R59 ;  /* 0x000000013a3b0824 */ /* 0x000fc800078e023b */
[----:B------:R-:W-:-:S07]  /*c1b0*/  IMAD.MOV.U32 R64, RZ, RZ, R59 ;  /* 0x000000ffff407224 */ /* 0x000fce00078e003b */
[----:B------:R-:W-:Y:S05]  /*c1c0*/  WARPSYNC.COLLECTIVE R63, `(.L_x_1232) ;  /* 0x000000003f087348 */ /* 0x000fea0003c00000 */
[----:B------:R0:W1:Y:S02]  /*c1d0*/  SHFL.UP P0, R61, R64, R65, R66 ;  /* 0x04000041403d7389 */ /* 0x0000640000000042 */
[----:B01----:R-:W-:Y:S05]  /*c1e0*/  ENDCOLLECTIVE ;  /* 0x000000000000791b */ /* 0x003fea0003800000 */
.L_x_1232:
[----:B------:R-:W-:Y:S02]  /*c1f0*/  IMAD.MOV.U32 R65, RZ, RZ, 0x10 ;  /* 0x00000010ff417424 */ /* 0x000fe400078e00ff */
[----:B------:R-:W-:-:S04]  /*c200*/  IMAD.MOV.U32 R60, RZ, RZ, R61 ;  /* 0x000000ffff3c7224 */ /* 0x000fc800078e003d */
[----:B------:R-:W-:-:S04]  /*c210*/  @P0 IMAD.IADD R60, R59, 0x1, R60 ;  /* 0x000000013b3c0824 */ /* 0x000fc800078e023c */
[----:B------:R-:W-:-:S07]  /*c220*/  IMAD.MOV.U32 R64, RZ, RZ, R60 ;  /* 0x000000ffff407224 */ /* 0x000fce00078e003c */
[----:B------:R-:W-:Y:S05]  /*c230*/  WARPSYNC.COLLECTIVE R63, `(.L_x_1233) ;  /* 0x000000003f087348 */ /* 0x000fea0003c00000 */
[----:B------:R0:W1:Y:S02]  /*c240*/  SHFL.UP P0, R61, R64, R65, R66 ;  /* 0x04000041403d7389 */ /* 0x0000640000000042 */
[----:B01----:R-:W-:Y:S05]  /*c250*/  ENDCOLLECTIVE ;  /* 0x000000000000791b */ /* 0x003fea0003800000 */
.L_x_1233:
[----:B------:R-:W-:Y:S05]  /*c260*/  BRA `(.L_x_1234) ;  /* 0xffffff78001c7947 */ /* 0x000fea000383ffff */
.L_x_1235:
        /* <DEDUP_REMOVED lines=9> */
.L_x_1411:


//--------------------- .text._ZN3cub18CUB_300001_SM_10006detail10radix_sort33DeviceRadixSortExclusiveSumKernelINS1_5radix10policy_hubI6edge_tNS0_8NullTypeEjE10Policy1000EjEEvPT0_ --------------------------
	.section	.text._ZN3cub18CUB_300001_SM_10006detail10radix_sort33DeviceRadixSortExclusiveSumKernelINS1_5radix10policy_hubI6edge_tNS0_8NullTypeEjE10Policy1000EjEEvPT0_,"ax",@progbits
	.align	128
        .global         _ZN3cub18CUB_300001_SM_10006detail10radix_sort33DeviceRadixSortExclusiveSumKernelINS1_5radix10policy_hubI6edge_tNS0_8NullTypeEjE10Policy1000EjEEvPT0_
        .type           _ZN3cub18CUB_300001_SM_10006detail10radix_sort33DeviceRadixSortExclusiveSumKernelINS1_5radix10policy_hubI6edge_tNS0_8NullTypeEjE10Policy1000EjEEvPT0_,@function
        .size           _ZN3cub18CUB_300001_SM_10006detail10radix_sort33DeviceRadixSortExclusiveSumKernelINS1_5radix10policy_hubI6edge_tNS0_8NullTypeEjE10Policy1000EjEEvPT0_,(.L_x_1412 - _ZN3cub18CUB_300001_SM_10006detail10radix_sort33DeviceRadixSortExclusiveSumKernelINS1_5radix10policy_hubI6edge_tNS0_8NullTypeEjE10Policy1000EjEEvPT0_)
        .other          _ZN3cub18CUB_300001_SM_10006detail10radix_sort33DeviceRadixSortExclusiveSumKernelINS1_5radix10policy_hubI6edge_tNS0_8NullTypeEjE10Policy1000EjEEvPT0_,@"STO_CUDA_ENTRY STV_DEFAULT"
_ZN3cub18CUB_300001_SM_10006detail10radix_sort33DeviceRadixSortExclusiveSumKernelINS1_5radix10policy_hubI6edge_tNS0_8NullTypeEjE10Policy1000EjEEvPT0_:
.text._ZN3cub18CUB_300001_SM_10006detail10radix_sort33DeviceRadixSortExclusiveSumKernelINS1_5radix10policy_hubI6edge_tNS0_8NullTypeEjE10Policy1000EjEEvPT0_:
        /* <DEDUP_REMOVED lines=42> */
.L_x_1243:
        /* <DEDUP_REMOVED lines=17> */
.L_x_1236:
[----:B------:R-:W-:Y:S05]  /*03b0*/  WARPSYNC.ALL ;  /* 0x0000000000007948 */ /* 0x000fea0003800000 */
[----:B------:R-:W-:Y:S06]  /*03c0*/  BAR.SYNC.DEFER_BLOCKING 0x0 ;  /* 0x0000000000007b1d */ /* 0x000fec0000010000 */
[----:B------:R-:W-:Y:S05]  /*03d0*/  @P1 EXIT ;  /* 0x000000000000194d */ /* 0x000fea0003800000 */
[----:B-1----:R-:W1:Y:S04]  /*03e0*/  LDS R5, [R0+0x10] ;  /* 0x0000100000057984 */ /* 0x002e680000000800 */
[----:B-1----:R-:W-:Y:S01]  /*03f0*/  STG.E desc[UR4][R2.64], R5 ;  /* 0x0000000502007986 */ /* 0x002fe2000c101904 */
[----:B------:R-:W-:Y:S05]  /*0400*/  EXIT ;  /* 0x000000000000794d */ /* 0x000fea0003800000 */
.L_x_1237:
[----:B------:R-:W-:Y:S02]  /*0410*/  HFMA2 R20, -RZ, RZ, 0, 5.9604644775390625e-08 ;  /* 0x00000001ff147431 */ /* 0x000fe400000001ff */
[----:B------:R-:W-:Y:S01]  /*0420*/  IMAD.MOV.U32 R19, RZ, RZ, R12 ;  /* 0x000000ffff137224 */ /* 0x000fe200078e000c */
[----:B------:R-:W-:Y:S01]  /*0430*/  MOV R18, 0xffffffff ;  /* 0xffffffff00127802 */ /* 0x000fe20000000f00 */
[----:B------:R-:W-:-:S07]  /*0440*/  IMAD.MOV.U32 R21, RZ, RZ, RZ ;  /* 0x000000ffff157224 */ /* 0x000fce00078e00ff */
[----:B------:R-:W-:Y:S05]  /*0450*/  WARPSYNC.COLLECTIVE R18, `(.L_x_1238) ;  /* 0x0000000012087348 */ /* 0x000fea0003c00000 */
[----:B------:R0:W1:Y:S02]  /*0460*/  SHFL.UP P0, R17, R19, R20, R21 ;  /* 0x0400001413117389 */ /* 0x0000640000000015 */
[----:B01----:R-:W-:Y:S05]  /*0470*/  ENDCOLLECTIVE ;  /* 0x000000000000791b */ /* 0x003fea0003800000 */
.L_x_1238:
[----:B------:R-:W-:Y:S02]  /*0480*/  HFMA2 R20, -RZ, RZ, 0, 1.1920928955078125e-07 ;  /* 0x00000002ff147431 */ /* 0x000fe400000001ff */
[----:B------:R-:W-:-:S05]  /*0490*/  IMAD.MOV.U32 R13, RZ, RZ, R17 ;  /* 0x000000ffff0d7224 */ /* 0x000fca00078e0011 */
[----:B------:R-:W-:-:S05]  /*04a0*/  @P0 IADD3 R13, PT, PT, R12, R13, RZ ;  /* 0x0000000d0c0d0210 */ /* 0x000fca0007ffe0ff */
[----:B------:R-:W-:-:S07]  /*04b0*/  IMAD.MOV.U32 R19, RZ, RZ, R13 ;  /* 0x000000ffff137224 */ /* 0x000fce00078e000d */
[----:B------:R-:W-:Y:S05]  /*04c0*/  WARPSYNC.COLLECTIVE R18, `(.L_x_1239) ;  /* 0x0000000012087348 */ /* 0x000fea0003c00000 */
[----:B------:R0:W1:Y:S02]  /*04d0*/  SHFL.UP P0, R17, R19, R20, R21 ;  /* 0x0400001413117389 */ /* 0x0000640000000015 */
[----:B01----:R-:W-:Y:S05]  /*04e0*/  ENDCOLLECTIVE ;  /* 0x000000000000791b */ /* 0x003fea0003800000 */
.L_x_1239:
[----:B------:R-:W-:Y:S01]  /*04f0*/  MOV R20, 0x4 ;  /* 0x0000000400147802 */ /* 0x000fe20000000f00 */
[----:B------:R-:W-:-:S05]  /*0500*/  IMAD.MOV.U32 R14, RZ, RZ, R17 ;  /* 0x000000ffff0e7224 */ /* 0x000fca00078e0011 */
[----:B------:R-:W-:-:S05]  /*0510*/  @P0 IADD3 R14, PT, PT, R13, R14, RZ ;  /* 0x0000000e0d0e0210 */ /* 0x000fca0007ffe0ff */
[----:B------:R-:W-:-:S07]  /*0520*/  IMAD.MOV.U32 R19, RZ, RZ, R14 ;  /* 0x000000ffff137224 */ /* 0x000fce00078e000e */
[----:B------:R-:W-:Y:S05]  /*0530*/  WARPSYNC.COLLECTIVE R18, `(.L_x_1240) ;  /* 0x0000000012087348 */ /* 0x000fea0003c00000 */
[----:B------:R0:W1:Y:S02]  /*0540*/  SHFL.UP P0, R17, R19, R20, R21 ;  /* 0x0400001413117389 */ /* 0x0000640000000015 */
[----:B01----:R-:W-:Y:S05]  /*0550*/  ENDCOLLECTIVE ;  /* 0x000000000000791b */ /* 0x003fea0003800000 */
.L_x_1240:
[----:B------:R-:W-:Y:S02]  /*0560*/  HFMA2 R20, -RZ, RZ, 0, 4.76837158203125e-07 ;  /* 0x00000008ff147431 */ /* 0x000fe400000001ff */
[----:B------:R-:W-:-:S05]  /*0570*/  IMAD.MOV.U32 R15, RZ, RZ, R17 ;  /* 0x000000ffff0f7224 */ /* 0x000fca00078e0011 */
[----:B------:R-:W-:-:S05]  /*0580*/  @P0 IADD3 R15, PT, PT, R14, R15, RZ ;  /* 0x0000000f0e0f0210 */ /* 0x000fca0007ffe0ff */
[----:B------:R-:W-:-:S07]  /*0590*/  IMAD.MOV.U32 R19, RZ, RZ, R15 ;  /* 0x000000ffff137224 */ /* 0x000fce00078e000f */
[----:B------:R-:W-:Y:S05]  /*05a0*/  WARPSYNC.COLLECTIVE R18, `(.L_x_1241) ;  /* 0x0000000012087348 */ /* 0x000fea0003c00000 */
[----:B------:R0:W1:Y:S02]  /*05b0*/  SHFL.UP P0, R17, R19, R20, R21 ;  /* 0x0400001413117389 */ /* 0x0000640000000015 */
[----:B01----:R-:W-:Y:S05]  /*05c0*/  ENDCOLLECTIVE ;  /* 0x000000000000791b */ /* 0x003fea0003800000 */
.L_x_1241:
[----:B------:R-:W-:Y:S01]  /*05d0*/  MOV R20, 0x10 ;  /* 0x0000001000147802 */ /* 0x000fe20000000f00 */
[----:B------:R-:W-:-:S05]  /*05e0*/  IMAD.MOV.U32 R16, RZ, RZ, R17 ;  /* 0x000000ffff107224 */ /* 0x000fca00078e0011 */
[----:B------:R-:W-:-:S05]  /*05f0*/  @P0 IADD3 R16, PT, PT, R15, R16, RZ ;  /* 0x000000100f100210 */ /* 0x000fca0007ffe0ff */
[----:B------:R-:W-:-:S07]  /*0600*/  IMAD.MOV.U32 R19, RZ, RZ, R16 ;  /* 0x000000ffff137224 */ /* 0x000fce00078e0010 */
[----:B------:R-:W-:Y:S05]  /*0610*/  WARPSYNC.COLLECTIVE R18, `(.L_x_1242) ;  /* 0x0000000012087348 */ /* 0x000fea0003c00000 */
[----:B------:R0:W1:Y:S02]  /*0620*/  SHFL.UP P0, R17, R19, R20, R21 ;  /* 0x0400001413117389 */ /* 0x0000640000000015 */
[----:B01----:R-:W-:Y:S05]  /*0630*/  ENDCOLLECTIVE ;  /* 0x000000000000791b */ /* 0x003fea0003800000 */
.L_x_1242:
[----:B------:R-:W-:Y:S05]  /*0640*/  BRA `(.L_x_1243) ;  /* 0xfffffffc00147947 */ /* 0x000fea000383ffff */
.L_x_1244:
        /* <DEDUP_REMOVED lines=11> */
.L_x_1412:


//--------------------- .text._ZN3cub18CUB_300001_SM_10006detail10radix_sort30DeviceRadixSortHistogramKernelINS1_5radix10policy_hubI6edge_tNS0_8NullTypeEjE10Policy1000ELNS0_9SortOrderE0ES6_j17edge_decomposer_tEEvPT2_PKT1_SC_iiT3_ --------------------------
	.section	.text._ZN3cub18CUB_300001_SM_10006detail10radix_sort30DeviceRadixSortHistogramKernelINS1_5radix10policy_hubI6edge_tNS0_8NullTypeEjE10Policy1000ELNS0_9SortOrderE0ES6_j17edge_decomposer_tEEvPT2_PKT1_SC_iiT3_,"ax",@progbits
	.align	128
        .global         _ZN3cub18CUB_300001_SM_10006detail10radix_sort30DeviceRadixSortHistogramKernelINS1_5radix10policy_hubI6edge_tNS0_8NullTypeEjE10Policy1000ELNS0_9SortOrderE0ES6_j17edge_decomposer_tEEvPT2_PKT1_SC_iiT3_
        .type           _ZN3cub18CUB_300001_SM_10006detail10radix_sort30DeviceRadixSortHistogramKernelINS1_5radix10policy_hubI6edge_tNS0_8NullTypeEjE10Policy1000ELNS0_9SortOrderE0ES6_j17edge_decomposer_tEEvPT2_PKT1_SC_iiT3_,@function
        .size           _ZN3cub18CUB_300001_SM_10006detail10radix_sort30DeviceRadixSortHistogramKernelINS1_5radix10policy_hubI6edge_tNS0_8NullTypeEjE10Policy1000ELNS0_9SortOrderE0ES6_j17edge_decomposer_tEEvPT2_PKT1_SC_iiT3_,(.L_x_1413 - _ZN3cub18CUB_300001_SM_10006detail10radix_sort30DeviceRadixSortHistogramKernelINS1_5radix10policy_hubI6edge_tNS0_8NullTypeEjE10Policy1000ELNS0_9SortOrderE0ES6_j17edge_decomposer_tEEvPT2_PKT1_SC_iiT3_)
        .other          _ZN3cub18CUB_300001_SM_10006detail10radix_sort30DeviceRadixSortHistogramKernelINS1_5radix10policy_hubI6edge_tNS0_8NullTypeEjE10Policy1000ELNS0_9SortOrderE0ES6_j17edge_decomposer_tEEvPT2_PKT1_SC_iiT3_,@"STO_CUDA_ENTRY STV_DEFAULT"
_ZN3cub18CUB_300001_SM_10006detail10radix_sort30DeviceRadixSortHistogramKernelINS1_5radix10policy_hubI6edge_tNS0_8NullTypeEjE10Policy1000ELNS0_9SortOrderE0ES6_j17edge_decomposer_tEEvPT2_PKT1_SC_iiT3_:
.text._ZN3cub18CUB_300001_SM_10006detail10radix_sort30DeviceRadixSortHistogramKernelINS1_5radix10policy_hubI6edge_tNS0_8NullTypeEjE10Policy1000ELNS0_9SortOrderE0ES6_j17edge_decomposer_tEEvPT2_PKT1_SC_iiT3_:
[----:B------:R-:W-:Y:S01]  /*0000*/  LDC R1, c[0x0][0x37c] ;  /* 0x0000df00ff017b82 */ /* 0x000fe20000000800 */
[----:B------:R-:W0:Y:S02]  /*0010*/  LDCU UR4, c[0x0][0x390] ;  /* 0x00007200ff0477ac */ /* 0x000e240008000800 */
[----:B0-----:R-:W-:-:S13]  /*0020*/  ISETP.NE.AND P0, PT, RZ, UR4, PT ;  /* 0x00000004ff007c0c */ /* 0x001fda000bf05270 */
[----:B------:R-:W-:Y:S05]  /*0030*/  @!P0 EXIT ;  /* 0x000000000000894d */ /* 0x000fea0003800000 */
[----:B------:R-:W0:Y:S01]  /*0040*/  LDCU UR4, c[0x0][0x398] ;  /* 0x00007300ff0477ac */ /* 0x000e220008000800 */
[----:B------:R-:W1:Y:S01]  /*0050*/  S2R R0, SR_TID.X ;  /* 0x0000000000007919 */ /* 0x000e620000002100 */
[----:B------:R-:W2:Y:S01]  /*0060*/  S2UR UR6, SR_CTAID.X ;  /* 0x00000000000679c3 */ /* 0x000ea20000002500 */
[----:B------:R-:W0:Y:S01]  /*0070*/  LDCU UR5, c[0x0][0x394] ;  /* 0x00007280ff0577ac */ /* 0x000e220008000800 */
[----:B------:R-:W3:Y:S01]  /*0080*/  LDCU.64 UR12, c[0x0][0x358] ;  /* 0x00006b00ff0c77ac */ /* 0x000ee20008000a00 */
[----:B------:R-:W4:Y:S01]  /*0090*/  LDCU UR16, c[0x0][0x370] ;  /* 0x00006e00ff1077ac */ /* 0x000f220008000800 */
[----:B0-----:R-:W-:-:S04]  /*00a0*/  UIADD3 UR4, UPT, UPT, UR4, 0x7, -UR5 ;  /* 0x0000000704047890 */ /* 0x001fc8000fffe805 */
[----:B------:R-:W-:Y:S02]  /*00b0*/  UISETP.GE.AND UP0, UPT, UR4, 0x8, UPT ;  /* 0x000000080400788c */ /* 0x000fe4000bf06270 */
[----:B------:R-:W-:Y:S02]  /*00c0*/  USHF.R.S32.HI UR5, URZ, 0x1f, UR4 ;  /* 0x0000001fff057899 */ /* 0x000fe40008011404 */
[----:B--2---:R-:W-:Y:S02]  /*00d0*/  USHF.L.U32 UR6, UR6, 0xb, URZ ;  /* 0x0000000b06067899 */ /* 0x004fe400080006ff */
[----:B------:R-:W-:Y:S01]  /*00e0*/  PLOP3.LUT P0, PT, PT, PT, UP0, 0x80, 0x8 ;  /* 0x000000000008781c */ /* 0x000fe20003f0f008 */
[----:B------:R-:W-:-:S03]  /*00f0*/  ULEA.HI UR5, UR5, UR4, URZ, 0x3 ;  /* 0x0000000405057291 */ /* 0x000fc6000f8f18ff */
[----:B-1----:R-:W-:Y:S01]  /*0100*/  ISETP.GT.U32.OR P0, PT, R0, 0xff, !P0 ;  /* 0x000000ff0000780c */ /* 0x002fe20004704470 */
[----:B------:R-:W-:Y:S01]  /*0110*/  USHF.R.S32.HI UR5, URZ, 0x3, UR5 ;  /* 0x00000003ff057899 */ /* 0x000fe20008011405 */
[----:B------:R-:W-:Y:S02]  /*0120*/  UMOV UR4, URZ ;  /* 0x000000ff00047c82 */ /* 0x000fe40008000000 */
[----:B------:R-:W-:Y:S01]  /*0130*/  P2R R39, PR, RZ, 0x1 ;  /* 0x00000001ff277803 */ /* 0x000fe20000000000 */
[----:B------:R-:W-:Y:S02]  /*0140*/  UIADD3 UR11, UPT, UPT, UR5, -0x1, URZ ;  /* 0xffffffff050b7890 */ /* 0x000fe4000fffe0ff */
[----:B------:R-:W-:Y:S02]  /*0150*/  ULOP3.LUT UR14, UR5, 0x7, URZ, 0xc0, !UPT ;  /* 0x00000007050e7892 */ /* 0x000fe4000f8ec0ff */
[----:B---34-:R-:W-:-:S12]  /*0160*/  ULOP3.LUT UR7, UR5, 0x3, URZ, 0xc0, !UPT ;  /* 0x0000000305077892 */ /* 0x018fd8000f8ec0ff */
.L_x_1347:
[----:B------:R-:W-:Y:S01]  /*0170*/  ISETP.NE.AND P0, PT, R39, RZ, PT ;  /* 0x000000ff2700720c */ /* 0x000fe20003f05270 */
[----:B------:R-:W-:-:S12]  /*0180*/  BSSY.RECONVERGENT B0, `(.L_x_1245) ;  /* 0x0000087000007945 */ /* 0x000fd80003800200 */
[----:B0-2345:R-:W-:Y:S05]  /*0190*/  @P0 BRA `(.L_x_1246) ;  /* 0x0000000800140947 */ /* 0x03dfea0003800000 */
[----:B------:R-:W0:Y:S01]  /*01a0*/  LDC R2, c[0x0][0x398] ;  /* 0x0000e600ff027b82 */ /* 0x000e220000000800 */
[----:B------:R-:W-:Y:S01]  /*01b0*/  IMAD.U32 R4, RZ, RZ, UR11 ;  /* 0x0000000bff047e24 */ /* 0x000fe2000f8e00ff */
[----:B------:R-:W-:-:S04]  /*01c0*/  UMOV UR5, 0x400 ;  /* 0x0000040000057882 */ /* 0x000fc80000000000 */
[----:B------:R-:W-:Y:S02]  /*01d0*/  ISETP.GE.U32.AND P0, PT, R4, 0xf, PT ;  /* 0x0000000f0400780c */ /* 0x000fe40003f06070 */
[----:B------:R-:W0:Y:S08]  /*01e0*/  LDC R3, c[0x0][0x394] ;  /* 0x0000e500ff037b82 */ /* 0x000e300000000800 */
[----:B------:R-:W1:Y:S01]  /*01f0*/  S2UR UR8, SR_CgaCtaId ;  /* 0x00000000000879c3 */ /* 0x000e620000008800 */
[----:B0-----:R-:W-:-:S04]  /*0200*/  IADD3 R2, PT, PT, R2, 0x7, -R3 ;  /* 0x0000000702027810 */ /* 0x001fc80007ffe803 */
[----:B------:R-:W-:Y:S01]  /*0210*/  SHF.R.S32.HI R3, RZ, 0x1f, R2 ;  /* 0x0000001fff037819 */ /* 0x000fe20000011402 */
[----:B-1----:R-:W-:-:S03]  /*0220*/  ULEA UR5, UR8, UR5, 0x18 ;  /* 0x0000000508057291 */ /* 0x002fc6000f8ec0ff */
[----:B------:R-:W-:Y:S01]  /*0230*/  LEA.HI R3, R3, R2, RZ, 0x3 ;  /* 0x0000000203037211 */ /* 0x000fe200078f18ff */
[----:B------:R-:W-:-:S03]  /*0240*/  IMAD.MOV.U32 R2, RZ, RZ, RZ ;  /* 0x000000ffff027224 */ /* 0x000fc600078e00ff */
[----:B------:R-:W-:Y:S02]  /*0250*/  SHF.R.S32.HI R4, RZ, 0x3, R3 ;  /* 0x00000003ff047819 */ /* 0x000fe40000011403 */
[----:B------:R-:W-:Y:S02]  /*0260*/  LEA R7, R0, UR5, 0x2 ;  /* 0x0000000500077c11 */ /* 0x000fe4000f8e10ff */
[----:B------:R-:W-:Y:S01]  /*0270*/  LOP3.LUT R5, R4, 0xffffff0, RZ, 0xc0, !PT ;  /* 0x0ffffff004057812 */ /* 0x000fe200078ec0ff */
[----:B------:R-:W-:Y:S06]  /*0280*/  @!P0 BRA `(.L_x_1247) ;  /* 0x00000000005c8947 */ /* 0x000fec0003800000 */
[----:B------:R-:W-:Y:S02]  /*0290*/  IMAD.MOV R3, RZ, RZ, -R5 ;  /* 0x000000ffff037224 */ /* 0x000fe400078e0a05 */
[----:B------:R-:W-:-:S07]  /*02a0*/  VIADD R2, R7, 0x2000 ;  /* 0x0000200007027836 */ /* 0x000fce0000000000 */
.L_x_1248:
        /* <DEDUP_REMOVED lines=21> */
.L_x_1247:
[----:B------:R-:W-:Y:S01]  /*0400*/  LOP3.LUT R4, R4, 0xf, RZ, 0xc0, !PT ;  /* 0x0000000f04047812 */ /* 0x000fe200078ec0ff */
[----:B------:R-:W-:-:S03]  /*0410*/  IMAD.U32 R3, RZ, RZ, UR14 ;  /* 0x0000000eff037e24 */ /* 0x000fc6000f8e00ff */
[C---:B------:R-:W-:Y:S01]  /*0420*/  ISETP.NE.AND P1, PT, R4.reuse, RZ, PT ;  /* 0x000000ff0400720c */ /* 0x040fe20003f25270 */
[----:B------:R-:W-:Y:S02]  /*0430*/  VIADD R6, R4, 0xffffffff ;  /* 0xffffffff04067836 */ /* 0x000fe40000000000 */
[----:B------:R-:W-:-:S10]  /*0440*/  VIADD R4, R3, 0xffffffff ;  /* 0xffffffff03047836 */ /* 0x000fd40000000000 */
[----:B------:R-:W-:Y:S05]  /*0450*/  @!P1 BRA `(.L_x_1249) ;  /* 0x00000000007c9947 */ /* 0x000fea0003800000 */
[----:B------:R-:W-:Y:S01]  /*0460*/  ISETP.GE.U32.AND P2, PT, R6, 0x7, PT ;  /* 0x000000070600780c */ /* 0x000fe20003f46070 */
[----:B------:R-:W-:-:S12]  /*0470*/  UISETP.NE.AND UP0, UPT, UR14, URZ, UPT ;  /* 0x000000ff0e00728c */ /* 0x000fd8000bf05270 */
        /* <DEDUP_REMOVED lines=11> */
.L_x_1250:
[----:B------:R-:W-:Y:S05]  /*0530*/  BRA.U !UP0, `(.L_x_1249) ;  /* 0x0000000108447547 */ /* 0x000fea000b800000 */
[----:B------:R-:W-:Y:S01]  /*0540*/  ISETP.GE.U32.AND P2, PT, R4, 0x3, PT ;  /* 0x000000030400780c */ /* 0x000fe20003f46070 */
[----:B------:R-:W-:-:S12]  /*0550*/  UISETP.NE.AND UP0, UPT, UR7, URZ, UPT ;  /* 0x000000ff0700728c */ /* 0x000fd8000bf05270 */
[C---:B0-----:R-:W-:Y:S02]  /*0560*/  @P2 IMAD R3, R2.reuse, 0x400, R7 ;  /* 0x0000040002032824 */ /* 0x041fe400078e0207 */
[----:B------:R-:W-:-:S03]  /*0570*/  @P2 VIADD R2, R2, 0x4 ;  /* 0x0000000402022836 */ /* 0x000fc60000000000 */
[----:B------:R1:W-:Y:S04]  /*0580*/  @P2 STS [R3], RZ ;  /* 0x000000ff03002388 */ /* 0x0003e80000000800 */
[----:B------:R1:W-:Y:S04]  /*0590*/  @P2 STS [R3+0x400], RZ ;  /* 0x000400ff03002388 */ /* 0x0003e80000000800 */
[----:B------:R1:W-:Y:S04]  /*05a0*/  @P2 STS [R3+0x800], RZ ;  /* 0x000800ff03002388 */ /* 0x0003e80000000800 */
[----:B------:R1:W-:Y:S01]  /*05b0*/  @P2 STS [R3+0xc00], RZ ;  /* 0x000c00ff03002388 */ /* 0x0003e20000000800 */
[----:B------:R-:W-:Y:S05]  /*05c0*/  BRA.U !UP0, `(.L_x_1249) ;  /* 0x0000000108207547 */ /* 0x000fea000b800000 */
[----:B------:R-:W-:Y:S01]  /*05d0*/  IMAD R2, R2, 0x400, R7 ;  /* 0x0000040002027824 */ /* 0x000fe200078e0207 */
[----:B------:R-:W-:-:S04]  /*05e0*/  UISETP.NE.AND UP0, UPT, UR7, 0x1, UPT ;  /* 0x000000010700788c */ /* 0x000fc8000bf05270 */
[----:B------:R2:W-:Y:S05]  /*05f0*/  STS [R2], RZ ;  /* 0x000000ff02007388 */ /* 0x0005ea0000000800 */
[----:B------:R-:W-:Y:S05]  /*0600*/  BRA.U !UP0, `(.L_x_1249) ;  /* 0x0000000108107547 */ /* 0x000fea000b800000 */
[----:B------:R-:W-:Y:S01]  /*0610*/  UISETP.NE.AND UP0, UPT, UR7, 0x2, UPT ;  /* 0x000000020700788c */ /* 0x000fe2000bf05270 */
[----:B------:R3:W-:Y:S05]  /*0620*/  STS [R2+0x400], RZ ;  /* 0x000400ff02007388 */ /* 0x0007ea0000000800 */
[----:B------:R-:W-:-:S13]  /*0630*/  PLOP3.LUT P2, PT, PT, PT, UP0, 0x80, 0x8 ;  /* 0x000000000008781c */ /* 0x000fda0003f4f008 */
[----:B------:R3:W-:Y:S02]  /*0640*/  @P2 STS [R2+0x800], RZ ;  /* 0x000800ff02002388 */ /* 0x0007e40000000800 */
.L_x_1249:
[----:B------:R-:W-:-:S13]  /*0650*/  ISETP.GT.U32.AND P2, PT, R0, 0x7f, PT ;  /* 0x0000007f0000780c */ /* 0x000fda0003f44070 */
[----:B------:R-:W-:Y:S05]  /*0660*/  @P2 BRA `(.L_x_1246) ;  /* 0x0000000000e02947 */ /* 0x000fea0003800000 */
[----:B--23--:R-:W-:Y:S01]  /*0670*/  IMAD.MOV.U32 R2, RZ, RZ, RZ ;  /* 0x000000ffff027224 */ /* 0x00cfe200078e00ff */
[----:B------:R-:W-:Y:S06]  /*0680*/  @!P0 BRA `(.L_x_1251) ;  /* 0x0000000000588947 */ /* 0x000fec0003800000 */
[----:B------:R-:W-:-:S07]  /*0690*/  IMAD.MOV.U32 R2, RZ, RZ, RZ ;  /* 0x000000ffff027224 */ /* 0x000fce00078e00ff */
.L_x_1252:
[C---:B012---:R-:W-:Y:S02]  /*06a0*/  IMAD R3, R2.reuse, 0x400, R7 ;  /* 0x0000040002037824 */ /* 0x047fe400078e0207 */
        /* <DEDUP_REMOVED lines=20> */
.L_x_1251:
[----:B------:R-:W-:Y:S05]  /*07f0*/  @!P1 BRA `(.L_x_1246) ;  /* 0x00000000007c9947 */ /* 0x000fea0003800000 */
[----:B------:R-:W-:Y:S01]  /*0800*/  ISETP.GE.U32.AND P0, PT, R6, 0x7, PT ;  /* 0x000000070600780c */ /* 0x000fe20003f06070 */
[----:B------:R-:W-:-:S12]  /*0810*/  UISETP.NE.AND UP0, UPT, UR14, URZ, UPT ;  /* 0x000000ff0e00728c */ /* 0x000fd8000bf05270 */
[----:B------:R-:W-:Y:S05]  /*0820*/  @!P0 BRA `(.L_x_1253) ;  /* 0x0000000000288947 */ /* 0x000fea0003800000 */
[C---:B012---:R-:W-:Y:S02]  /*0830*/  IMAD R3, R2.reuse, 0x400, R7 ;  /* 0x0000040002037824 */ /* 0x047fe400078e0207 */
        /* <DEDUP_REMOVED lines=9> */
.L_x_1253:
[----:B------:R-:W-:Y:S05]  /*08d0*/  BRA.U !UP0, `(.L_x_1246) ;  /* 0x0000000108447547 */ /* 0x000fea000b800000 */
[----:B------:R-:W-:Y:S01]  /*08e0*/  ISETP.GE.U32.AND P0, PT, R4, 0x3, PT ;  /* 0x000000030400780c */ /* 0x000fe20003f06070 */
[----:B------:R-:W-:-:S12]  /*08f0*/  UISETP.NE.AND UP0, UPT, UR7, URZ, UPT ;  /* 0x000000ff0700728c */ /* 0x000fd8000bf05270 */
[C---:B0123--:R-:W-:Y:S02]  /*0900*/  @P0 IMAD R3, R2.reuse, 0x400, R7 ;  /* 0x0000040002030824 */ /* 0x04ffe400078e0207 */
[----:B------:R-:W-:-:S03]  /*0910*/  @P0 VIADD R2, R2, 0x4 ;  /* 0x0000000402020836 */ /* 0x000fc60000000000 */
[----:B------:R4:W-:Y:S04]  /*0920*/  @P0 STS [R3+0x200], RZ ;  /* 0x000200ff03000388 */ /* 0x0009e80000000800 */
[----:B------:R4:W-:Y:S04]  /*0930*/  @P0 STS [R3+0x600], RZ ;  /* 0x000600ff03000388 */ /* 0x0009e80000000800 */
[----:B------:R4:W-:Y:S04]  /*0940*/  @P0 STS [R3+0xa00], RZ ;  /* 0x000a00ff03000388 */ /* 0x0009e80000000800 */
[----:B------:R4:W-:Y:S01]  /*0950*/  @P0 STS [R3+0xe00], RZ ;  /* 0x000e00ff03000388 */ /* 0x0009e20000000800 */
[----:B------:R-:W-:Y:S05]  /*0960*/  BRA.U !UP0, `(.L_x_1246) ;  /* 0x0000000108207547 */ /* 0x000fea000b800000 */
[----:B------:R-:W-:Y:S01]  /*0970*/  IMAD R2, R2, 0x400, R7 ;  /* 0x0000040002027824 */ /* 0x000fe200078e0207 */
[----:B------:R-:W-:-:S04]  /*0980*/  UISETP.NE.AND UP0, UPT, UR7, 0x1, UPT ;  /* 0x000000010700788c */ /* 0x000fc8000bf05270 */
[----:B------:R0:W-:Y:S05]  /*0990*/  STS [R2+0x200], RZ ;  /* 0x000200ff02007388 */ /* 0x0001ea0000000800 */
[----:B------:R-:W-:Y:S05]  /*09a0*/  BRA.U !UP0, `(.L_x_1246) ;  /* 0x0000000108107547 */ /* 0x000fea000b800000 */
[----:B------:R-:W-:Y:S01]  /*09b0*/  UISETP.NE.AND UP0, UPT, UR7, 0x2, UPT ;  /* 0x000000020700788c */ /* 0x000fe2000bf05270 */
[----:B------:R1:W-:Y:S05]  /*09c0*/  STS [R2+0x600], RZ ;  /* 0x000600ff02007388 */ /* 0x0003ea0000000800 */
[----:B------:R-:W-:-:S13]  /*09d0*/  PLOP3.LUT P0, PT, PT, PT, UP0, 0x80, 0x8 ;  /* 0x000000000008781c */ /* 0x000fda0003f0f008 */
[----:B------:R1:W-:Y:S02]  /*09e0*/  @P0 STS [R2+0xa00], RZ ;  /* 0x000a00ff02000388 */ /* 0x0003e40000000800 */
.L_x_1246:
[----:B------:R-:W-:Y:S05]  /*09f0*/  BSYNC.RECONVERGENT B0 ;  /* 0x0000000000007941 */ /* 0x000fea0003800200 */
.L_x_1245:
        /* <DEDUP_REMOVED lines=9> */
.L_x_1278:
[----:B-----5:R-:W5:Y:S01]  /*0a90*/  LDCU UR5, c[0x0][0x390] ;  /* 0x00007200ff0577ac */ /* 0x020f620008000800 */
[----:B------:R-:W-:Y:S02]  /*0aa0*/  ULEA UR10, UR4, UR8, 0x1e ;  /* 0x00000008040a7291 */ /* 0x000fe4000f8ef0ff */
[----:B------:R-:W-:-:S04]  /*0ab0*/  ULEA UR8, UR16, UR8, 0xb ;  /* 0x0000000810087291 */ /* 0x000fc8000f8e58ff */
[----:B------:R-:W-:Y:S02]  /*0ac0*/  UISETP.GE.U32.AND UP0, UPT, UR8, UR9, UPT ;  /* 0x000000090800728c */ /* 0x000fe4000bf06070 */
[----:B-----5:R-:W-:-:S04]  /*0ad0*/  UIADD3 UR5, UPT, UPT, -UR10, UR5, URZ ;  /* 0x000000050a057290 */ /* 0x020fc8000fffe1ff */
[----:B------:R-:W-:-:S09]  /*0ae0*/  UISETP.GE.U32.AND UP1, UPT, UR5, 0x800, UPT ;  /* 0x000008000500788c */ /* 0x000fd2000bf26070 */
[----:B0---4-:R-:W-:Y:S05]  /*0af0*/  BRA.U !UP1, `(.L_x_1255) ;  /* 0x0000000109907547 */ /* 0x011fea000b800000 */
        /* <DEDUP_REMOVED lines=36> */
.L_x_1255:
[----:B01234-:R-:W0:Y:S01]  /*0d40*/  LDC.64 R2, c[0x0][0x388] ;  /* 0x0000e200ff027b82 */ /* 0x01fe220000000a00 */
[C---:B------:R-:W-:Y:S01]  /*0d50*/  VIADD R4, R0.reuse, 0x80 ;  /* 0x0000008000047836 */ /* 0x040fe20000000000 */
[C---:B------:R-:W-:Y:S01]  /*0d60*/  ISETP.GE.AND P1, PT, R0.reuse, UR5, PT ;  /* 0x0000000500007c0c */ /* 0x040fe2000bf26270 */
[C---:B------:R-:W-:Y:S02]  /*0d70*/  VIADD R6, R0.reuse, 0x180 ;  /* 0x0000018000067836 */ /* 0x040fe40000000000 */
[----:B------:R-:W-:Y:S01]  /*0d80*/  VIADD R7, R0, 0x200 ;  /* 0x0000020000077836 */ /* 0x000fe20000000000 */
[----:B------:R-:W-:Y:S01]  /*0d90*/  ISETP.GE.AND P2, PT, R4, UR5, PT ;  /* 0x0000000504007c0c */ /* 0x000fe2000bf46270 */
[----:B------:R-:W-:Y:S01]  /*0da0*/  VIADD R4, R0, 0x100 ;  /* 0x0000010000047836 */ /* 0x000fe20000000000 */
[----:B------:R-:W-:Y:S01]  /*0db0*/  ISETP.GE.AND P4, PT, R6, UR5, PT ;  /* 0x0000000506007c0c */ /* 0x000fe2000bf86270 */
[C---:B------:R-:W-:Y:S01]  /*0dc0*/  VIADD R5, R0.reuse, UR10 ;  /* 0x0000000a00057c36 */ /* 0x040fe20008000000 */
[----:B------:R-:W-:Y:S01]  /*0dd0*/  ISETP.GE.AND P5, PT, R7, UR5, PT ;  /* 0x0000000507007c0c */ /* 0x000fe2000bfa6270 */
[----:B------:R-:W-:Y:S01]  /*0de0*/  VIADD R8, R0, 0x280 ;  /* 0x0000028000087836 */ /* 0x000fe20000000000 */
[----:B------:R-:W-:Y:S01]  /*0df0*/  ISETP.GE.AND P3, PT, R4, UR5, PT ;  /* 0x0000000504007c0c */ /* 0x000fe2000bf66270 */
[----:B------:R-:W-:-:S02]  /*0e00*/  IMAD.MOV.U32 R4, RZ, RZ, -0x1 ;  /* 0xffffffffff047424 */ /* 0x000fc400078e00ff */
[----:B------:R-:W-:Y:S01]  /*0e10*/  IMAD.MOV.U32 R6, RZ, RZ, -0x1 ;  /* 0xffffffffff067424 */ /* 0x000fe200078e00ff */
[----:B------:R-:W-:Y:S01]  /*0e20*/  ISETP.GE.AND P0, PT, R8, UR5, PT ;  /* 0x0000000508007c0c */ /* 0x000fe2000bf06270 */
[----:B------:R-:W-:Y:S02]  /*0e30*/  IMAD.MOV.U32 R7, RZ, RZ, -0x1 ;  /* 0xffffffffff077424 */ /* 0x000fe400078e00ff */
[C---:B------:R-:W-:Y:S02]  /*0e40*/  VIADD R8, R0.reuse, 0x300 ;  /* 0x0000030000087836 */ /* 0x040fe40000000000 */
[----:B------:R-:W-:Y:S02]  /*0e50*/  VIADD R9, R0, 0x380 ;  /* 0x0000038000097836 */ /* 0x000fe40000000000 */
[----:B0-----:R-:W-:-:S04]  /*0e60*/  IMAD.WIDE.U32 R2, R5, 0x8, R2 ;  /* 0x0000000805027825 */ /* 0x001fc800078e0002 */
[----:B------:R-:W-:Y:S01]  /*0e70*/  IMAD.MOV.U32 R5, RZ, RZ, -0x1 ;  /* 0xffffffffff057424 */ /* 0x000fe200078e00ff */
[----:B------:R1:W5:Y:S01]  /*0e80*/  @!P1 LDG.E R4, desc[UR12][R2.64] ;  /* 0x0000000c02049981 */ /* 0x000362000c1e1900 */
[----:B------:R-:W-:-:S03]  /*0e90*/  IMAD.MOV.U32 R10, RZ, RZ, -0x1 ;  /* 0xffffffffff0a7424 */ /* 0x000fc600078e00ff */
[----:B------:R1:W5:Y:S01]  /*0ea0*/  @!P2 LDG.E R6, desc[UR12][R2.64+0x400] ;  /* 0x0004000c0206a981 */ /* 0x000362000c1e1900 */
[----:B------:R-:W-:-:S03]  /*0eb0*/  IMAD.MOV.U32 R11, RZ, RZ, -0x1 ;  /* 0xffffffffff0b7424 */ /* 0x000fc600078e00ff */
[----:B------:R1:W5:Y:S01]  /*0ec0*/  @!P1 LDG.E R5, desc[UR12][R2.64+0x4] ;  /* 0x0000040c02059981 */ /* 0x000362000c1e1900 */
[----:B------:R-:W-:Y:S01]  /*0ed0*/  ISETP.GE.AND P1, PT, R8, UR5, PT ;  /* 0x0000000508007c0c */ /* 0x000fe2000bf26270 */
[----:B------:R-:W-:Y:S02]  /*0ee0*/  IMAD.MOV.U32 R8, RZ, RZ, -0x1 ;  /* 0xffffffffff087424 */ /* 0x000fe400078e00ff */
[----:B------:R1:W5:Y:S01]  /*0ef0*/  @!P2 LDG.E R7, desc[UR12][R2.64+0x404] ;  /* 0x0004040c0207a981 */ /* 0x000362000c1e1900 */
[----:B------:R-:W-:Y:S01]  /*0f00*/  ISETP.GE.AND P2, PT, R9, UR5, PT ;  /* 0x0000000509007c0c */ /* 0x000fe2000bf46270 */
[----:B------:R-:W-:Y:S01]  /*0f10*/  IMAD.MOV.U32 R9, RZ, RZ, -0x1 ;  /* 0xffffffffff097424 */ /* 0x000fe200078e00ff */
[C---:B------:R-:W-:Y:S01]  /*0f20*/  LOP3.LUT R12, R0.reuse, 0x400, RZ, 0xfc, !PT ;  /* 0x00000400000c7812 */ /* 0x040fe200078efcff */
[----:B------:R-:W-:Y:S01]  /*0f30*/  VIADD R13, R0, 0x480 ;  /* 0x00000480000d7836 */ /* 0x000fe20000000000 */
[----:B------:R1:W5:Y:S01]  /*0f40*/  @!P3 LDG.E R8, desc[UR12][R2.64+0x800] ;  /* 0x0008000c0208b981 */ /* 0x000362000c1e1900 */
[----:B------:R-:W-:-:S03]  /*0f50*/  IMAD.MOV.U32 R14, RZ, RZ, -0x1 ;  /* 0xffffffffff0e7424 */ /* 0x000fc600078e00ff */
[----:B------:R1:W5:Y:S01]  /*0f60*/  @!P3 LDG.E R9, desc[UR12][R2.64+0x804] ;  /* 0x0008040c0209b981 */ /* 0x000362000c1e1900 */
[----:B------:R-:W-:Y:S01]  /*0f70*/  ISETP.GE.AND P3, PT, R12, UR5, PT ;  /* 0x000000050c007c0c */ /* 0x000fe2000bf66270 */
[----:B------:R-:W-:Y:S02]  /*0f80*/  IMAD.MOV.U32 R12, RZ, RZ, -0x1 ;  /* 0xffffffffff0c7424 */ /* 0x000fe400078e00ff */
[----:B------:R1:W5:Y:S01]  /*0f90*/  @!P4 LDG.E R10, desc[UR12][R2.64+0xc00] ;  /* 0x000c000c020ac981 */ /* 0x000362000c1e1900 */
[----:B------:R-:W-:-:S03]  /*0fa0*/  IMAD.MOV.U32 R15, RZ, RZ, -0x1 ;  /* 0xffffffffff0f7424 */ /* 0x000fc600078e00ff */
[----:B------:R1:W5:Y:S01]  /*0fb0*/  @!P4 LDG.E R11, desc[UR12][R2.64+0xc04] ;  /* 0x000c040c020bc981 */ /* 0x000362000c1e1900 */
[----:B------:R-:W-:Y:S01]  /*0fc0*/  ISETP.GE.AND P4, PT, R13, UR5, PT ;  /* 0x000000050d007c0c */ /* 0x000fe2000bf86270 */
[----:B------:R-:W-:Y:S02]  /*0fd0*/  IMAD.MOV.U32 R13, RZ, RZ, -0x1 ;  /* 0xffffffffff0d7424 */ /* 0x000fe400078e00ff */
[C---:B------:R-:W-:Y:S01]  /*0fe0*/  VIADD R16, R0.reuse, 0x500 ;  /* 0x0000050000107836 */ /* 0x040fe20000000000 */
[----:B------:R1:W5:Y:S01]  /*0ff0*/  @!P5 LDG.E R12, desc[UR12][R2.64+0x1000] ;  /* 0x0010000c020cd981 */ /* 0x000362000c1e1900 */
[----:B------:R-:W-:-:S03]  /*1000*/  VIADD R17, R0, 0x580 ;  /* 0x0000058000117836 */ /* 0x000fc60000000000 */
        /* <DEDUP_REMOVED lines=8> */
[----:B------:R-:W-:Y:S01]  /*1090*/  IMAD.MOV.U32 R19, RZ, RZ, -0x1 ;  /* 0xffffffffff137424 */ /* 0x000fe200078e00ff */
[----:B------:R1:W5:Y:S01]  /*10a0*/  @!P1 LDG.E R16, desc[UR12][R2.64+0x1800] ;  /* 0x0018000c02109981 */ /* 0x000362000c1e1900 */
[C---:B------:R-:W-:Y:S02]  /*10b0*/  VIADD R20, R0.reuse, 0x600 ;  /* 0x0000060000147836 */ /* 0x040fe40000000000 */
[----:B------:R-:W-:Y:S01]  /*10c0*/  VIADD R21, R0, 0x680 ;  /* 0x0000068000157836 */ /* 0x000fe20000000000 */
[----:B------:R1:W5:Y:S01]  /*10d0*/  @!P1 LDG.E R17, desc[UR12][R2.64+0x1804] ;  /* 0x0018040c02119981 */ /* 0x000362000c1e1900 */
[----:B------:R-:W-:Y:S01]  /*10e0*/  IMAD.MOV.U32 R22, RZ, RZ, -0x1 ;  /* 0xffffffffff167424 */ /* 0x000fe200078e00ff */
[----:B------:R-:W-:-:S02]  /*10f0*/  ISETP.GE.AND P1, PT, R20, UR5, PT ;  /* 0x0000000514007c0c */ /* 0x000fc4000bf26270 */
        /* <DEDUP_REMOVED lines=9> */
[----:B------:R1:W5:Y:S02]  /*1190*/  @!P3 LDG.E R21, desc[UR12][R2.64+0x2004] ;  /* 0x0020040c0215b981 */ /* 0x000364000c1e1900 */
[----:B------:R-:W-:-:S02]  /*11a0*/  ISETP.GE.AND P3, PT, R24, UR5, PT ;  /* 0x0000000518007c0c */ /* 0x000fc4000bf66270 */
        /* <DEDUP_REMOVED lines=27> */
.L_x_1256:
[----:B------:R-:W2:Y:S01]  /*1360*/  LDCU UR5, c[0x0][0x398] ;  /* 0x00007300ff0577ac */ /* 0x000ea20008000800 */
[----:B------:R-:W2:Y:S02]  /*1370*/  LDCU UR10, c[0x0][0x394] ;  /* 0x00007280ff0a77ac */ /* 0x000ea40008000800 */
[----:B--2---:R-:W-:-:S09]  /*1380*/  UISETP.GT.AND UP1, UPT, UR5, UR10, UPT ;  /* 0x0000000a0500728c */ /* 0x004fd2000bf24270 */
[----:B------:R-:W-:Y:S05]  /*1390*/  BRA.U !UP1, `(.L_x_1257) ;  /* 0x0000001509507547 */ /* 0x000fea000b800000 */
[----:B------:R-:W2:Y:S01]  /*13a0*/  S2UR UR10, SR_CgaCtaId ;  /* 0x00000000000a79c3 */ /* 0x000ea20000008800 */
[----:B------:R-:W-:Y:S01]  /*13b0*/  UMOV UR5, 0x400 ;  /* 0x0000040000057882 */ /* 0x000fe20000000000 */
[----:B------:R-:W3:Y:S01]  /*13c0*/  LDCU UR15, c[0x0][0x394] ;  /* 0x00007280ff0f77ac */ /* 0x000ee20008000800 */
[----:B------:R-:W4:Y:S01]  /*13d0*/  LDCU UR21, c[0x0][0x398] ;  /* 0x00007300ff1577ac */ /* 0x000f220008000800 */
[----:B--2---:R-:W-:-:S03]  /*13e0*/  ULEA UR10, UR10, UR5, 0x18 ;  /* 0x000000050a0a7291 */ /* 0x004fc6000f8ec0ff */
[----:B---34-:R-:W-:-:S09]  /*13f0*/  UMOV UR5, URZ ;  /* 0x000000ff00057c82 */ /* 0x018fd20008000000 */
.L_x_1277:
[----:B------:R-:W-:Y:S02]  /*1400*/  UIADD3 UR17, UPT, UPT, -UR15, UR21, URZ ;  /* 0x000000150f117290 */ /* 0x000fe4000fffe1ff */
[----:B0-----:R-:W-:Y:S01]  /*1410*/  IMAD R38, RZ, RZ, -UR15 ;  /* 0x8000000fff267e24 */ /* 0x001fe2000f8e02ff */
[----:B------:R-:W-:Y:S01]  /*1420*/  ULEA UR20, UR5, UR10, 0xa ;  /* 0x0000000a05147291 */ /* 0x000fe2000f8e50ff */
[----:B01----:R-:W-:Y:S01]  /*1430*/  IMAD.MOV.U32 R3, RZ, RZ, 0x20 ;  /* 0x00000020ff037424 */ /* 0x003fe200078e00ff */
[----:B------:R-:W-:Y:S01]  /*1440*/  UISETP.LT.AND UP1, UPT, UR17, 0x8, UPT ;  /* 0x000000081100788c */ /* 0x000fe2000bf21270 */
[----:B------:R-:W-:-:S03]  /*1450*/  IMAD.MOV.U32 R37, RZ, RZ, -0x1 ;  /* 0xffffffffff257424 */ /* 0x000fc600078e00ff */
[----:B------:R-:W-:Y:S02]  /*1460*/  USEL UR18, UR17, 0x8, UP1 ;  /* 0x0000000811127887 */ /* 0x000fe40008800000 */
[----:B------:R-:W-:-:S04]  /*1470*/  UISETP.GE.U32.AND UP1, UPT, UR15, 0x20, UPT ;  /* 0x000000200f00788c */ /* 0x000fc8000bf26070 */
[----:B--234-:R-:W-:-:S04]  /*1480*/  VIADDMNMX.U32 R2, R38, R3, UR18, PT ;  /* 0x0000001226027e46 */ /* 0x01cfc8000b800003 */
[----:B------:R-:W-:Y:S02]  /*1490*/  SHF.L.U32 R3, R37, R2, RZ ;  /* 0x0000000225037219 */ /* 0x000fe400000006ff */
[----:B------:R-:W-:Y:S01]  /*14a0*/  IADD3 R36, PT, PT, -R2, UR18, RZ ;  /* 0x0000001202247c10 */ /* 0x000fe2000fffe1ff */
[----:B------:R-:W-:Y:S06]  /*14b0*/  BRA.U !UP1, `(.L_x_1258) ;  /* 0x00000009096c7547 */ /* 0x000fec000b800000 */
[----:B------:R-:W-:-:S04]  /*14c0*/  UIADD3 UR19, UPT, UPT, UR15, -0x20, URZ ;  /* 0xffffffe00f137890 */ /* 0x000fc8000fffe0ff */
[----:B------:R-:W-:-:S09]  /*14d0*/  UISETP.GT.U32.AND UP1, UPT, UR19, 0x1f, UPT ;  /* 0x0000001f1300788c */ /* 0x000fd2000bf24070 */
[----:B------:R-:W-:Y:S05]  /*14e0*/  BRA.U UP1, `(.L_x_1259) ;  /* 0x0000000101387547 */ /* 0x000fea000b800000 */
[----:B------:R-:W-:Y:S01]  /*14f0*/  IMAD.MOV.U32 R3, RZ, RZ, 0x40 ;  /* 0x00000040ff037424 */ /* 0x000fe200078e00ff */
[----:B------:R-:W-:-:S04]  /*1500*/  ISETP.NE.AND P0, PT, RZ, UR17, PT ;  /* 0x00000011ff007c0c */ /* 0x000fc8000bf05270 */
[----:B------:R-:W-:Y:S02]  /*1510*/  VIADDMNMX.U32 R2, R38, R3, UR18, PT ;  /* 0x0000001226027e46 */ /* 0x000fe4000b800003 */
[----:B-----5:R-:W-:Y:S02]  /*1520*/  SHF.R.U32.HI R3, RZ, UR19, R4 ;  /* 0x00000013ff037c19 */ /* 0x020fe40008011604 */
[----:B------:R-:W-:Y:S01]  /*1530*/  SHF.L.U32 R36, R37, R2, RZ ;  /* 0x0000000225247219 */ /* 0x000fe200000006ff */
[----:B------:R-:W-:-:S03]  /*1540*/  IMAD.MOV.U32 R2, RZ, RZ, RZ ;  /* 0x000000ffff027224 */ /* 0x000fc600078e00ff */
[----:B------:R-:W-:-:S04]  /*1550*/  LOP3.LUT R3, R3, R36, RZ, 0x30, !PT ;  /* 0x0000002403037212 */ /* 0x000fc800078e30ff */
[----:B------:R-:W-:-:S04]  /*1560*/  SEL R3, R3, RZ, P0 ;  /* 0x000000ff03037207 */ /* 0x000fc80000000000 */
[----:B------:R-:W-:-:S05]  /*1570*/  LEA R3, R3, UR20, 0x2 ;  /* 0x0000001403037c11 */ /* 0x000fca000f8e10ff */
[----:B------:R0:W-:Y:S01]  /*1580*/  ATOMS.POPC.INC.32 RZ, [R3+URZ] ;  /* 0x0000000003ff7f8c */ /* 0x0001e2000d8000ff */
[----:B------:R-:W-:Y:S05]  /*1590*/  @!P0 BRA `(.L_x_1260) ;  /* 0x0000000000148947 */ /* 0x000fea0003800000 */
[----:B------:R-:W-:-:S04]  /*15a0*/  SHF.R.U32.HI R2, RZ, UR19, R6 ;  /* 0x00000013ff027c19 */ /* 0x000fc80008011606 */
[----:B------:R-:W-:Y:S01]  /*15b0*/  LOP3.LUT R2, R2, R36, RZ, 0x30, !PT ;  /* 0x0000002402027212 */ /* 0x000fe200078e30ff */
[----:B------:R-:W-:Y:S06]  /*15c0*/  BRA `(.L_x_1260) ;  /* 0x0000000000087947 */ /* 0x000fec0003800000 */
.L_x_1259:
[----:B------:R-:W-:Y:S01]  /*15d0*/  ATOMS.POPC.INC.32 RZ, [UR20] ;  /* 0x00000000ffff7f8c */ /* 0x000fe2000d800014 */
[----:B------:R-:W-:-:S07]  /*15e0*/  IMAD.MOV.U32 R2, RZ, RZ, RZ ;  /* 0x000000ffff027224 */ /* 0x000fce00078e00ff */
.L_x_1260:
[----:B------:R-:W-:-:S05]  /*15f0*/  LEA R2, R2, UR20, 0x2 ;  /* 0x0000001402027c11 */ /* 0x000fca000f8e10ff */
[----:B------:R1:W-:Y:S01]  /*1600*/  ATOMS.POPC.INC.32 RZ, [R2+URZ] ;  /* 0x0000000002ff7f8c */ /* 0x0003e2000d8000ff */
[----:B------:R-:W-:Y:S05]  /*1610*/  BRA.U UP1, `(.L_x_1261) ;  /* 0x0000000101387547 */ /* 0x000fea000b800000 */
[----:B0-----:R-:W-:Y:S01]  /*1620*/  IMAD.MOV.U32 R3, RZ, RZ, 0x40 ;  /* 0x00000040ff037424 */ /* 0x001fe200078e00ff */
[----:B-1---5:R-:W-:Y:S02]  /*1630*/  SHF.R.U32.HI R2, RZ, UR19, R8 ;  /* 0x00000013ff027c19 */ /* 0x022fe40008011608 */
[----:B------:R-:W-:Y:S02]  /*1640*/  ISETP.NE.AND P0, PT, RZ, UR17, PT ;  /* 0x00000011ff007c0c */ /* 0x000fe4000bf05270 */
[----:B------:R-:W-:Y:S01]  /*1650*/  VIADDMNMX.U32 R36, R38, R3, UR18, PT ;  /* 0x0000001226247e46 */ /* 0x000fe2000b800003 */
[----:B------:R-:W-:-:S03]  /*1660*/  IMAD.MOV.U32 R3, RZ, RZ, RZ ;  /* 0x000000ffff037224 */ /* 0x000fc600078e00ff */
[----:B------:R-:W-:-:S04]  /*1670*/  SHF.L.U32 R36, R37, R36, RZ ;  /* 0x0000002425247219 */ /* 0x000fc800000006ff */
        /* <DEDUP_REMOVED lines=8> */
.L_x_1261:
[----:B------:R-:W-:Y:S01]  /*1700*/  ATOMS.POPC.INC.32 RZ, [UR20] ;  /* 0x00000000ffff7f8c */ /* 0x000fe2000d800014 */
[----:B0-----:R-:W-:-:S07]  /*1710*/  IMAD.MOV.U32 R3, RZ, RZ, RZ ;  /* 0x000000ffff037224 */ /* 0x001fce00078e00ff */
.L_x_1262:
[----:B------:R-:W-:-:S05]  /*1720*/  LEA R3, R3, UR20, 0x2 ;  /* 0x0000001403037c11 */ /* 0x000fca000f8e10ff */
[----:B------:R2:W-:Y:S01]  /*1730*/  ATOMS.POPC.INC.32 RZ, [R3+URZ] ;  /* 0x0000000003ff7f8c */ /* 0x0005e2000d8000ff */
[----:B------:R-:W-:Y:S05]  /*1740*/  BRA.U UP1, `(.L_x_1263) ;  /* 0x0000000101387547 */ /* 0x000fea000b800000 */
[----:B--2---:R-:W-:Y:S01]  /*1750*/  IMAD.MOV.U32 R3, RZ, RZ, 0x40 ;  /* 0x00000040ff037424 */ /* 0x004fe200078e00ff */
[----:B01---5:R-:W-:Y:S02]  /*1760*/  SHF.R.U32.HI R2, RZ, UR19, R12 ;  /* 0x00000013ff027c19 */ /* 0x023fe4000801160c */
        /* <DEDUP_REMOVED lines=12> */
.L_x_1263:
[----:B------:R-:W-:Y:S01]  /*1830*/  ATOMS.POPC.INC.32 RZ, [UR20] ;  /* 0x00000000ffff7f8c */ /* 0x000fe2000d800014 */
[----:B--2---:R-:W-:-:S07]  /*1840*/  IMAD.MOV.U32 R3, RZ, RZ, RZ ;  /* 0x000000ffff037224 */ /* 0x004fce00078e00ff */
.L_x_1264:
[----:B------:R-:W-:-:S05]  /*1850*/  LEA R3, R3, UR20, 0x2 ;  /* 0x0000001403037c11 */ /* 0x000fca000f8e10ff */
[----:B------:R3:W-:Y:S01]  /*1860*/  ATOMS.POPC.INC.32 RZ, [R3+URZ] ;  /* 0x0000000003ff7f8c */ /* 0x0007e2000d8000ff */
[----:B------:R-:W-:Y:S05]  /*1870*/  BRA.U UP1, `(.L_x_1265) ;  /* 0x0000000101387547 */ /* 0x000fea000b800000 */
[----:B---3--:R-:W-:Y:S01]  /*1880*/  IMAD.MOV.U32 R3, RZ, RZ, 0x40 ;  /* 0x00000040ff037424 */ /* 0x008fe200078e00ff */
[----:B012--5:R-:W-:Y:S02]  /*1890*/  SHF.R.U32.HI R2, RZ, UR19, R16 ;  /* 0x00000013ff027c19 */ /* 0x027fe40008011610 */
        /* <DEDUP_REMOVED lines=12> */
.L_x_1265:
[----:B------:R-:W-:Y:S01]  /*1960*/  ATOMS.POPC.INC.32 RZ, [UR20] ;  /* 0x00000000ffff7f8c */ /* 0x000fe2000d800014 */
[----:B---3--:R-:W-:-:S07]  /*1970*/  IMAD.MOV.U32 R3, RZ, RZ, RZ ;  /* 0x000000ffff037224 */ /* 0x008fce00078e00ff */
.L_x_1266:
[----:B------:R-:W-:-:S05]  /*1980*/  LEA R3, R3, UR20, 0x2 ;  /* 0x0000001403037c11 */ /* 0x000fca000f8e10ff */
[----:B------:R4:W-:Y:S01]  /*1990*/  ATOMS.POPC.INC.32 RZ, [R3+URZ] ;  /* 0x0000000003ff7f8c */ /* 0x0009e2000d8000ff */
[----:B------:R-:W-:Y:S05]  /*19a0*/  BRA.U UP1, `(.L_x_1267) ;  /* 0x0000000101387547 */ /* 0x000fea000b800000 */
[----:B----4-:R-:W-:Y:S01]  /*19b0*/  IMAD.MOV.U32 R3, RZ, RZ, 0x40 ;  /* 0x00000040ff037424 */ /* 0x010fe200078e00ff */
[----:B0123-5:R-:W-:Y:S02]  /*19c0*/  SHF.R.U32.HI R2, RZ, UR19, R20 ;  /* 0x00000013ff027c19 */ /* 0x02ffe40008011614 */
        /* <DEDUP_REMOVED lines=12> */
.L_x_1267:
[----:B------:R-:W-:Y:S01]  /*1a90*/  ATOMS.POPC.INC.32 RZ, [UR20] ;  /* 0x00000000ffff7f8c */ /* 0x000fe2000d800014 */
[----:B----4-:R-:W-:-:S07]  /*1aa0*/  IMAD.MOV.U32 R3, RZ, RZ, RZ ;  /* 0x000000ffff037224 */ /* 0x010fce00078e00ff */
.L_x_1268:
[----:B------:R-:W-:-:S05]  /*1ab0*/  LEA R3, R3, UR20, 0x2 ;  /* 0x0000001403037c11 */ /* 0x000fca000f8e10ff */
[----:B------:R0:W-:Y:S01]  /*1ac0*/  ATOMS.POPC.INC.32 RZ, [R3+URZ] ;  /* 0x0000000003ff7f8c */ /* 0x0001e2000d8000ff */
[----:B------:R-:W-:Y:S05]  /*1ad0*/  BRA.U UP1, `(.L_x_1269) ;  /* 0x0000000101387547 */ /* 0x000fea000b800000 */
[----:B0-----:R-:W-:Y:S01]  /*1ae0*/  IMAD.MOV.U32 R3, RZ, RZ, 0x40 ;  /* 0x00000040ff037424 */ /* 0x001fe200078e00ff */
[----:B-12345:R-:W-:Y:S02]  /*1af0*/  SHF.R.U32.HI R2, RZ, UR19, R24 ;  /* 0x00000013ff027c19 */ /* 0x03efe40008011618 */
        /* <DEDUP_REMOVED lines=12> */
.L_x_1269:
[----:B------:R-:W-:Y:S01]  /*1bc0*/  ATOMS.POPC.INC.32 RZ, [UR20] ;  /* 0x00000000ffff7f8c */ /* 0x000fe2000d800014 */
[----:B0-----:R-:W-:-:S07]  /*1bd0*/  IMAD.MOV.U32 R3, RZ, RZ, RZ ;  /* 0x000000ffff037224 */ /* 0x001fce00078e00ff */
.L_x_1270:
        /* <DEDUP_REMOVED lines=17> */
.L_x_1271:
[----:B------:R-:W-:Y:S01]  /*1cf0*/  ATOMS.POPC.INC.32 RZ, [UR20] ;  /* 0x00000000ffff7f8c */ /* 0x000fe2000d800014 */
[----:B0-----:R-:W-:-:S07]  /*1d00*/  IMAD.MOV.U32 R3, RZ, RZ, RZ ;  /* 0x000000ffff037224 */ /* 0x001fce00078e00ff */
.L_x_1272:
        /* <DEDUP_REMOVED lines=17> */
.L_x_1273:
[----:B------:R-:W-:Y:S01]  /*1e20*/  ATOMS.POPC.INC.32 RZ, [UR20] ;  /* 0x00000000ffff7f8c */ /* 0x000fe2000d800014 */
[----:B0-----:R-:W-:-:S07]  /*1e30*/  IMAD.MOV.U32 R3, RZ, RZ, RZ ;  /* 0x000000ffff037224 */ /* 0x001fce00078e00ff */
.L_x_1274:
[----:B------:R-:W-:-:S05]  /*1e40*/  LEA R3, R3, UR20, 0x2 ;  /* 0x0000001403037c11 */ /* 0x000fca000f8e10ff */
[----:B------:R0:W-:Y:S01]  /*1e50*/  ATOMS.POPC.INC.32 RZ, [R3+URZ] ;  /* 0x0000000003ff7f8c */ /* 0x0001e2000d8000ff */
[----:B------:R-:W-:Y:S05]  /*1e60*/  BRA `(.L_x_1275) ;  /* 0x00000008008c7947 */ /* 0x000fea0003800000 */
.L_x_1258:
[----:B------:R-:W-:-:S09]  /*1e70*/  UISETP.NE.AND UP1, UPT, UR17, URZ, UPT ;  /* 0x000000ff1100728c */ /* 0x000fd2000bf25270 */
[----:B------:R-:W-:Y:S05]  /*1e80*/  BRA.U UP1, `(.L_x_1276) ;  /* 0x0000000101447547 */ /* 0x000fea000b800000 */
        /* <DEDUP_REMOVED lines=17> */
.L_x_1276:
[----:B------:R-:W-:Y:S02]  /*1fa0*/  ISETP.NE.AND P0, PT, R36, RZ, PT ;  /* 0x000000ff2400720c */ /* 0x000fe40003f05270 */
[----:B-----5:R-:W-:-:S04]  /*1fb0*/  SHF.R.U32.HI R40, RZ, UR15, R5 ;  /* 0x0000000fff287c19 */ /* 0x020fc80008011605 */
[----:B------:R-:W-:-:S07]  /*1fc0*/  LOP3.LUT R40, R40, R3, RZ, 0x30, !PT ;  /* 0x0000000328287212 */ /* 0x000fce00078e30ff */
[C---:B------:R-:W-:Y:S02]  /*1fd0*/  @P0 VIMNMX.U32 R38, PT, PT, R36.reuse, 0x20, PT ;  /* 0x0000002024260848 */ /* 0x040fe40003fe0000 */
[----:B------:R-:W-:Y:S02]  /*1fe0*/  @P0 VIMNMX.U32 R42, PT, PT, R36, 0x20, PT ;  /* 0x00000020242a0848 */ /* 0x000fe40003fe0000 */
[CC--:B------:R-:W-:Y:S02]  /*1ff0*/  @P0 SHF.L.U32 R41, R37.reuse, R38.reuse, RZ ;  /* 0x0000002625290219 */ /* 0x0c0fe400000006ff */
[----:B------:R-:W-:Y:S02]  /*2000*/  @P0 SHF.L.U32 R43, R37, R38, RZ ;  /* 0x00000026252b0219 */ /* 0x000fe400000006ff */
[----:B------:R-:W-:Y:S02]  /*2010*/  @P0 LOP3.LUT R41, R4, R41, RZ, 0x30, !PT ;  /* 0x0000002904290212 */ /* 0x000fe400078e30ff */
[----:B------:R-:W-:-:S02]  /*2020*/  SHF.R.U32.HI R38, RZ, UR15, R7 ;  /* 0x0000000fff267c19 */ /* 0x000fc40008011607 */
[----:B------:R-:W-:Y:S02]  /*2030*/  @P0 SHF.L.U32 R41, R41, R2, RZ ;  /* 0x0000000229290219 */ /* 0x000fe400000006ff */
[----:B------:R-:W-:Y:S02]  /*2040*/  @P0 LOP3.LUT R43, R6, R43, RZ, 0x30, !PT ;  /* 0x0000002b062b0212 */ /* 0x000fe400078e30ff */
[----:B------:R-:W-:Y:S02]  /*2050*/  @P0 LOP3.LUT R40, R41, R40, RZ, 0xfc, !PT ;  /* 0x0000002829280212 */ /* 0x000fe400078efcff */
[----:B------:R-:W-:Y:S02]  /*2060*/  LOP3.LUT R41, R38, R3, RZ, 0x30, !PT ;  /* 0x0000000326297212 */ /* 0x000fe400078e30ff */
[----:B------:R-:W-:Y:S02]  /*2070*/  @P0 SHF.L.U32 R38, R43, R2, RZ ;  /* 0x000000022b260219 */ /* 0x000fe400000006ff */
[----:B------:R-:W-:-:S02]  /*2080*/  @P0 SHF.L.U32 R43, R37, R42, RZ ;  /* 0x0000002a252b0219 */ /* 0x000fc400000006ff */
[----:B------:R-:W-:Y:S02]  /*2090*/  @P0 LOP3.LUT R41, R38, R41, RZ, 0xfc, !PT ;  /* 0x0000002926290212 */ /* 0x000fe400078efcff */
[----:B------:R-:W-:Y:S02]  /*20a0*/  @P0 LOP3.LUT R43, R8, R43, RZ, 0x30, !PT ;  /* 0x0000002b082b0212 */ /* 0x000fe400078e30ff */
[----:B------:R-:W-:Y:S02]  /*20b0*/  SHF.R.U32.HI R42, RZ, UR15, R9 ;  /* 0x0000000fff2a7c19 */ /* 0x000fe40008011609 */
[----:B------:R-:W-:Y:S02]  /*20c0*/  @P0 VIMNMX.U32 R38, PT, PT, R36, 0x20, PT ;  /* 0x0000002024260848 */ /* 0x000fe40003fe0000 */
[----:B------:R-:W-:Y:S02]  /*20d0*/  LOP3.LUT R42, R42, R3, RZ, 0x30, !PT ;  /* 0x000000032a2a7212 */ /* 0x000fe400078e30ff */
[----:B------:R-:W-:-:S02]  /*20e0*/  @P0 SHF.L.U32 R43, R43, R2, RZ ;  /* 0x000000022b2b0219 */ /* 0x000fc400000006ff */
[----:B------:R-:W-:Y:S02]  /*20f0*/  @P0 SHF.L.U32 R45, R37, R38, RZ ;  /* 0x00000026252d0219 */ /* 0x000fe400000006ff */
[----:B------:R-:W-:Y:S02]  /*2100*/  @P0 LOP3.LUT R42, R43, R42, RZ, 0xfc, !PT ;  /* 0x0000002a2b2a0212 */ /* 0x000fe400078efcff */
[----:B------:R-:W-:Y:S02]  /*2110*/  @P0 LOP3.LUT R43, R10, R45, RZ, 0x30, !PT ;  /* 0x0000002d0a2b0212 */ /* 0x000fe400078e30ff */
[----:B------:R-:W-:Y:S02]  /*2120*/  SHF.R.U32.HI R38, RZ, UR15, R11 ;  /* 0x0000000fff267c19 */ /* 0x000fe4000801160b */
[----:B------:R-:W-:Y:S02]  /*2130*/  @P0 VIMNMX.U32 R44, PT, PT, R36, 0x20, PT ;  /* 0x00000020242c0848 */ /* 0x000fe40003fe0000 */
[----:B------:R-:W-:-:S02]  /*2140*/  LOP3.LUT R38, R38, R3, RZ, 0x30, !PT ;  /* 0x0000000326267212 */ /* 0x000fc400078e30ff */
[----:B------:R-:W-:Y:S02]  /*2150*/  @P0 SHF.L.U32 R43, R43, R2, RZ ;  /* 0x000000022b2b0219 */ /* 0x000fe400000006ff */
[----:B------:R-:W-:Y:S02]  /*2160*/  @P0 SHF.L.U32 R45, R37, R44, RZ ;  /* 0x0000002c252d0219 */ /* 0x000fe400000006ff */
[----:B------:R-:W-:Y:S02]  /*2170*/  @P0 LOP3.LUT R38, R43, R38, RZ, 0xfc, !PT ;  /* 0x000000262b260212 */ /* 0x000fe400078efcff */
[----:B------:R-:W-:Y:S02]  /*2180*/  LEA R43, R40, UR20, 0x2 ;  /* 0x00000014282b7c11 */ /* 0x000fe4000f8e10ff */
[----:B------:R-:W-:Y:S02]  /*2190*/  @P0 LOP3.LUT R45, R12, R45, RZ, 0x30, !PT ;  /* 0x0000002d0c2d0212 */ /* 0x000fe400078e30ff */
[----:B------:R-:W-:Y:S01]  /*21a0*/  SHF.R.U32.HI R40, RZ, UR15, R13 ;  /* 0x0000000fff287c19 */ /* 0x000fe2000801160d */
[----:B------:R0:W-:Y:S01]  /*21b0*/  ATOMS.POPC.INC.32 RZ, [R43+URZ] ;  /* 0x000000002bff7f8c */ /* 0x0001e2000d8000ff */
[----:B------:R-:W-:-:S02]  /*21c0*/  @P0 SHF.L.U32 R45, R45, R2, RZ ;  /* 0x000000022d2d0219 */ /* 0x000fc400000006ff */
[----:B------:R-:W-:Y:S02]  /*21d0*/  LOP3.LUT R40, R40, R3, RZ, 0x30, !PT ;  /* 0x0000000328287212 */ /* 0x000fe400078e30ff */
[----:B------:R-:W-:Y:S02]  /*21e0*/  LEA R44, R41, UR20, 0x2 ;  /* 0x00000014292c7c11 */ /* 0x000fe4000f8e10ff */
[----:B------:R-:W-:Y:S02]  /*21f0*/  @P0 LOP3.LUT R40, R45, R40, RZ, 0xfc, !PT ;  /* 0x000000282d280212 */ /* 0x000fe400078efcff */
[----:B------:R-:W-:Y:S01]  /*2200*/  @P0 VIMNMX.U32 R45, PT, PT, R36, 0x20, PT ;  /* 0x00000020242d0848 */ /* 0x000fe20003fe0000 */
[----:B------:R1:W-:Y:S01]  /*2210*/  ATOMS.POPC.INC.32 RZ, [R44+URZ] ;  /* 0x000000002cff7f8c */ /* 0x0003e2000d8000ff */
[----:B------:R-:W-:Y:S02]  /*2220*/  SHF.R.U32.HI R41, RZ, UR15, R15 ;  /* 0x0000000fff297c19 */ /* 0x000fe4000801160f */
[----:B------:R-:W-:-:S02]  /*2230*/  @P0 SHF.L.U32 R45, R37, R45, RZ ;  /* 0x0000002d252d0219 */ /* 0x000fc400000006ff */
[----:B------:R-:W-:Y:S02]  /*2240*/  LOP3.LUT R41, R41, R3, RZ, 0x30, !PT ;  /* 0x0000000329297212 */ /* 0x000fe400078e30ff */
[----:B------:R-:W-:Y:S02]  /*2250*/  @P0 LOP3.LUT R45, R14, R45, RZ, 0x30, !PT ;  /* 0x0000002d0e2d0212 */ /* 0x000fe400078e30ff */
[----:B0-----:R-:W-:Y:S02]  /*2260*/  LEA R43, R42, UR20, 0x2 ;  /* 0x000000142a2b7c11 */ /* 0x001fe4000f8e10ff */
[----:B------:R-:W-:Y:S02]  /*2270*/  @P0 SHF.L.U32 R45, R45, R2, RZ ;  /* 0x000000022d2d0219 */ /* 0x000fe400000006ff */
[----:B------:R-:W-:Y:S01]  /*2280*/  SHF.R.U32.HI R42, RZ, UR15, R17 ;  /* 0x0000000fff2a7c19 */ /* 0x000fe20008011611 */
[----:B------:R0:W-:Y:S01]  /*2290*/  ATOMS.POPC.INC.32 RZ, [R43+URZ] ;  /* 0x000000002bff7f8c */ /* 0x0001e2000d8000ff */
[----:B------:R-:W-:-:S02]  /*22a0*/  @P0 LOP3.LUT R41, R45, R41, RZ, 0xfc, !PT ;  /* 0x000000292d290212 */ /* 0x000fc400078efcff */
[----:B------:R-:W-:Y:S02]  /*22b0*/  @P0 VIMNMX.U32 R45, PT, PT, R36, 0x20, PT ;  /* 0x00000020242d0848 */ /* 0x000fe40003fe0000 */
[----:B------:R-:W-:Y:S02]  /*22c0*/  LOP3.LUT R42, R42, R3, RZ, 0x30, !PT ;  /* 0x000000032a2a7212 */ /* 0x000fe400078e30ff */
[----:B------:R-:W-:Y:S02]  /*22d0*/  @P0 SHF.L.U32 R45, R37, R45, RZ ;  /* 0x0000002d252d0219 */ /* 0x000fe400000006ff */
[----:B-1----:R-:W-:Y:S02]  /*22e0*/  LEA R44, R38, UR20, 0x2 ;  /* 0x00000014262c7c11 */ /* 0x002fe4000f8e10ff */
[----:B------:R-:W-:Y:S02]  /*22f0*/  @P0 LOP3.LUT R45, R16, R45, RZ, 0x30, !PT ;  /* 0x0000002d102d0212 */ /* 0x000fe400078e30ff */
[----:B------:R-:W-:Y:S01]  /*2300*/  SHF.R.U32.HI R38, RZ, UR15, R19 ;  /* 0x0000000fff267c19 */ /* 0x000fe20008011613 */
[----:B------:R1:W-:Y:S01]  /*2310*/  ATOMS.POPC.INC.32 RZ, [R44+URZ] ;  /* 0x000000002cff7f8c */ /* 0x0003e2000d8000ff */
[----:B------:R-:W-:-:S02]  /*2320*/  @P0 SHF.L.U32 R45, R45, R2, RZ ;  /* 0x000000022d2d0219 */ /* 0x000fc400000006ff */
[----:B------:R-:W-:Y:S02]  /*2330*/  LOP3.LUT R38, R38, R3, RZ, 0x30, !PT ;  /* 0x0000000326267212 */ /* 0x000fe400078e30ff */
[----:B------:R-:W-:Y:S02]  /*2340*/  @P0 LOP3.LUT R42, R45, R42, RZ, 0xfc, !PT ;  /* 0x0000002a2d2a0212 */ /* 0x000fe400078efcff */
[----:B------:R-:W-:Y:S02]  /*2350*/  @P0 VIMNMX.U32 R45, PT, PT, R36, 0x20, PT ;  /* 0x00000020242d0848 */ /* 0x000fe40003fe0000 */
[----:B0-----:R-:W-:Y:S02]  /*2360*/  LEA R43, R40, UR20, 0x2 ;  /* 0x00000014282b7c11 */ /* 0x001fe4000f8e10ff */
[----:B------:R-:W-:Y:S02]  /*2370*/  @P0 SHF.L.U32 R45, R37, R45, RZ ;  /* 0x0000002d252d0219 */ /* 0x000fe400000006ff */
[----:B------:R-:W-:Y:S01]  /*2380*/  SHF.R.U32.HI R40, RZ, UR15, R21 ;  /* 0x0000000fff287c19 */ /* 0x000fe20008011615 */
[----:B------:R0:W-:Y:S01]  /*2390*/  ATOMS.POPC.INC.32 RZ, [R43+URZ] ;  /* 0x000000002bff7f8c */ /* 0x0001e2000d8000ff */
[----:B------:R-:W-:-:S02]  /*23a0*/  @P0 LOP3.LUT R45, R18, R45, RZ, 0x30, !PT ;  /* 0x0000002d122d0212 */ /* 0x000fc400078e30ff */
[----:B------:R-:W-:Y:S02]  /*23b0*/  LOP3.LUT R40, R40, R3, RZ, 0x30, !PT ;  /* 0x0000000328287212 */ /* 0x000fe400078e30ff */
[----:B------:R-:W-:Y:S02]  /*23c0*/  @P0 SHF.L.U32 R45, R45, R2, RZ ;  /* 0x000000022d2d0219 */ /* 0x000fe400000006ff */
[----:B-1----:R-:W-:Y:S02]  /*23d0*/  LEA R44, R41, UR20, 0x2 ;  /* 0x00000014292c7c11 */ /* 0x002fe4000f8e10ff */
[----:B------:R-:W-:Y:S02]  /*23e0*/  @P0 LOP3.LUT R38, R45, R38, RZ, 0xfc, !PT ;  /* 0x000000262d260212 */ /* 0x000fe400078efcff */
[----:B------:R-:W-:Y:S01]  /*23f0*/  @P0 VIMNMX.U32 R45, PT, PT, R36, 0x20, PT ;  /* 0x00000020242d0848 */ /* 0x000fe20003fe0000 */
[----:B------:R1:W-:Y:S01]  /*2400*/  ATOMS.POPC.INC.32 RZ, [R44+URZ] ;  /* 0x000000002cff7f8c */ /* 0x0003e2000d8000ff */
[----:B------:R-:W-:-:S02]  /*2410*/  SHF.R.U32.HI R41, RZ, UR15, R23 ;  /* 0x0000000fff297c19 */ /* 0x000fc40008011617 */
[----:B------:R-:W-:Y:S02]  /*2420*/  @P0 SHF.L.U32 R45, R37, R45, RZ ;  /* 0x0000002d252d0219 */ /* 0x000fe400000006ff */
        /* <DEDUP_REMOVED lines=33> */
[----:B0-----:R-:W-:Y:S02]  /*2640*/  @P0 VIMNMX.U32 R43, PT, PT, R36, 0x20, PT ;  /* 0x00000020242b0848 */ /* 0x001fe40003fe0000 */
[----:B------:R-:W-:Y:S02]  /*2650*/  @P0 SHF.L.U32 R45, R45, R2, RZ ;  /* 0x000000022d2d0219 */ /* 0x000fe400000006ff */
[----:B------:R-:W-:-:S02]  /*2660*/  @P0 SHF.L.U32 R43, R37, R43, RZ ;  /* 0x0000002b252b0219 */ /* 0x000fc400000006ff */
[----:B------:R-:W-:Y:S02]  /*2670*/  @P0 LOP3.LUT R38, R45, R38, RZ, 0xfc, !PT ;  /* 0x000000262d260212 */ /* 0x000fe400078efcff */
[----:B------:R-:W-:Y:S02]  /*2680*/  @P0 VIMNMX.U32 R45, PT, PT, R36, 0x20, PT ;  /* 0x00000020242d0848 */ /* 0x000fe40003fe0000 */
[----:B-1----:R-:W-:Y:S02]  /*2690*/  SHF.R.U32.HI R44, RZ, UR15, R35 ;  /* 0x0000000fff2c7c19 */ /* 0x002fe40008011623 */
[----:B------:R-:W-:Y:S02]  /*26a0*/  @P0 SHF.L.U32 R45, R37, R45, RZ ;  /* 0x0000002d252d0219 */ /* 0x000fe400000006ff */
[----:B------:R-:W-:Y:S02]  /*26b0*/  LEA R42, R42, UR20, 0x2 ;  /* 0x000000142a2a7c11 */ /* 0x000fe4000f8e10ff */
[----:B------:R-:W-:-:S02]  /*26c0*/  @P0 LOP3.LUT R45, R28, R45, RZ, 0x30, !PT ;  /* 0x0000002d1c2d0212 */ /* 0x000fc400078e30ff */
[----:B------:R-:W-:Y:S01]  /*26d0*/  LEA R38, R38, UR20, 0x2 ;  /* 0x0000001426267c11 */ /* 0x000fe2000f8e10ff */
[----:B------:R0:W-:Y:S01]  /*26e0*/  ATOMS.POPC.INC.32 RZ, [R42+URZ] ;  /* 0x000000002aff7f8c */ /* 0x0001e2000d8000ff */
[----:B------:R-:W-:-:S03]  /*26f0*/  @P0 SHF.L.U32 R45, R45, R2, RZ ;  /* 0x000000022d2d0219 */ /* 0x000fc600000006ff */
[----:B------:R0:W-:Y:S01]  /*2700*/  ATOMS.POPC.INC.32 RZ, [R38+URZ] ;  /* 0x0000000026ff7f8c */ /* 0x0001e2000d8000ff */
[----:B------:R-:W-:Y:S02]  /*2710*/  @P0 LOP3.LUT R40, R45, R40, RZ, 0xfc, !PT ;  /* 0x000000282d280212 */ /* 0x000fe400078efcff */
[C---:B------:R-:W-:Y:S02]  /*2720*/  @P0 VIMNMX.U32 R45, PT, PT, R36.reuse, 0x20, PT ;  /* 0x00000020242d0848 */ /* 0x040fe40003fe0000 */
[----:B------:R-:W-:Y:S02]  /*2730*/  @P0 VIMNMX.U32 R36, PT, PT, R36, 0x20, PT ;  /* 0x0000002024240848 */ /* 0x000fe40003fe0000 */
[----:B------:R-:W-:Y:S02]  /*2740*/  @P0 SHF.L.U32 R45, R37, R45, RZ ;  /* 0x0000002d252d0219 */ /* 0x000fe400000006ff */
[----:B------:R-:W-:Y:S02]  /*2750*/  LEA R40, R40, UR20, 0x2 ;  /* 0x0000001428287c11 */ /* 0x000fe4000f8e10ff */
[----:B------:R-:W-:-:S03]  /*2760*/  @P0 LOP3.LUT R45, R30, R45, RZ, 0x30, !PT ;  /* 0x0000002d1e2d0212 */ /* 0x000fc600078e30ff */
[----:B------:R0:W-:Y:S01]  /*2770*/  ATOMS.POPC.INC.32 RZ, [R40+URZ] ;  /* 0x0000000028ff7f8c */ /* 0x0001e2000d8000ff */
[----:B------:R-:W-:-:S04]  /*2780*/  @P0 SHF.L.U32 R45, R45, R2, RZ ;  /* 0x000000022d2d0219 */ /* 0x000fc800000006ff */
[----:B------:R-:W-:Y:S02]  /*2790*/  @P0 LOP3.LUT R41, R45, R41, RZ, 0xfc, !PT ;  /* 0x000000292d290212 */ /* 0x000fe400078efcff */
[----:B------:R-:W-:Y:S02]  /*27a0*/  @P0 SHF.L.U32 R45, R37, R36, RZ ;  /* 0x00000024252d0219 */ /* 0x000fe400000006ff */
[----:B------:R-:W-:Y:S02]  /*27b0*/  @P0 LOP3.LUT R37, R32, R43, RZ, 0x30, !PT ;  /* 0x0000002b20250212 */ /* 0x000fe400078e30ff */
[----:B------:R-:W-:Y:S02]  /*27c0*/  @P0 LOP3.LUT R43, R34, R45, RZ, 0x30, !PT ;  /* 0x0000002d222b0212 */ /* 0x000fe400078e30ff */
[-C--:B------:R-:W-:Y:S02]  /*27d0*/  @P0 SHF.L.U32 R36, R37, R2.reuse, RZ ;  /* 0x0000000225240219 */ /* 0x080fe400000006ff */
[----:B------:R-:W-:-:S02]  /*27e0*/  @P0 SHF.L.U32 R43, R43, R2, RZ ;  /* 0x000000022b2b0219 */ /* 0x000fc400000006ff */
[----:B------:R-:W-:Y:S02]  /*27f0*/  SHF.R.U32.HI R2, RZ, UR15, R33 ;  /* 0x0000000fff027c19 */ /* 0x000fe40008011621 */
[----:B------:R-:W-:Y:S02]  /*2800*/  LEA R41, R41, UR20, 0x2 ;  /* 0x0000001429297c11 */ /* 0x000fe4000f8e10ff */
[-C--:B------:R-:W-:Y:S02]  /*2810*/  LOP3.LUT R37, R2, R3.reuse, RZ, 0x30, !PT ;  /* 0x0000000302257212 */ /* 0x080fe400078e30ff */
[----:B------:R-:W-:Y:S01]  /*2820*/  LOP3.LUT R3, R44, R3, RZ, 0x30, !PT ;  /* 0x000000032c037212 */ /* 0x000fe200078e30ff */
[----:B------:R0:W-:Y:S01]  /*2830*/  ATOMS.POPC.INC.32 RZ, [R41+URZ] ;  /* 0x0000000029ff7f8c */ /* 0x0001e2000d8000ff */
[----:B------:R-:W-:Y:S02]  /*2840*/  @P0 LOP3.LUT R37, R36, R37, RZ, 0xfc, !PT ;  /* 0x0000002524250212 */ /* 0x000fe400078efcff */
[----:B------:R-:W-:-:S02]  /*2850*/  @P0 LOP3.LUT R3, R43, R3, RZ, 0xfc, !PT ;  /* 0x000000032b030212 */ /* 0x000fc400078efcff */
[----:B------:R-:W-:Y:S02]  /*2860*/  LEA R37, R37, UR20, 0x2 ;  /* 0x0000001425257c11 */ /* 0x000fe4000f8e10ff */
[----:B------:R-:W-:-:S03]  /*2870*/  LEA R3, R3, UR20, 0x2 ;  /* 0x0000001403037c11 */ /* 0x000fc6000f8e10ff */
[----:B------:R0:W-:Y:S04]  /*2880*/  ATOMS.POPC.INC.32 RZ, [R37+URZ] ;  /* 0x0000000025ff7f8c */ /* 0x0001e8000d8000ff */
[----:B------:R0:W-:Y:S02]  /*2890*/  ATOMS.POPC.INC.32 RZ, [R3+URZ] ;  /* 0x0000000003ff7f8c */ /* 0x0001e4000d8000ff */
.L_x_1275:
[----:B------:R-:W-:Y:S02]  /*28a0*/  UIADD3 UR15, UPT, UPT, UR15, 0x8, URZ ;  /* 0x000000080f0f7890 */ /* 0x000fe4000fffe0ff */
[----:B------:R-:W-:Y:S02]  /*28b0*/  UIADD3 UR5, UPT, UPT, UR5, 0x1, URZ ;  /* 0x0000000105057890 */ /* 0x000fe4000fffe0ff */
[----:B------:R-:W-:-:S09]  /*28c0*/  UISETP.GE.AND UP1, UPT, UR15, UR21, UPT ;  /* 0x000000150f00728c */ /* 0x000fd2000bf26270 */
[----:B------:R-:W-:Y:S05]  /*28d0*/  BRA.U !UP1, `(.L_x_1277) ;  /* 0xffffffe909c87547 */ /* 0x000fea000b83ffff */
.L_x_1257:
[----:B------:R-:W-:Y:S05]  /*28e0*/  BRA.U !UP0, `(.L_x_1278) ;  /* 0xffffffe108687547 */ /* 0x000fea000b83ffff */
.L_x_1254:
[----:B------:R-:W-:Y:S01]  /*28f0*/  BAR.SYNC.DEFER_BLOCKING 0x0 ;  /* 0x0000000000007b1d */ /* 0x000fe20000010000 */
[----:B------:R-:W-:-:S05]  /*2900*/  ISETP.NE.AND P0, PT, R39, RZ, PT ;  /* 0x000000ff2700720c */ /* 0x000fca0003f05270 */
[----:B------:R-:W-:Y:S08]  /*2910*/  BSSY.RECONVERGENT B0, `(.L_x_1279) ;  /* 0x0000143000007945 */ /* 0x000ff00003800200 */
[----:B------:R-:W-:Y:S05]  /*2920*/  @P0 BRA `(.L_x_1280) ;  /* 0x0000001400040947 */ /* 0x000fea0003800000 */
[----:B01234-:R-:W0:Y:S01]  /*2930*/  LDC R2, c[0x0][0x398] ;  /* 0x0000e600ff027b82 */ /* 0x01fe220000000800 */
[----:B------:R-:W-:Y:S01]  /*2940*/  UISETP.GE.U32.AND UP0, UPT, UR11, 0x7, UPT ;  /* 0x000000070b00788c */ /* 0x000fe2000bf06070 */
[----:B-----5:R-:W-:Y:S01]  /*2950*/  IMAD.MOV.U32 R7, RZ, RZ, RZ ;  /* 0x000000ffff077224 */ /* 0x020fe200078e00ff */
[----:B------:R-:W-:-:S05]  /*2960*/  UMOV UR5, 0x400 ;  /* 0x0000040000057882 */ /* 0x000fca0000000000 */
[----:B------:R-:W0:Y:S08]  /*2970*/  LDC R3, c[0x0][0x394] ;  /* 0x0000e500ff037b82 */ /* 0x000e300000000800 */
[----:B------:R-:W1:Y:S01]  /*2980*/  S2UR UR8, SR_CgaCtaId ;  /* 0x00000000000879c3 */ /* 0x000e620000008800 */
[----:B0-----:R-:W-:-:S04]  /*2990*/  IADD3 R2, PT, PT, R2, 0x7, -R3 ;  /* 0x0000000702027810 */ /* 0x001fc80007ffe803 */
[----:B------:R-:W-:-:S04]  /*29a0*/  SHF.R.S32.HI R3, RZ, 0x1f, R2 ;  /* 0x0000001fff037819 */ /* 0x000fc80000011402 */
[----:B------:R-:W-:Y:S01]  /*29b0*/  LEA.HI R3, R3, R2, RZ, 0x3 ;  /* 0x0000000203037211 */ /* 0x000fe200078f18ff */
[----:B-1----:R-:W-:-:S03]  /*29c0*/  ULEA UR5, UR8, UR5, 0x18 ;  /* 0x0000000508057291 */ /* 0x002fc6000f8ec0ff */
[----:B------:R-:W-:-:S03]  /*29d0*/  SHF.R.S32.HI R6, RZ, 0x3, R3 ;  /* 0x00000003ff067819 */ /* 0x000fc60000011403 */
[----:B------:R-:W-:Y:S02]  /*29e0*/  LEA R2, R0, UR5, 0x2 ;  /* 0x0000000500027c11 */ /* 0x000fe4000f8e10ff */
[----:B------:R-:W-:Y:S01]  /*29f0*/  LOP3.LUT R3, R6, 0xffffff8, RZ, 0xc0, !PT ;  /* 0x0ffffff806037812 */ /* 0x000fe200078ec0ff */
[----:B------:R-:W-:Y:S06]  /*2a00*/  BRA.U !UP0, `(.L_x_1281) ;  /* 0x0000000508387547 */ /* 0x000fec000b800000 */
[----:B------:R-:W0:Y:S01]  /*2a10*/  LDC.64 R4, c[0x0][0x380] ;  /* 0x0000e000ff047b82 */ /* 0x000e220000000a00 */
[----:B------:R-:W-:-:S07]  /*2a20*/  IMAD.MOV.U32 R7, RZ, RZ, RZ ;  /* 0x000000ffff077224 */ /* 0x000fce00078e00ff */
.L_x_1298:
[----:B------:R-:W-:Y:S01]  /*2a30*/  IMAD R9, R7, 0x400, R2 ;  /* 0x0000040007097824 */ /* 0x000fe200078e0202 */
[----:B------:R-:W-:Y:S04]  /*2a40*/  BSSY.RECONVERGENT B1, `(.L_x_1282) ;  /* 0x000000e000017945 */ /* 0x000fe80003800200 */
[----:B-1----:R-:W1:Y:S04]  /*2a50*/  LDS R13, [R9] ;  /* 0x00000000090d7984 */ /* 0x002e680000000800 */
[----:B0-23--:R2:W3:Y:S04]  /*2a60*/  LDS R15, [R9+0x400] ;  /* 0x00040000090f7984 */ /* 0x00d4e80000000800 */
[----:B----4-:R2:W4:Y:S04]  /*2a70*/  LDS R17, [R9+0x800] ;  /* 0x0008000009117984 */ /* 0x0105280000000800 */
        /* <DEDUP_REMOVED lines=10> */
.L_x_1283:
[----:B------:R-:W-:Y:S05]  /*2b20*/  BSYNC.RECONVERGENT B1 ;  /* 0x0000000000017941 */ /* 0x000fea0003800200 */
.L_x_1282:
        /* <DEDUP_REMOVED lines=13> */
.L_x_1285:
[----:B------:R-:W-:Y:S05]  /*2c00*/  BSYNC.RECONVERGENT B1 ;  /* 0x0000000000017941 */ /* 0x000fea0003800200 */
.L_x_1284:
[----:B------:R-:W-:Y:S04]  /*2c10*/  BSSY.RECONVERGENT B1, `(.L_x_1286) ;  /* 0x0000006000017945 */ /* 0x000fe80003800200 */
[----:B------:R-:W-:Y:S05]  /*2c20*/  @!P0 BRA `(.L_x_1287) ;  /* 0x0000000000108947 */ /* 0x000fea0003800000 */
[----:B01----:R-:W-:-:S04]  /*2c30*/  IMAD R11, R7, 0x100, R0 ;  /* 0x00000100070b7824 */ /* 0x003fc800078e0200 */
[----:B------:R-:W-:-:S04]  /*2c40*/  VIADD R11, R11, 0x200 ;  /* 0x000002000b0b7836 */ /* 0x000fc80000000000 */
[----:B------:R-:W-:-:S05]  /*2c50*/  IMAD.WIDE.U32 R10, R11, 0x4, R4 ;  /* 0x000000040b0a7825 */ /* 0x000fca00078e0004 */
[----:B------:R2:W-:Y:S02]  /*2c60*/  REDG.E.ADD.STRONG.GPU desc[UR12][R10.64], R17 ;  /* 0x000000110a00798e */ /* 0x0005e4000c12e10c */
.L_x_1287:
[----:B------:R-:W-:Y:S05]  /*2c70*/  BSYNC.RECONVERGENT B1 ;  /* 0x0000000000017941 */ /* 0x000fea0003800200 */
.L_x_1286:
[----:B------:R-:W-:Y:S04]  /*2c80*/  BSSY.RECONVERGENT B1, `(.L_x_1288) ;  /* 0x0000006000017945 */ /* 0x000fe80003800200 */
[----:B------:R-:W-:Y:S05]  /*2c90*/  @!P1 BRA `(.L_x_1289) ;  /* 0x0000000000109947 */ /* 0x000fea0003800000 */
[----:B012---:R-:W-:-:S04]  /*2ca0*/  IMAD R11, R7, 0x100, R0 ;  /* 0x00000100070b7824 */ /* 0x007fc800078e0200 */
[----:B------:R-:W-:-:S04]  /*2cb0*/  VIADD R11, R11, 0x300 ;  /* 0x000003000b0b7836 */ /* 0x000fc80000000000 */
[----:B------:R-:W-:-:S05]  /*2cc0*/  IMAD.WIDE.U32 R10, R11, 0x4, R4 ;  /* 0x000000040b0a7825 */ /* 0x000fca00078e0004 */
[----:B------:R3:W-:Y:S02]  /*2cd0*/  REDG.E.ADD.STRONG.GPU desc[UR12][R10.64], R19 ;  /* 0x000000130a00798e */ /* 0x0007e4000c12e10c */
.L_x_1289:
[----:B------:R-:W-:Y:S05]  /*2ce0*/  BSYNC.RECONVERGENT B1 ;  /* 0x0000000000017941 */ /* 0x000fea0003800200 */
.L_x_1288:
[----:B------:R-:W-:Y:S04]  /*2cf0*/  BSSY.RECONVERGENT B1, `(.L_x_1290) ;  /* 0x0000006000017945 */ /* 0x000fe80003800200 */
[----:B------:R-:W-:Y:S05]  /*2d00*/  @!P2 BRA `(.L_x_1291) ;  /* 0x000000000010a947 */ /* 0x000fea0003800000 */
[----:B0123--:R-:W-:-:S04]  /*2d10*/  IMAD R11, R7, 0x100, R0 ;  /* 0x00000100070b7824 */ /* 0x00ffc800078e0200 */
[----:B------:R-:W-:-:S04]  /*2d20*/  VIADD R11, R11, 0x400 ;  /* 0x000004000b0b7836 */ /* 0x000fc80000000000 */
[----:B------:R-:W-:-:S05]  /*2d30*/  IMAD.WIDE.U32 R10, R11, 0x4, R4 ;  /* 0x000000040b0a7825 */ /* 0x000fca00078e0004 */
[----:B------:R4:W-:Y:S02]  /*2d40*/  REDG.E.ADD.STRONG.GPU desc[UR12][R10.64], R21 ;  /* 0x000000150a00798e */ /* 0x0009e4000c12e10c */
.L_x_1291:
[----:B------:R-:W-:Y:S05]  /*2d50*/  BSYNC.RECONVERGENT B1 ;  /* 0x0000000000017941 */ /* 0x000fea0003800200 */
.L_x_1290:
[----:B------:R-:W-:Y:S04]  /*2d60*/  BSSY.RECONVERGENT B1, `(.L_x_1292) ;  /* 0x0000006000017945 */ /* 0x000fe80003800200 */
[----:B------:R-:W-:Y:S05]  /*2d70*/  @!P3 BRA `(.L_x_1293) ;  /* 0x000000000010b947 */ /* 0x000fea0003800000 */
[----:B01234-:R-:W-:-:S04]  /*2d80*/  IMAD R11, R7, 0x100, R0 ;  /* 0x00000100070b7824 */ /* 0x01ffc800078e0200 */
[----:B------:R-:W-:-:S04]  /*2d90*/  VIADD R11, R11, 0x500 ;  /* 0x000005000b0b7836 */ /* 0x000fc80000000000 */
[----:B------:R-:W-:-:S05]  /*2da0*/  IMAD.WIDE.U32 R10, R11, 0x4, R4 ;  /* 0x000000040b0a7825 */ /* 0x000fca00078e0004 */
[----:B------:R0:W-:Y:S02]  /*2db0*/  REDG.E.ADD.STRONG.GPU desc[UR12][R10.64], R23 ;  /* 0x000000170a00798e */ /* 0x0001e4000c12e10c */
.L_x_1293:
[----:B------:R-:W-:Y:S05]  /*2dc0*/  BSYNC.RECONVERGENT B1 ;  /* 0x0000000000017941 */ /* 0x000fea0003800200 */
.L_x_1292:
[----:B------:R-:W-:Y:S04]  /*2dd0*/  BSSY.RECONVERGENT B1, `(.L_x_1294) ;  /* 0x0000006000017945 */ /* 0x000fe80003800200 */
[----:B------:R-:W-:Y:S05]  /*2de0*/  @!P4 BRA `(.L_x_1295) ;  /* 0x000000000010c947 */ /* 0x000fea0003800000 */
[----:B01234-:R-:W-:-:S04]  /*2df0*/  IMAD R11, R7, 0x100, R0 ;  /* 0x00000100070b7824 */ /* 0x01ffc800078e0200 */
[----:B------:R-:W-:-:S04]  /*2e00*/  VIADD R11, R11, 0x600 ;  /* 0x000006000b0b7836 */ /* 0x000fc80000000000 */
[----:B------:R-:W-:-:S05]  /*2e10*/  IMAD.WIDE.U32 R10, R11, 0x4, R4 ;  /* 0x000000040b0a7825 */ /* 0x000fca00078e0004 */
[----:B------:R0:W-:Y:S02]  /*2e20*/  REDG.E.ADD.STRONG.GPU desc[UR12][R10.64], R25 ;  /* 0x000000190a00798e */ /* 0x0001e4000c12e10c */
.L_x_1295:
[----:B------:R-:W-:Y:S05]  /*2e30*/  BSYNC.RECONVERGENT B1 ;  /* 0x0000000000017941 */ /* 0x000fea0003800200 */
.L_x_1294:
[----:B------:R-:W-:Y:S04]  /*2e40*/  BSSY.RECONVERGENT B1, `(.L_x_1296) ;  /* 0x0000006000017945 */ /* 0x000fe80003800200 */
[----:B------:R-:W-:Y:S05]  /*2e50*/  @!P5 BRA `(.L_x_1297) ;  /* 0x000000000010d947 */ /* 0x000fea0003800000 */
[----:B01234-:R-:W-:-:S04]  /*2e60*/  IMAD R11, R7, 0x100, R0 ;  /* 0x00000100070b7824 */ /* 0x01ffc800078e0200 */
[----:B------:R-:W-:-:S04]  /*2e70*/  VIADD R11, R11, 0x700 ;  /* 0x000007000b0b7836 */ /* 0x000fc80000000000 */
[----:B------:R-:W-:-:S05]  /*2e80*/  IMAD.WIDE.U32 R10, R11, 0x4, R4 ;  /* 0x000000040b0a7825 */ /* 0x000fca00078e0004 */
[----:B------:R0:W-:Y:S02]  /*2e90*/  REDG.E.ADD.STRONG.GPU desc[UR12][R10.64], R8 ;  /* 0x000000080a00798e */ /* 0x0001e4000c12e10c */
.L_x_1297:
[----:B------:R-:W-:Y:S05]  /*2ea0*/  BSYNC.RECONVERGENT B1 ;  /* 0x0000000000017941 */ /* 0x000fea0003800200 */
.L_x_1296:
[----:B------:R-:W-:-:S05]  /*2eb0*/  VIADD R7, R7, 0x8 ;  /* 0x0000000807077836 */ /* 0x000fca0000000000 */
[----:B------:R-:W-:-:S13]  /*2ec0*/  ISETP.NE.AND P0, PT, R7, R3, PT ;  /* 0x000000030700720c */ /* 0x000fda0003f05270 */
[----:B------:R-:W-:Y:S05]  /*2ed0*/  @P0 BRA `(.L_x_1298) ;  /* 0xfffffff800d40947 */ /* 0x000fea000383ffff */
[----:B------:R-:W-:-:S07]  /*2ee0*/  IMAD.MOV.U32 R7, RZ, RZ, R3 ;  /* 0x000000ffff077224 */ /* 0x000fce00078e0003 */
.L_x_1281:
[----:B------:R-:W-:Y:S02]  /*2ef0*/  UISETP.NE.AND UP0, UPT, UR14, URZ, UPT ;  /* 0x000000ff0e00728c */ /* 0x000fe4000bf05270 */
[----:B------:R-:W-:Y:S01]  /*2f00*/  IMAD.U32 R5, RZ, RZ, UR14 ;  /* 0x0000000eff057e24 */ /* 0x000fe2000f8e00ff */
[----:B------:R-:W-:Y:S01]  /*2f10*/  LOP3.LUT R4, R6, 0x1, RZ, 0xc0, !PT ;  /* 0x0000000106047812 */ /* 0x000fe200078ec0ff */
[----:B0-----:R-:W-:Y:S02]  /*2f20*/  IMAD.U32 R8, RZ, RZ, UR7 ;  /* 0x00000007ff087e24 */ /* 0x001fe4000f8e00ff */
[----:B------:R-:W-:Y:S02]  /*2f30*/  VIADD R6, R5, 0xffffffff ;  /* 0xffffffff05067836 */ /* 0x000fe40000000000 */
[----:B------:R-:W-:Y:S01]  /*2f40*/  VIADD R5, R8, 0xffffffff ;  /* 0xffffffff08057836 */ /* 0x000fe20000000000 */
[----:B------:R-:W-:Y:S06]  /*2f50*/  BRA.U !UP0, `(.L_x_1299) ;  /* 0x0000000508407547 */ /* 0x000fec000b800000 */
[----:B------:R-:W-:-:S13]  /*2f60*/  ISETP.GE.U32.AND P0, PT, R6, 0x3, PT ;  /* 0x000000030600780c */ /* 0x000fda0003f06070 */
[----:B------:R-:W-:Y:S05]  /*2f70*/  @!P0 BRA `(.L_x_1300) ;  /* 0x0000000000a48947 */ /* 0x000fea0003800000 */
[----:B------:R-:W-:Y:S01]  /*2f80*/  IMAD R8, R7, 0x400, R2 ;  /* 0x0000040007087824 */ /* 0x000fe200078e0202 */
[----:B------:R-:W-:Y:S04]  /*2f90*/  BSSY.RECONVERGENT B1, `(.L_x_1301) ;  /* 0x000000e000017945 */ /* 0x000fe80003800200 */
[----:B-1----:R-:W0:Y:S04]  /*2fa0*/  LDS R13, [R8] ;  /* 0x00000000080d7984 */ /* 0x002e280000000800 */
[----:B------:R-:W1:Y:S04]  /*2fb0*/  LDS R15, [R8+0x400] ;  /* 0x00040000080f7984 */ /* 0x000e680000000800 */
[----:B--2---:R-:W2:Y:S04]  /*2fc0*/  LDS R17, [R8+0x800] ;  /* 0x0008000008117984 */ /* 0x004ea80000000800 */
[----:B---3--:R-:W3:Y:S01]  /*2fd0*/  LDS R19, [R8+0xc00] ;  /* 0x000c000008137984 */ /* 0x008ee20000000800 */
[----:B0-----:R-:W-:-:S02]  /*2fe0*/  ISETP.NE.AND P0, PT, R13, RZ, PT ;  /* 0x000000ff0d00720c */ /* 0x001fc40003f05270 */
[----:B-1----:R-:W-:Y:S02]  /*2ff0*/  ISETP.NE.AND P1, PT, R15, RZ, PT ;  /* 0x000000ff0f00720c */ /* 0x002fe40003f25270 */
[----:B--2---:R-:W-:Y:S02]  /*3000*/  ISETP.NE.AND P2, PT, R17, RZ, PT ;  /* 0x000000ff1100720c */ /* 0x004fe40003f45270 */
[----:B---3--:R-:W-:-:S07]  /*3010*/  ISETP.NE.AND P3, PT, R19, RZ, PT ;  /* 0x000000ff1300720c */ /* 0x008fce0003f65270 */
[----:B------:R-:W-:Y:S06]  /*3020*/  @!P0 BRA `(.L_x_1302) ;  /* 0x0000000000108947 */ /* 0x000fec0003800000 */
[----:B------:R-:W0:Y:S01]  /*3030*/  LDC.64 R8, c[0x0][0x380] ;  /* 0x0000e000ff087b82 */ /* 0x000e220000000a00 */
[----:B----4-:R-:W-:-:S04]  /*3040*/  IMAD R11, R7, 0x100, R0 ;  /* 0x00000100070b7824 */ /* 0x010fc800078e0200 */
[----:B0-----:R-:W-:-:S05]  /*3050*/  IMAD.WIDE.U32 R8, R11, 0x4, R8 ;  /* 0x000000040b087825 */ /* 0x001fca00078e0008 */
[----:B------:R0:W-:Y:S02]  /*3060*/  REDG.E.ADD.STRONG.GPU desc[UR12][R8.64], R13 ;  /* 0x0000000d0800798e */ /* 0x0001e4000c12e10c */
.L_x_1302:
[----:B------:R-:W-:Y:S05]  /*3070*/  BSYNC.RECONVERGENT B1 ;  /* 0x0000000000017941 */ /* 0x000fea0003800200 */
.L_x_1301:
[----:B------:R-:W-:Y:S04]  /*3080*/  BSSY.RECONVERGENT B1, `(.L_x_1303) ;  /* 0x0000007000017945 */ /* 0x000fe80003800200 */
[----:B------:R-:W-:Y:S05]  /*3090*/  @!P1 BRA `(.L_x_1304) ;  /* 0x0000000000149947 */ /* 0x000fea0003800000 */
[----:B0-----:R-:W0:Y:S01]  /*30a0*/  LDC.64 R8, c[0x0][0x380] ;  /* 0x0000e000ff087b82 */ /* 0x001e220000000a00 */
[----:B----4-:R-:W-:-:S04]  /*30b0*/  IMAD R11, R7, 0x100, R0 ;  /* 0x00000100070b7824 */ /* 0x010fc800078e0200 */
[----:B------:R-:W-:-:S04]  /*30c0*/  VIADD R11, R11, 0x100 ;  /* 0x000001000b0b7836 */ /* 0x000fc80000000000 */
[----:B0-----:R-:W-:-:S05]  /*30d0*/  IMAD.WIDE.U32 R8, R11, 0x4, R8 ;  /* 0x000000040b087825 */ /* 0x001fca00078e0008 */
[----:B------:R1:W-:Y:S02]  /*30e0*/  REDG.E.ADD.STRONG.GPU desc[UR12][R8.64], R15 ;  /* 0x0000000f0800798e */ /* 0x0003e4000c12e10c */
.L_x_1304:
[----:B------:R-:W-:Y:S05]  /*30f0*/  BSYNC.RECONVERGENT B1 ;  /* 0x0000000000017941 */ /* 0x000fea0003800200 */
.L_x_1303:
[----:B------:R-:W-:Y:S04]  /*3100*/  BSSY.RECONVERGENT B1, `(.L_x_1305) ;  /* 0x0000007000017945 */ /* 0x000fe80003800200 */
[----:B------:R-:W-:Y:S05]  /*3110*/  @!P2 BRA `(.L_x_1306) ;  /* 0x000000000014a947 */ /* 0x000fea0003800000 */
[----:B01----:R-:W0:Y:S01]  /*3120*/  LDC.64 R8, c[0x0][0x380] ;  /* 0x0000e000ff087b82 */ /* 0x003e220000000a00 */
[----:B----4-:R-:W-:-:S04]  /*3130*/  IMAD R11, R7, 0x100, R0 ;  /* 0x00000100070b7824 */ /* 0x010fc800078e0200 */
[----:B------:R-:W-:-:S04]  /*3140*/  VIADD R11, R11, 0x200 ;  /* 0x000002000b0b7836 */ /* 0x000fc80000000000 */
[----:B0-----:R-:W-:-:S05]  /*3150*/  IMAD.WIDE.U32 R8, R11, 0x4, R8 ;  /* 0x000000040b087825 */ /* 0x001fca00078e0008 */
[----:B------:R2:W-:Y:S02]  /*3160*/  REDG.E.ADD.STRONG.GPU desc[UR12][R8.64], R17 ;  /* 0x000000110800798e */ /* 0x0005e4000c12e10c */
.L_x_1306:
[----:B------:R-:W-:Y:S05]  /*3170*/  BSYNC.RECONVERGENT B1 ;  /* 0x0000000000017941 */ /* 0x000fea0003800200 */
.L_x_1305:
[----:B------:R-:W-:Y:S04]  /*3180*/  BSSY.RECONVERGENT B1, `(.L_x_1307) ;  /* 0x0000007000017945 */ /* 0x000fe80003800200 */
[----:B------:R-:W-:Y:S05]  /*3190*/  @!P3 BRA `(.L_x_1308) ;  /* 0x000000000014b947 */ /* 0x000fea0003800000 */
[----:B012---:R-:W0:Y:S01]  /*31a0*/  LDC.64 R8, c[0x0][0x380] ;  /* 0x0000e000ff087b82 */ /* 0x007e220000000a00 */
[----:B----4-:R-:W-:-:S04]  /*31b0*/  IMAD R11, R7, 0x100, R0 ;  /* 0x00000100070b7824 */ /* 0x010fc800078e0200 */
[----:B------:R-:W-:-:S04]  /*31c0*/  VIADD R11, R11, 0x300 ;  /* 0x000003000b0b7836 */ /* 0x000fc80000000000 */
[----:B0-----:R-:W-:-:S05]  /*31d0*/  IMAD.WIDE.U32 R8, R11, 0x4, R8 ;  /* 0x000000040b087825 */ /* 0x001fca00078e0008 */
[----:B------:R3:W-:Y:S02]  /*31e0*/  REDG.E.ADD.STRONG.GPU desc[UR12][R8.64], R19 ;  /* 0x000000130800798e */ /* 0x0007e4000c12e10c */
.L_x_1308:
[----:B------:R-:W-:Y:S05]  /*31f0*/  BSYNC.RECONVERGENT B1 ;  /* 0x0000000000017941 */ /* 0x000fea0003800200 */
.L_x_1307:
[----:B------:R-:W-:-:S07]  /*3200*/  VIADD R7, R7, 0x4 ;  /* 0x0000000407077836 */ /* 0x000fce0000000000 */
.L_x_1300:
[----:B------:R-:W-:Y:S01]  /*3210*/  UISETP.NE.AND UP0, UPT, UR7, URZ, UPT ;  /* 0x000000ff0700728c */ /* 0x000fe2000bf05270 */
[----:B------:R-:W-:Y:S08]  /*3220*/  BSSY.RECONVERGENT B1, `(.L_x_1299) ;  /* 0x0000023000017945 */ /* 0x000ff00003800200 */
[----:B------:R-:W-:Y:S05]  /*3230*/  BRA.U !UP0, `(.L_x_1309) ;  /* 0x0000000108847547 */ /* 0x000fea000b800000 */
[----:B------:R-:W-:-:S13]  /*3240*/  ISETP.NE.AND P0, PT, R5, RZ, PT ;  /* 0x000000ff0500720c */ /* 0x000fda0003f05270 */
[----:B------:R-:W-:Y:S05]  /*3250*/  @!P0 BRA `(.L_x_1310) ;  /* 0x0000000000548947 */ /* 0x000fea0003800000 */
[----:B0123--:R-:W-:Y:S01]  /*3260*/  IMAD R8, R7, 0x400, R2 ;  /* 0x0000040007087824 */ /* 0x00ffe200078e0202 */
[----:B------:R-:W-:Y:S04]  /*3270*/  BSSY.RECONVERGENT B2, `(.L_x_1311) ;  /* 0x000000a000027945 */ /* 0x000fe80003800200 */
[----:B----4-:R-:W0:Y:S04]  /*3280*/  LDS R11, [R8] ;  /* 0x00000000080b7984 */ /* 0x010e280000000800 */
        /* <DEDUP_REMOVED lines=8> */
.L_x_1312:
[----:B------:R-:W-:Y:S05]  /*3310*/  BSYNC.RECONVERGENT B2 ;  /* 0x0000000000027941 */ /* 0x000fea0003800200 */
.L_x_1311:
[----:B------:R-:W-:Y:S04]  /*3320*/  BSSY.RECONVERGENT B2, `(.L_x_1313) ;  /* 0x0000007000027945 */ /* 0x000fe80003800200 */
[----:B------:R-:W-:Y:S05]  /*3330*/  @!P1 BRA `(.L_x_1314) ;  /* 0x0000000000149947 */ /* 0x000fea0003800000 */
[----:B0-----:R-:W0:Y:S01]  /*3340*/  LDC.64 R8, c[0x0][0x380] ;  /* 0x0000e000ff087b82 */ /* 0x001e220000000a00 */
[----:B------:R-:W-:-:S04]  /*3350*/  IMAD R10, R7, 0x100, R0 ;  /* 0x00000100070a7824 */ /* 0x000fc800078e0200 */
[----:B------:R-:W-:-:S04]  /*3360*/  VIADD R11, R10, 0x100 ;  /* 0x000001000a0b7836 */ /* 0x000fc80000000000 */
[----:B0-----:R-:W-:-:S05]  /*3370*/  IMAD.WIDE.U32 R8, R11, 0x4, R8 ;  /* 0x000000040b087825 */ /* 0x001fca00078e0008 */
[----:B------:R1:W-:Y:S02]  /*3380*/  REDG.E.ADD.STRONG.GPU desc[UR12][R8.64], R13 ;  /* 0x0000000d0800798e */ /* 0x0003e4000c12e10c */
.L_x_1314:
[----:B------:R-:W-:Y:S05]  /*3390*/  BSYNC.RECONVERGENT B2 ;  /* 0x0000000000027941 */ /* 0x000fea0003800200 */
.L_x_1313:
[----:B------:R-:W-:-:S07]  /*33a0*/  VIADD R7, R7, 0x2 ;  /* 0x0000000207077836 */ /* 0x000fce0000000000 */
.L_x_1310:
[----:B------:R-:W-:-:S13]  /*33b0*/  ISETP.NE.AND P0, PT, R4, RZ, PT ;  /* 0x000000ff0400720c */ /* 0x000fda0003f05270 */
[----:B------:R-:W-:Y:S05]  /*33c0*/  @!P0 BRA `(.L_x_1309) ;  /* 0x0000000000208947 */ /* 0x000fea0003800000 */
[----:B0123--:R-:W-:-:S05]  /*33d0*/  IMAD R8, R7, 0x400, R2 ;  /* 0x0000040007087824 */ /* 0x00ffca00078e0202 */
[----:B----4-:R-:W0:Y:S02]  /*33e0*/  LDS R11, [R8] ;  /* 0x00000000080b7984 */ /* 0x010e240000000800 */
[----:B0-----:R-:W-:-:S13]  /*33f0*/  ISETP.NE.AND P0, PT, R11, RZ, PT ;  /* 0x000000ff0b00720c */ /* 0x001fda0003f05270 */
[----:B------:R-:W-:Y:S05]  /*3400*/  @!P0 BRA `(.L_x_1309) ;  /* 0x0000000000108947 */ /* 0x000fea0003800000 */
[----:B------:R-:W0:Y:S01]  /*3410*/  LDC.64 R8, c[0x0][0x380] ;  /* 0x0000e000ff087b82 */ /* 0x000e220000000a00 */
[----:B------:R-:W-:-:S04]  /*3420*/  IMAD R7, R7, 0x100, R0 ;  /* 0x0000010007077824 */ /* 0x000fc800078e0200 */
[----:B0-----:R-:W-:-:S05]  /*3430*/  IMAD.WIDE.U32 R8, R7, 0x4, R8 ;  /* 0x0000000407087825 */ /* 0x001fca00078e0008 */
[----:B------:R0:W-:Y:S02]  /*3440*/  REDG.E.ADD.STRONG.GPU desc[UR12][R8.64], R11 ;  /* 0x0000000b0800798e */ /* 0x0001e4000c12e10c */
.L_x_1309:
[----:B------:R-:W-:Y:S05]  /*3450*/  BSYNC.RECONVERGENT B1 ;  /* 0x0000000000017941 */ /* 0x000fea0003800200 */
.L_x_1299:
[----:B------:R-:W-:-:S13]  /*3460*/  ISETP.GT.U32.AND P0, PT, R0, 0x7f, PT ;  /* 0x0000007f0000780c */ /* 0x000fda0003f04070 */
[----:B------:R-:W-:Y:S05]  /*3470*/  @P0 BRA `(.L_x_1280) ;  /* 0x0000000800300947 */ /* 0x000fea0003800000 */
[----:B------:R-:W-:Y:S01]  /*3480*/  UISETP.GE.U32.AND UP0, UPT, UR11, 0x7, UPT ;  /* 0x000000070b00788c */ /* 0x000fe2000bf06070 */
[----:B------:R-:W-:-:S08]  /*3490*/  IMAD.MOV.U32 R7, RZ, RZ, RZ ;  /* 0x000000ffff077224 */ /* 0x000fd000078e00ff */
[----:B------:R-:W-:Y:S05]  /*34a0*/  BRA.U !UP0, `(.L_x_1315) ;  /* 0x0000000108e47547 */ /* 0x000fea000b800000 */
[----:B01234-:R-:W0:Y:S01]  /*34b0*/  LDC.64 R10, c[0x0][0x380] ;  /* 0x0000e000ff0a7b82 */ /* 0x01fe220000000a00 */
[----:B------:R-:W-:-:S07]  /*34c0*/  IMAD.MOV.U32 R7, RZ, RZ, RZ ;  /* 0x000000ffff077224 */ /* 0x000fce00078e00ff */
.L_x_1332:
[C---:B------:R-:W-:Y:S01]  /*34d0*/  IMAD R12, R7.reuse, 0x400, R2 ;  /* 0x00000400070c7824 */ /* 0x040fe200078e0202 */
[----:B------:R-:W-:Y:S01]  /*34e0*/  BSSY.RECONVERGENT B1, `(.L_x_1316) ;  /* 0x0000010000017945 */ /* 0x000fe20003800200 */
[C---:B01234-:R-:W-:Y:S02]  /*34f0*/  IMAD R9, R7.reuse, 0x100, R0 ;  /* 0x0000010007097824 */ /* 0x05ffe400078e0200 */
        /* <DEDUP_REMOVED lines=14> */
.L_x_1317:
[----:B------:R-:W-:Y:S05]  /*35e0*/  BSYNC.RECONVERGENT B1 ;  /* 0x0000000000017941 */ /* 0x000fea0003800200 */
.L_x_1316:
[----:B------:R-:W-:Y:S04]  /*35f0*/  BSSY.RECONVERGENT B1, `(.L_x_1318) ;  /* 0x0000003000017945 */ /* 0x000fe80003800200 */
[----:B------:R-:W-:Y:S05]  /*3600*/  @!P1 BRA `(.L_x_1319) ;  /* 0x0000000000049947 */ /* 0x000fea0003800000 */
[----:B------:R1:W-:Y:S02]  /*3610*/  REDG.E.ADD.STRONG.GPU desc[UR12][R8.64+0x600], R15 ;  /* 0x0006000f0800798e */ /* 0x0003e4000c12e10c */
.L_x_1319:
[----:B------:R-:W-:Y:S05]  /*3620*/  BSYNC.RECONVERGENT B1 ;  /* 0x0000000000017941 */ /* 0x000fea0003800200 */
.L_x_1318:
        /* <DEDUP_REMOVED lines=10> */
.L_x_1321:
[----:B------:R-:W-:Y:S05]  /*36d0*/  BSYNC.RECONVERGENT B1 ;  /* 0x0000000000017941 */ /* 0x000fea0003800200 */
.L_x_1320:
[----:B------:R-:W-:Y:S04]  /*36e0*/  BSSY.RECONVERGENT B1, `(.L_x_1322) ;  /* 0x0000003000017945 */ /* 0x000fe80003800200 */
[----:B------:R-:W-:Y:S05]  /*36f0*/  @!P1 BRA `(.L_x_1323) ;  /* 0x0000000000049947 */ /* 0x000fea0003800000 */
[----:B------:R3:W-:Y:S02]  /*3700*/  REDG.E.ADD.STRONG.GPU desc[UR12][R8.64+0xe00], R19 ;  /* 0x000e00130800798e */ /* 0x0007e4000c12e10c */
.L_x_1323:
[----:B------:R-:W-:Y:S05]  /*3710*/  BSYNC.RECONVERGENT B1 ;  /* 0x0000000000017941 */ /* 0x000fea0003800200 */
.L_x_1322:
[----:B------:R-:W-:Y:S04]  /*3720*/  BSSY.RECONVERGENT B1, `(.L_x_1324) ;  /* 0x0000003000017945 */ /* 0x000fe80003800200 */
[----:B------:R-:W-:Y:S05]  /*3730*/  @!P2 BRA `(.L_x_1325) ;  /* 0x000000000004a947 */ /* 0x000fea0003800000 */
[----:B------:R4:W-:Y:S02]  /*3740*/  REDG.E.ADD.STRONG.GPU desc[UR12][R8.64+0x1200], R21 ;  /* 0x001200150800798e */ /* 0x0009e4000c12e10c */
.L_x_1325:
[----:B------:R-:W-:Y:S05]  /*3750*/  BSYNC.RECONVERGENT B1 ;  /* 0x0000000000017941 */ /* 0x000fea0003800200 */
.L_x_1324:
[----:B------:R-:W-:Y:S04]  /*3760*/  BSSY.RECONVERGENT B1, `(.L_x_1326) ;  /* 0x0000003000017945 */ /* 0x000fe80003800200 */
[----:B------:R-:W-:Y:S05]  /*3770*/  @!P3 BRA `(.L_x_1327) ;  /* 0x000000000004b947 */ /* 0x000fea0003800000 */
[----:B------:R0:W-:Y:S02]  /*3780*/  REDG.E.ADD.STRONG.GPU desc[UR12][R8.64+0x1600], R23 ;  /* 0x001600170800798e */ /* 0x0001e4000c12e10c */
.L_x_1327:
[----:B------:R-:W-:Y:S05]  /*3790*/  BSYNC.RECONVERGENT B1 ;  /* 0x0000000000017941 */ /* 0x000fea0003800200 */
.L_x_1326:
[----:B------:R-:W-:Y:S04]  /*37a0*/  BSSY.RECONVERGENT B1, `(.L_x_1328) ;  /* 0x0000003000017945 */ /* 0x000fe80003800200 */
[----:B------:R-:W-:Y:S05]  /*37b0*/  @!P4 BRA `(.L_x_1329) ;  /* 0x000000000004c947 */ /* 0x000fea0003800000 */
[----:B------:R0:W-:Y:S02]  /*37c0*/  REDG.E.ADD.STRONG.GPU desc[UR12][R8.64+0x1a00], R25 ;  /* 0x001a00190800798e */ /* 0x0001e4000c12e10c */
.L_x_1329:
[----:B------:R-:W-:Y:S05]  /*37d0*/  BSYNC.RECONVERGENT B1 ;  /* 0x0000000000017941 */ /* 0x000fea0003800200 */
.L_x_1328:
[----:B------:R-:W-:Y:S04]  /*37e0*/  BSSY.RECONVERGENT B1, `(.L_x_1330) ;  /* 0x0000003000017945 */ /* 0x000fe80003800200 */
[----:B------:R-:W-:Y:S05]  /*37f0*/  @!P5 BRA `(.L_x_1331) ;  /* 0x000000000004d947 */ /* 0x000fea0003800000 */
[----:B------:R0:W-:Y:S02]  /*3800*/  REDG.E.ADD.STRONG.GPU desc[UR12][R8.64+0x1e00], R27 ;  /* 0x001e001b0800798e */ /* 0x0001e4000c12e10c */
.L_x_1331:
[----:B------:R-:W-:Y:S05]  /*3810*/  BSYNC.RECONVERGENT B1 ;  /* 0x0000000000017941 */ /* 0x000fea0003800200 */
.L_x_1330:
[----:B------:R-:W-:Y:S05]  /*3820*/  @P0 BRA `(.L_x_1332) ;  /* 0xfffffffc00280947 */ /* 0x000fea000383ffff */
[----:B------:R-:W-:-:S07]  /*3830*/  IMAD.MOV.U32 R7, RZ, RZ, R3 ;  /* 0x000000ffff077224 */ /* 0x000fce00078e0003 */
.L_x_1315:
[----:B------:R-:W-:-:S09]  /*3840*/  UISETP.NE.AND UP0, UPT, UR14, URZ, UPT ;  /* 0x000000ff0e00728c */ /* 0x000fd2000bf05270 */
[----:B------:R-:W-:Y:S05]  /*3850*/  BRA.U !UP0, `(.L_x_1280) ;  /* 0x0000000508387547 */ /* 0x000fea000b800000 */
[----:B------:R-:W-:-:S13]  /*3860*/  ISETP.GE.U32.AND P0, PT, R6, 0x3, PT ;  /* 0x000000030600780c */ /* 0x000fda0003f06070 */
[----:B------:R-:W-:Y:S05]  /*3870*/  @!P0 BRA `(.L_x_1333) ;  /* 0x0000000000a48947 */ /* 0x000fea0003800000 */
[----:B------:R-:W-:Y:S01]  /*3880*/  IMAD R3, R7, 0x400, R2 ;  /* 0x0000040007037824 */ /* 0x000fe200078e0202 */
[----:B------:R-:W-:Y:S04]  /*3890*/  BSSY.RECONVERGENT B1, `(.L_x_1334) ;  /* 0x000000e000017945 */ /* 0x000fe80003800200 */
[----:B01234-:R-:W0:Y:S04]  /*38a0*/  LDS R11, [R3+0x200] ;  /* 0x00020000030b7984 */ /* 0x01fe280000000800 */
[----:B------:R-:W1:Y:S04]  /*38b0*/  LDS R13, [R3+0x600] ;  /* 0x00060000030d7984 */ /* 0x000e680000000800 */
[----:B------:R-:W2:Y:S04]  /*38c0*/  LDS R15, [R3+0xa00] ;  /* 0x000a0000030f7984 */ /* 0x000ea80000000800 */
[----:B------:R-:W3:Y:S01]  /*38d0*/  LDS R17, [R3+0xe00] ;  /* 0x000e000003117984 */ /* 0x000ee20000000800 */
[----:B0-----:R-:W-:-:S02]  /*38e0*/  ISETP.NE.AND P0, PT, R11, RZ, PT ;  /* 0x000000ff0b00720c */ /* 0x001fc40003f05270 */
[----:B-1----:R-:W-:Y:S02]  /*38f0*/  ISETP.NE.AND P1, PT, R13, RZ, PT ;  /* 0x000000ff0d00720c */ /* 0x002fe40003f25270 */
[----:B--2---:R-:W-:Y:S02]  /*3900*/  ISETP.NE.AND P2, PT, R15, RZ, PT ;  /* 0x000000ff0f00720c */ /* 0x004fe40003f45270 */
[----:B---3--:R-:W-:-:S07]  /*3910*/  ISETP.NE.AND P3, PT, R17, RZ, PT ;  /* 0x000000ff1100720c */ /* 0x008fce0003f65270 */
[----:B------:R-:W-:Y:S06]  /*3920*/  @!P0 BRA `(.L_x_1335) ;  /* 0x0000000000108947 */ /* 0x000fec0003800000 */
[----:B------:R-:W0:Y:S01]  /*3930*/  LDC.64 R8, c[0x0][0x380] ;  /* 0x0000e000ff087b82 */ /* 0x000e220000000a00 */
[----:B------:R-:W-:-:S04]  /*3940*/  IMAD R3, R7, 0x100, R0 ;  /* 0x0000010007037824 */ /* 0x000fc800078e0200 */
[----:B0-----:R-:W-:-:S05]  /*3950*/  IMAD.WIDE.U32 R8, R3, 0x4, R8 ;  /* 0x0000000403087825 */ /* 0x001fca00078e0008 */
[----:B------:R0:W-:Y:S02]  /*3960*/  REDG.E.ADD.STRONG.GPU desc[UR12][R8.64+0x200], R11 ;  /* 0x0002000b0800798e */ /* 0x0001e4000c12e10c */
.L_x_1335:
[----:B------:R-:W-:Y:S05]  /*3970*/  BSYNC.RECONVERGENT B1 ;  /* 0x0000000000017941 */ /* 0x000fea0003800200 */
.L_x_1334:
[----:B------:R-:W-:Y:S04]  /*3980*/  BSSY.RECONVERGENT B1, `(.L_x_1336) ;  /* 0x0000007000017945 */ /* 0x000fe80003800200 */
[----:B------:R-:W-:Y:S05]  /*3990*/  @!P1 BRA `(.L_x_1337) ;  /* 0x0000000000149947 */ /* 0x000fea0003800000 */
[----:B0-----:R-:W0:Y:S01]  /*39a0*/  LDC.64 R8, c[0x0][0x380] ;  /* 0x0000e000ff087b82 */ /* 0x001e220000000a00 */
[----:B------:R-:W-:-:S04]  /*39b0*/  IMAD R3, R7, 0x100, R0 ;  /* 0x0000010007037824 */ /* 0x000fc800078e0200 */
[----:B------:R-:W-:-:S04]  /*39c0*/  VIADD R3, R3, 0x100 ;  /* 0x0000010003037836 */ /* 0x000fc80000000000 */
[----:B0-----:R-:W-:-:S05]  /*39d0*/  IMAD.WIDE.U32 R8, R3, 0x4, R8 ;  /* 0x0000000403087825 */ /* 0x001fca00078e0008 */
[----:B------:R1:W-:Y:S02]  /*39e0*/  REDG.E.ADD.STRONG.GPU desc[UR12][R8.64+0x200], R13 ;  /* 0x0002000d0800798e */ /* 0x0003e4000c12e10c */
.L_x_1337:
[----:B------:R-:W-:Y:S05]  /*39f0*/  BSYNC.RECONVERGENT B1 ;  /* 0x0000000000017941 */ /* 0x000fea0003800200 */
.L_x_1336:
[----:B------:R-:W-:Y:S04]  /*3a00*/  BSSY.RECONVERGENT B1, `(.L_x_1338) ;  /* 0x0000007000017945 */ /* 0x000fe80003800200 */
[----:B------:R-:W-:Y:S05]  /*3a10*/  @!P2 BRA `(.L_x_1339) ;  /* 0x000000000014a947 */ /* 0x000fea0003800000 */
[----:B01----:R-:W0:Y:S01]  /*3a20*/  LDC.64 R8, c[0x0][0x380] ;  /* 0x0000e000ff087b82 */ /* 0x003e220000000a00 */
[----:B------:R-:W-:-:S04]  /*3a30*/  IMAD R3, R7, 0x100, R0 ;  /* 0x0000010007037824 */ /* 0x000fc800078e0200 */
[----:B------:R-:W-:-:S04]  /*3a40*/  VIADD R3, R3, 0x200 ;  /* 0x0000020003037836 */ /* 0x000fc80000000000 */
[----:B0-----:R-:W-:-:S05]  /*3a50*/  IMAD.WIDE.U32 R8, R3, 0x4, R8 ;  /* 0x0000000403087825 */ /* 0x001fca00078e0008 */
[----:B------:R2:W-:Y:S02]  /*3a60*/  REDG.E.ADD.STRONG.GPU desc[UR12][R8.64+0x200], R15 ;  /* 0x0002000f0800798e */ /* 0x0005e4000c12e10c */
.L_x_1339:
[----:B------:R-:W-:Y:S05]  /*3a70*/  BSYNC.RECONVERGENT B1 ;  /* 0x0000000000017941 */ /* 0x000fea0003800200 */
.L_x_1338:
[----:B------:R-:W-:Y:S04]  /*3a80*/  BSSY.RECONVERGENT B1, `(.L_x_1340) ;  /* 0x0000007000017945 */ /* 0x000fe80003800200 */
[----:B------:R-:W-:Y:S05]  /*3a90*/  @!P3 BRA `(.L_x_1341) ;  /* 0x000000000014b947 */ /* 0x000fea0003800000 */
[----:B012---:R-:W0:Y:S01]  /*3aa0*/  LDC.64 R8, c[0x0][0x380] ;  /* 0x0000e000ff087b82 */ /* 0x007e220000000a00 */
[----:B------:R-:W-:-:S04]  /*3ab0*/  IMAD R3, R7, 0x100, R0 ;  /* 0x0000010007037824 */ /* 0x000fc800078e0200 */
[----:B------:R-:W-:-:S04]  /*3ac0*/  VIADD R3, R3, 0x300 ;  /* 0x0000030003037836 */ /* 0x000fc80000000000 */
[----:B0-----:R-:W-:-:S05]  /*3ad0*/  IMAD.WIDE.U32 R8, R3, 0x4, R8 ;  /* 0x0000000403087825 */ /* 0x001fca00078e0008 */
[----:B------:R3:W-:Y:S02]  /*3ae0*/  REDG.E.ADD.STRONG.GPU desc[UR12][R8.64+0x200], R17 ;  /* 0x000200110800798e */ /* 0x0007e4000c12e10c */
.L_x_1341:
[----:B------:R-:W-:Y:S05]  /*3af0*/  BSYNC.RECONVERGENT B1 ;  /* 0x0000000000017941 */ /* 0x000fea0003800200 */
.L_x_1340:
[----:B------:R-:W-:-:S07]  /*3b00*/  VIADD R7, R7, 0x4 ;  /* 0x0000000407077836 */ /* 0x000fce0000000000 */
.L_x_1333:
[----:B------:R-:W-:-:S09]  /*3b10*/  UISETP.NE.AND UP0, UPT, UR7, URZ, UPT ;  /* 0x000000ff0700728c */ /* 0x000fd2000bf05270 */
[----:B------:R-:W-:Y:S05]  /*3b20*/  BRA.U !UP0, `(.L_x_1280) ;  /* 0x0000000108847547 */ /* 0x000fea000b800000 */
[----:B------:R-:W-:-:S13]  /*3b30*/  ISETP.NE.AND P0, PT, R5, RZ, PT ;  /* 0x000000ff0500720c */ /* 0x000fda0003f05270 */
[----:B------:R-:W-:Y:S05]  /*3b40*/  @!P0 BRA `(.L_x_1342) ;  /* 0x0000000000548947 */ /* 0x000fea0003800000 */
[----:B------:R-:W-:Y:S01]  /*3b50*/  IMAD R6, R7, 0x400, R2 ;  /* 0x0000040007067824 */ /* 0x000fe200078e0202 */
[----:B------:R-:W-:Y:S04]  /*3b60*/  BSSY.RECONVERGENT B1, `(.L_x_1343) ;  /* 0x000000a000017945 */ /* 0x000fe80003800200 */
[----:B------:R-:W5:Y:S04]  /*3b70*/  LDS R3, [R6+0x200] ;  /* 0x0002000006037984 */ /* 0x000f680000000800 */
[----:B------:R-:W0:Y:S01]  /*3b80*/  LDS R5, [R6+0x600] ;  /* 0x0006000006057984 */ /* 0x000e220000000800 */
[----:B-----5:R-:W-:-:S02]  /*3b90*/  ISETP.NE.AND P0, PT, R3, RZ, PT ;  /* 0x000000ff0300720c */ /* 0x020fc40003f05270 */
[----:B0-----:R-:W-:-:S11]  /*3ba0*/  ISETP.NE.AND P1, PT, R5, RZ, PT ;  /* 0x000000ff0500720c */ /* 0x001fd60003f25270 */
[----:B------:R-:W-:Y:S05]  /*3bb0*/  @!P0 BRA `(.L_x_1344) ;  /* 0x0000000000108947 */ /* 0x000fea0003800000 */
[----:B-1234-:R-:W0:Y:S01]  /*3bc0*/  LDC.64 R8, c[0x0][0x380] ;  /* 0x0000e000ff087b82 */ /* 0x01ee220000000a00 */
[----:B------:R-:W-:-:S04]  /*3bd0*/  IMAD R11, R7, 0x100, R0 ;  /* 0x00000100070b7824 */ /* 0x000fc800078e0200 */
[----:B0-----:R-:W-:-:S05]  /*3be0*/  IMAD.WIDE.U32 R8, R11, 0x4, R8 ;  /* 0x000000040b087825 */ /* 0x001fca00078e0008 */
[----:B------:R0:W-:Y:S02]  /*3bf0*/  REDG.E.ADD.STRONG.GPU desc[UR12][R8.64+0x200], R3 ;  /* 0x000200030800798e */ /* 0x0001e4000c12e10c */
.L_x_1344:
[----:B------:R-:W-:Y:S05]  /*3c00*/  BSYNC.RECONVERGENT B1 ;  /* 0x0000000000017941 */ /* 0x000fea0003800200 */
.L_x_1343:
[----:B------:R-:W-:Y:S04]  /*3c10*/  BSSY.RECONVERGENT B1, `(.L_x_1345) ;  /* 0x0000007000017945 */ /* 0x000fe80003800200 */
[----:B------:R-:W-:Y:S05]  /*3c20*/  @!P1 BRA `(.L_x_1346) ;  /* 0x0000000000149947 */ /* 0x000fea0003800000 */
[----:B01234-:R-:W0:Y:S01]  /*3c30*/  LDC.64 R8, c[0x0][0x380] ;  /* 0x0000e000ff087b82 */ /* 0x01fe220000000a00 */
[----:B------:R-:W-:-:S04]  /*3c40*/  IMAD R3, R7, 0x100, R0 ;  /* 0x0000010007037824 */ /* 0x000fc800078e0200 */
[----:B------:R-:W-:-:S04]  /*3c50*/  VIADD R3, R3, 0x100 ;  /* 0x0000010003037836 */ /* 0x000fc80000000000 */
[----:B0-----:R-:W-:-:S05]  /*3c60*/  IMAD.WIDE.U32 R8, R3, 0x4, R8 ;  /* 0x0000000403087825 */ /* 0x001fca00078e0008 */
[----:B------:R0:W-:Y:S02]  /*3c70*/  REDG.E.ADD.STRONG.GPU desc[UR12][R8.64+0x200], R5 ;  /* 0x000200050800798e */ /* 0x0001e4000c12e10c */
.L_x_1346:
[----:B------:R-:W-:Y:S05]  /*3c80*/  BSYNC.RECONVERGENT B1 ;  /* 0x0000000000017941 */ /* 0x000fea0003800200 */
.L_x_1345:
[----:B------:R-:W-:-:S07]  /*3c90*/  VIADD R7, R7, 0x2 ;  /* 0x0000000207077836 */ /* 0x000fce0000000000 */
.L_x_1342:
[----:B------:R-:W-:-:S13]  /*3ca0*/  ISETP.NE.AND P0, PT, R4, RZ, PT ;  /* 0x000000ff0400720c */ /* 0x000fda0003f05270 */
[----:B------:R-:W-:Y:S05]  /*3cb0*/  @!P0 BRA `(.L_x_1280) ;  /* 0x0000000000208947 */ /* 0x000fea0003800000 */
[----:B------:R-:W-:-:S05]  /*3cc0*/  IMAD R2, R7, 0x400, R2 ;  /* 0x0000040007027824 */ /* 0x000fca00078e0202 */
[----:B0-----:R-:W0:Y:S02]  /*3cd0*/  LDS R5, [R2+0x200] ;  /* 0x0002000002057984 */ /* 0x001e240000000800 */
[----:B0-----:R-:W-:-:S13]  /*3ce0*/  ISETP.NE.AND P0, PT, R5, RZ, PT ;  /* 0x000000ff0500720c */ /* 0x001fda0003f05270 */
[----:B------:R-:W-:Y:S05]  /*3cf0*/  @!P0 BRA `(.L_x_1280) ;  /* 0x0000000000108947 */ /* 0x000fea0003800000 */
[----:B------:R-:W0:Y:S01]  /*3d00*/  LDC.64 R2, c[0x0][0x380] ;  /* 0x0000e000ff027b82 */ /* 0x000e220000000a00 */
[----:B------:R-:W-:-:S04]  /*3d10*/  IMAD R7, R7, 0x100, R0 ;  /* 0x0000010007077824 */ /* 0x000fc800078e0200 */
[----:B0-----:R-:W-:-:S05]  /*3d20*/  IMAD.WIDE.U32 R2, R7, 0x4, R2 ;  /* 0x0000000407027825 */ /* 0x001fca00078e0002 */
[----:B------:R0:W-:Y:S02]  /*3d30*/  REDG.E.ADD.STRONG.GPU desc[UR12][R2.64+0x200], R5 ;  /* 0x000200050200798e */ /* 0x0001e4000c12e10c */
.L_x_1280:
[----:B------:R-:W-:Y:S05]  /*3d40*/  BSYNC.RECONVERGENT B0 ;  /* 0x0000000000007941 */ /* 0x000fea0003800200 */
.L_x_1279:
[----:B------:R-:W1:Y:S01]  /*3d50*/  LDCU UR5, c[0x0][0x390] ;  /* 0x00007200ff0577ac */ /* 0x000e620008000800 */
[----:B------:R-:W-:Y:S02]  /*3d60*/  UIADD3 UR4, UPT, UPT, UR4, 0x1, URZ ;  /* 0x0000000104047890 */ /* 0x000fe4000fffe0ff */
[----:B-1----:R-:W-:-:S04]  /*3d70*/  UIADD3 UR8, UPT, UPT, UR5, -0x1, URZ ;  /* 0xffffffff05087890 */ /* 0x002fc8000fffe0ff */
[----:B------:R-:W-:-:S04]  /*3d80*/  ULEA.HI UR8, UR8, 0x1, URZ, 0x2 ;  /* 0x0000000108087891 */ /* 0x000fc8000f8f10ff */
[----:B------:R-:W-:-:S04]  /*3d90*/  UISETP.LT.U32.AND UP0, UPT, UR8, UR5, UPT ;  /* 0x000000050800728c */ /* 0x000fc8000bf01070 */
[----:B------:R-:W-:-:S04]  /*3da0*/  USEL UR5, UR8, UR5, UP0 ;  /* 0x0000000508057287 */ /* 0x000fc80008000000 */
[----:B------:R-:W-:Y:S01]  /*3db0*/  UISETP.NE.AND UP0, UPT, UR4, UR5, UPT ;  /* 0x000000050400728c */ /* 0x000fe2000bf05270 */
[----:B------:R-:W-:Y:S08]  /*3dc0*/  BAR.SYNC.DEFER_BLOCKING 0x0 ;  /* 0x0000000000007b1d */ /* 0x000ff00000010000 */
[----:B------:R-:W-:Y:S05]  /*3dd0*/  BRA.U UP0, `(.L_x_1347) ;  /* 0xffffffc100e47547 */ /* 0x000fea000b83ffff */
[----:B------:R-:W-:Y:S05]  /*3de0*/  EXIT ;  /* 0x000000000000794d */ /* 0x000fea0003800000 */
.L_x_1348:
        /* <DEDUP_REMOVED lines=9> */
.L_x_1413:


//--------------------- .text._ZN3cub18CUB_300001_SM_10006detail10radix_sort31DeviceRadixSortSingleTileKernelINS1_5radix10policy_hubI6edge_tNS0_8NullTypeEjE10Policy1000ELNS0_9SortOrderE0ES6_S7_j17edge_decomposer_tEEvPKT1_PSC_PKT2_PSG_T3_iiT4_ --------------------------
	.section	.text._ZN3cub18CUB_300001_SM_10006detail10radix_sort31DeviceRadixSortSingleTileKernelINS1_5radix10policy_hubI6edge_tNS0_8NullTypeEjE10Policy1000ELNS0_9SortOrderE0ES6_S7_j17edge_decomposer_tEEvPKT1_PSC_PKT2_PSG_T3_iiT4_,"ax",@progbits
	.align	128
        .global         _ZN3cub18CUB_300001_SM_10006detail10radix_sort31DeviceRadixSortSingleTileKernelINS1_5radix10policy_hubI6edge_tNS0_8NullTypeEjE10Policy1000ELNS0_9SortOrderE0ES6_S7_j17edge_decomposer_tEEvPKT1_PSC_PKT2_PSG_T3_iiT4_
        .type           _ZN3cub18CUB_300001_SM_10006detail10radix_sort31DeviceRadixSortSingleTileKernelINS1_5radix10policy_hubI6edge_tNS0_8NullTypeEjE10Policy1000ELNS0_9SortOrderE0ES6_S7_j17edge_decomposer_tEEvPKT1_PSC_PKT2_PSG_T3_iiT4_,@function
        .size           _ZN3cub18CUB_300001_SM_10006detail10radix_sort31DeviceRadixSortSingleTileKernelINS1_5radix10policy_hubI6edge_tNS0_8NullTypeEjE10Policy1000ELNS0_9SortOrderE0ES6_S7_j17edge_decomposer_tEEvPKT1_PSC_PKT2_PSG_T3_iiT4_,(.L_x_1414 - _ZN3cub18CUB_300001_SM_10006detail10radix_sort31DeviceRadixSortSingleTileKernelINS1_5radix10policy_hubI6edge_tNS0_8NullTypeEjE10Policy1000ELNS0_9SortOrderE0ES6_S7_j17edge_decomposer_tEEvPKT1_PSC_PKT2_PSG_T3_iiT4_)
        .other          _ZN3cub18CUB_300001_SM_10006detail10radix_sort31DeviceRadixSortSingleTileKernelINS1_5radix10policy_hubI6edge_tNS0_8NullTypeEjE10Policy1000ELNS0_9SortOrderE0ES6_S7_j17edge_decomposer_tEEvPKT1_PSC_PKT2_PSG_T3_iiT4_,@"STO_CUDA_ENTRY STV_DEFAULT"
_ZN3cub18CUB_300001_SM_10006detail10radix_sort31DeviceRadixSortSingleTileKernelINS1_5radix10policy_hubI6edge_tNS0_8NullTypeEjE10Policy1000ELNS0_9SortOrderE0ES6_S7_j17edge_decomposer_tEEvPKT1_PSC_PKT2_PSG_T3_iiT4_:
.text._ZN3cub18CUB_300001_SM_10006detail10radix_sort31DeviceRadixSortSingleTileKernelINS1_5radix10policy_hubI6edge_tNS0_8NullTypeEjE10Policy1000ELNS0_9SortOrderE0ES6_S7_j17edge_decomposer_tEEvPKT1_PSC_PKT2_PSG_T3_iiT4_:
[----:B------:R-:W-:Y:S01]  /*0000*/  LDC R1, c[0x0][0x37c] ;  /* 0x0000df00ff017b82 */ /* 0x000fe20000000800 */
[----:B------:R-:W0:Y:S01]  /*0010*/  S2R R0, SR_TID.X ;  /* 0x0000000000007919 */ /* 0x000e220000002100 */
[----:B------:R-:W1:Y:S06]  /*0020*/  LDCU UR4, c[0x0][0x3a0] ;  /* 0x00007400ff0477ac */ /* 0x000e6c0008000800 */
[----:B------:R-:W2:Y:S01]  /*0030*/  LDC.64 R4, c[0x0][0x380] ;  /* 0x0000e000ff047b82 */ /* 0x000ea20000000a00 */
[----:B------:R-:W-:Y:S01]  /*0040*/  IMAD.MOV.U32 R12, RZ, RZ, -0x1 ;  /* 0xffffffffff0c7424 */ /* 0x000fe200078e00ff */
[----:B------:R-:W3:Y:S01]  /*0050*/  LDCU.64 UR8, c[0x0][0x358] ;  /* 0x00006b00ff0877ac */ /* 0x000ee20008000a00 */
[----:B------:R-:W-:-:S05]  /*0060*/  IMAD.MOV.U32 R13, RZ, RZ, -0x1 ;  /* 0xffffffffff0d7424 */ /* 0x000fca00078e00ff */
[----:B------:R-:W4:Y:S01]  /*0070*/  S2UR UR5, SR_CgaCtaId ;  /* 0x00000000000579c3 */ /* 0x000f220000008800 */
[----:B------:R-:W-:Y:S01]  /*0080*/  IMAD.MOV.U32 R14, RZ, RZ, -0x1 ;  /* 0xffffffffff0e7424 */ /* 0x000fe200078e00ff */
[----:B------:R-:W-:Y:S01]  /*0090*/  MOV R26, 0xffffffff ;  /* 0xffffffff001a7802 */ /* 0x000fe20000000f00 */
[----:B------:R-:W-:Y:S02]  /*00a0*/  IMAD.MOV.U32 R15, RZ, RZ, -0x1 ;  /* 0xffffffffff0f7424 */ /* 0x000fe400078e00ff */
[----:B------:R-:W-:Y:S02]  /*00b0*/  IMAD.MOV.U32 R16, RZ, RZ, -0x1 ;  /* 0xffffffffff107424 */ /* 0x000fe400078e00ff */
[----:B------:R-:W-:Y:S01]  /*00c0*/  IMAD.MOV.U32 R17, RZ, RZ, -0x1 ;  /* 0xffffffffff117424 */ /* 0x000fe200078e00ff */
[----:B------:R-:W4:Y:S01]  /*00d0*/  LDC R28, c[0x0][0x3a8] ;  /* 0x0000ea00ff1c7b82 */ /* 0x000f220000000800 */
[----:B0-----:R-:W-:-:S04]  /*00e0*/  IMAD R7, R0, 0x9, RZ ;  /* 0x0000000900077824 */ /* 0x001fc800078e02ff */
[C---:B------:R-:W-:Y:S01]  /*00f0*/  VIADD R2, R7.reuse, 0x1 ;  /* 0x0000000107027836 */ /* 0x040fe20000000000 */
[C---:B-1----:R-:W-:Y:S01]  /*0100*/  ISETP.GE.AND P6, PT, R7.reuse, UR4, PT ;  /* 0x0000000407007c0c */ /* 0x042fe2000bfc6270 */
[C---:B------:R-:W-:Y:S02]  /*0110*/  VIADD R3, R7.reuse, 0x2 ;  /* 0x0000000207037836 */ /* 0x040fe40000000000 */
[C---:B------:R-:W-:Y:S01]  /*0120*/  VIADD R6, R7.reuse, 0x5 ;  /* 0x0000000507067836 */ /* 0x040fe20000000000 */
[----:B------:R-:W-:Y:S01]  /*0130*/  ISETP.GE.AND P1, PT, R2, UR4, PT ;  /* 0x0000000402007c0c */ /* 0x000fe2000bf26270 */
[----:B------:R-:W-:Y:S01]  /*0140*/  VIADD R2, R7, 0x3 ;  /* 0x0000000307027836 */ /* 0x000fe20000000000 */
[----:B------:R-:W-:Y:S01]  /*0150*/  ISETP.GE.AND P0, PT, R3, UR4, PT ;  /* 0x0000000403007c0c */ /* 0x000fe2000bf06270 */
[C---:B------:R-:W-:Y:S01]  /*0160*/  VIADD R3, R7.reuse, 0x4 ;  /* 0x0000000407037836 */ /* 0x040fe20000000000 */
[----:B------:R-:W-:Y:S01]  /*0170*/  ISETP.GE.AND P4, PT, R6, UR4, PT ;  /* 0x0000000406007c0c */ /* 0x000fe2000bf86270 */
[----:B------:R-:W-:Y:S01]  /*0180*/  VIADD R8, R7, 0x6 ;  /* 0x0000000607087836 */ /* 0x000fe20000000000 */
[----:B------:R-:W-:Y:S01]  /*0190*/  ISETP.GE.AND P2, PT, R2, UR4, PT ;  /* 0x0000000402007c0c */ /* 0x000fe2000bf46270 */
[----:B------:R-:W-:Y:S01]  /*01a0*/  IMAD.MOV.U32 R2, RZ, RZ, -0x1 ;  /* 0xffffffffff027424 */ /* 0x000fe200078e00ff */
[----:B------:R-:W-:Y:S01]  /*01b0*/  ISETP.GE.AND P3, PT, R3, UR4, PT ;  /* 0x0000000403007c0c */ /* 0x000fe2000bf66270 */
[----:B------:R-:W-:Y:S01]  /*01c0*/  IMAD.MOV.U32 R3, RZ, RZ, -0x1 ;  /* 0xffffffffff037424 */ /* 0x000fe200078e00ff */
[----:B------:R-:W-:Y:S01]  /*01d0*/  ISETP.GE.AND P5, PT, R8, UR4, PT ;  /* 0x0000000408007c0c */ /* 0x000fe2000bfa6270 */
[----:B--2---:R-:W-:-:S04]  /*01e0*/  IMAD.WIDE.U32 R4, R7, 0x8, R4 ;  /* 0x0000000807047825 */ /* 0x004fc800078e0004 */
[C---:B------:R-:W-:Y:S01]  /*01f0*/  VIADD R6, R7.reuse, 0x7 ;  /* 0x0000000707067836 */ /* 0x040fe20000000000 */
[----:B---3--:R0:W5:Y:S01]  /*0200*/  @!P6 LDG.E R2, desc[UR8][R4.64] ;  /* 0x000000080402e981 */ /* 0x008162000c1e1900 */
[----:B------:R-:W-:-:S03]  /*0210*/  VIADD R7, R7, 0x8 ;  /* 0x0000000807077836 */ /* 0x000fc60000000000 */
[----:B------:R0:W5:Y:S01]  /*0220*/  @!P6 LDG.E R3, desc[UR8][R4.64+0x4] ;  /* 0x000004080403e981 */ /* 0x000162000c1e1900 */
[----:B------:R-:W-:-:S03]  /*0230*/  ISETP.GE.AND P6, PT, R6, UR4, PT ;  /* 0x0000000406007c0c */ /* 0x000fc6000bfc6270 */
[----:B------:R0:W5:Y:S04]  /*0240*/  @!P1 LDG.E R12, desc[UR8][R4.64+0x8] ;  /* 0x00000808040c9981 */ /* 0x000168000c1e1900 */
[----:B------:R0:W5:Y:S01]  /*0250*/  @!P1 LDG.E R13, desc[UR8][R4.64+0xc] ;  /* 0x00000c08040d9981 */ /* 0x000162000c1e1900 */
[----:B------:R-:W-:Y:S01]  /*0260*/  ISETP.GE.AND P1, PT, R7, UR4, PT ;  /* 0x0000000407007c0c */ /* 0x000fe2000bf26270 */
        /* <DEDUP_REMOVED lines=12> */
[----:B------:R-:W-:-:S03]  /*0330*/  IMAD.MOV.U32 R27, RZ, RZ, -0x1 ;  /* 0xffffffffff1b7424 */ /* 0x000fc600078e00ff */
        /* <DEDUP_REMOVED lines=9> */
[----:B------:R0:W5:Y:S01]  /*03d0*/  @!P1 LDG.E R27, desc[UR8][R4.64+0x44] ;  /* 0x00004408041b9981 */ /* 0x000162000c1e1900 */
[----:B------:R-:W-:-:S02]  /*03e0*/  UMOV UR4, 0x400 ;  /* 0x0000040000047882 */ /* 0x000fc40000000000 */
[----:B----4-:R-:W-:Y:S01]  /*03f0*/  ULEA UR5, UR5, UR4, 0x18 ;  /* 0x0000000405057291 */ /* 0x010fe2000f8ec0ff */
[----:B------:R-:W-:-:S05]  /*0400*/  SHF.R.U32.HI R30, RZ, 0x5, R0 ;  /* 0x00000005ff1e7819 */ /* 0x000fca0000011600 */
[----:B------:R-:W-:-:S05]  /*0410*/  LEA R29, R0, UR5, 0x2 ;  /* 0x00000005001d7c11 */ /* 0x000fca000f8e10ff */
[----:B------:R-:W-:Y:S01]  /*0420*/  IMAD R31, R0, 0x80, R29 ;  /* 0x00000080001f7824 */ /* 0x000fe200078e021d */
[----:B------:R-:W-:-:S03]  /*0430*/  LEA R32, R30, UR5, 0x2 ;  /* 0x000000051e207c11 */ /* 0x000fc6000f8e10ff */
[----:B------:R-:W-:Y:S01]  /*0440*/  IMAD R33, R0, -0x3c, R31 ;  /* 0xffffffc400217824 */ /* 0x000fe200078e021f */
[----:B------:R-:W1:Y:S01]  /*0450*/  LDCU UR4, c[0x0][0x3a4] ;  /* 0x00007480ff0477ac */ /* 0x000e620008000800 */
[----:B0-----:R-:W-:Y:S06]  /*0460*/  BAR.SYNC.DEFER_BLOCKING 0x0 ;  /* 0x0000000000007b1d */ /* 0x001fec0000010000 */
.L_x_1368:
[----:B-1----:R-:W-:Y:S01]  /*0470*/  VIADD R51, R28, -UR4 ;  /* 0x800000041c337c36 */ /* 0x002fe20008000000 */
[----:B------:R-:W-:Y:S02]  /*0480*/  UISETP.GT.U32.AND UP0, UPT, UR4, 0x1f, UPT ;  /* 0x0000001f0400788c */ /* 0x000fe4000bf04070 */
[----:B0-----:R-:W-:Y:S01]  /*0490*/  IMAD R5, RZ, RZ, -UR4 ;  /* 0x80000004ff057e24 */ /* 0x001fe2000f8e02ff */
[----:B------:R-:W-:Y:S01]  /*04a0*/  UIADD3 UR5, UPT, UPT, UR4, -0x20, URZ ;  /* 0xffffffe004057890 */ /* 0x000fe2000fffe0ff */
[----:B------:R-:W-:Y:S01]  /*04b0*/  IMAD.MOV.U32 R4, RZ, RZ, -0x1 ;  /* 0xffffffffff047424 */ /* 0x000fe200078e00ff */
[----:B------:R-:W-:Y:S01]  /*04c0*/  VIMNMX R34, PT, PT, R51, 0x6, PT ;  /* 0x0000000633227848 */ /* 0x000fe20003fe0100 */
[----:B------:R-:W-:Y:S02]  /*04d0*/  IMAD.MOV.U32 R9, RZ, RZ, RZ ;  /* 0x000000ffff097224 */ /* 0x000fe400078e00ff */
[----:B------:R-:W-:Y:S01]  /*04e0*/  IMAD.MOV.U32 R10, RZ, RZ, RZ ;  /* 0x000000ffff0a7224 */ /* 0x000fe200078e00ff */
[----:B------:R-:W-:Y:S01]  /*04f0*/  VIADDMNMX.U32 R5, R5, 0x20, R34, PT ;  /* 0x0000002005057846 */ /* 0x000fe20003800022 */
[----:B------:R-:W-:-:S02]  /*0500*/  IMAD.U32 R7, RZ, RZ, UR5 ;  /* 0x00000005ff077e24 */ /* 0x000fc4000f8e00ff */
[----:B------:R-:W-:Y:S01]  /*0510*/  IMAD.U32 R11, RZ, RZ, UR5 ;  /* 0x00000005ff0b7e24 */ /* 0x000fe2000f8e00ff */
[----:B------:R-:W-:Y:S01]  /*0520*/  SHF.L.U32 R8, R4, R5, RZ ;  /* 0x0000000504087219 */ /* 0x000fe200000006ff */
[----:B------:R-:W-:Y:S02]  /*0530*/  IMAD.MOV.U32 R6, RZ, RZ, R34 ;  /* 0x000000ffff067224 */ /* 0x000fe400078e0022 */
[----:B------:R-:W-:Y:S01]  /*0540*/  IMAD.IADD R52, R34, 0x1, -R5 ;  /* 0x0000000122347824 */ /* 0x000fe200078e0a05 */
[----:B--234-:R-:W-:Y:S06]  /*0550*/  BRA.U UP0, `(.L_x_1349) ;  /* 0x00000001001c7547 */ /* 0x01cfec000b800000 */
[----:B------:R-:W-:Y:S01]  /*0560*/  ISETP.NE.AND P0, PT, R51, RZ, PT ;  /* 0x000000ff3300720c */ /* 0x000fe20003f05270 */
[----:B------:R-:W-:Y:S02]  /*0570*/  IMAD.MOV.U32 R9, RZ, RZ, RZ ;  /* 0x000000ffff097224 */ /* 0x000fe400078e00ff */
[----:B------:R-:W-:-:S10]  /*0580*/  IMAD.MOV.U32 R11, RZ, RZ, RZ ;  /* 0x000000ffff0b7224 */ /* 0x000fd400078e00ff */
[----:B-----5:R-:W-:Y:S01]  /*0590*/  @P0 SHF.R.U32.HI R37, RZ, UR4, R3 ;  /* 0x00000004ff250c19 */ /* 0x020fe20008011603 */
[----:B------:R-:W-:Y:S02]  /*05a0*/  @P0 IMAD.MOV.U32 R10, RZ, RZ, R5 ;  /* 0x000000ffff0a0224 */ /* 0x000fe400078e0005 */
[----:B------:R-:W-:Y:S01]  /*05b0*/  @P0 IMAD.MOV.U32 R34, RZ, RZ, R52 ;  /* 0x000000ffff220224 */ /* 0x000fe200078e0034 */
[----:B------:R-:W-:-:S07]  /*05c0*/  @P0 LOP3.LUT R9, R37, R8, RZ, 0x30, !PT ;  /* 0x0000000825090212 */ /* 0x000fce00078e30ff */
.L_x_1349:
[----:B------:R-:W-:-:S04]  /*05d0*/  ISETP.NE.AND P0, PT, R34, RZ, PT ;  /* 0x000000ff2200720c */ /* 0x000fc80003f05270 */
[----:B------:R-:W-:-:S13]  /*05e0*/  ISETP.GT.U32.OR P0, PT, R11, 0x1f, !P0 ;  /* 0x0000001f0b00780c */ /* 0x000fda0004704470 */
[----:B------:R-:W-:Y:S05]  /*05f0*/  @P0 BRA `(.L_x_1350) ;  /* 0x00000000001c0947 */ /* 0x000fea0003800000 */
[----:B------:R-:W-:-:S05]  /*0600*/  IMAD.MOV R37, RZ, RZ, -R11 ;  /* 0x000000ffff257224 */ /* 0x000fca00078e0a0b */
[----:B------:R-:W-:Y:S02]  /*0610*/  VIADDMNMX.U32 R37, R37, 0x20, R34, PT ;  /* 0x0000002025257846 */ /* 0x000fe40003800022 */
[----:B-----5:R-:W-:Y:S02]  /*0620*/  SHF.R.U32.HI R34, RZ, R11, R2 ;  /* 0x0000000bff227219 */ /* 0x020fe40000011602 */
[----:B------:R-:W-:-:S04]  /*0630*/  SHF.L.U32 R37, R4, R37, RZ ;  /* 0x0000002504257219 */ /* 0x000fc800000006ff */
[----:B------:R-:W-:-:S04]  /*0640*/  LOP3.LUT R37, R34, R37, RZ, 0x30, !PT ;  /* 0x0000002522257212 */ /* 0x000fc800078e30ff */
[----:B------:R-:W-:-:S04]  /*0650*/  SHF.L.U32 R10, R37, R10, RZ ;  /* 0x0000000a250a7219 */ /* 0x000fc800000006ff */
[----:B------:R-:W-:-:S07]  /*0660*/  LOP3.LUT R9, R10, R9, RZ, 0xfc, !PT ;  /* 0x000000090a097212 */ /* 0x000fce00078efcff */
.L_x_1350:
[----:B------:R-:W-:Y:S01]  /*0670*/  IMAD.SHL.U32 R10, R9, 0x400, RZ ;  /* 0x00000400090a7824 */ /* 0x000fe200078e00ff */
[----:B------:R-:W-:Y:S01]  /*0680*/  SHF.R.U32.HI R9, RZ, 0x4, R9 ;  /* 0x00000004ff097819 */ /* 0x000fe20000011609 */
[----:B------:R0:W-:Y:S01]  /*0690*/  STS [R29], RZ ;  /* 0x000000ff1d007388 */ /* 0x0001e20000000800 */
[----:B------:R-:W-:Y:S02]  /*06a0*/  IMAD.MOV.U32 R37, RZ, RZ, R7 ;  /* 0x000000ffff257224 */ /* 0x000fe400078e0007 */
[----:B------:R-:W-:Y:S01]  /*06b0*/  LOP3.LUT R10, R10, 0x7c00, RZ, 0xc0, !PT ;  /* 0x00007c000a0a7812 */ /* 0x000fe200078ec0ff */
[----:B------:R0:W-:Y:S01]  /*06c0*/  STS [R29+0x400], RZ ;  /* 0x000400ff1d007388 */ /* 0x0001e20000000800 */
[----:B------:R-:W-:Y:S01]  /*06d0*/  LOP3.LUT R9, R9, 0xffffffe, RZ, 0xc0, !PT ;  /* 0x0ffffffe09097812 */ /* 0x000fe200078ec0ff */
[----:B------:R-:W-:Y:S02]  /*06e0*/  IMAD.MOV.U32 R11, RZ, RZ, R6 ;  /* 0x000000ffff0b7224 */ /* 0x000fe400078e0006 */
[----:B------:R0:W-:Y:S01]  /*06f0*/  STS [R29+0x800], RZ ;  /* 0x000800ff1d007388 */ /* 0x0001e20000000800 */
[----:B------:R-:W-:Y:S01]  /*0700*/  IADD3 R50, PT, PT, R9, R29, R10 ;  /* 0x0000001d09327210 */ /* 0x000fe20007ffe00a */
[----:B------:R-:W-:-:S02]  /*0710*/  IMAD.MOV.U32 R9, RZ, RZ, RZ ;  /* 0x000000ffff097224 */ /* 0x000fc400078e00ff */
[----:B------:R0:W-:Y:S01]  /*0720*/  STS [R29+0xc00], RZ ;  /* 0x000c00ff1d007388 */ /* 0x0001e20000000800 */
[----:B------:R-:W-:-:S03]  /*0730*/  IMAD.MOV.U32 R10, RZ, RZ, RZ ;  /* 0x000000ffff0a7224 */ /* 0x000fc600078e00ff */
        /* <DEDUP_REMOVED lines=29> */
[----:B------:R0:W1:Y:S01]  /*0910*/  LDS.U16 R49, [R50] ;  /* 0x0000000032317984 */ /* 0x0000620000000400 */
[----:B------:R-:W-:Y:S05]  /*0920*/  BRA.U UP0, `(.L_x_1351) ;  /* 0x00000001001c7547 */ /* 0x000fea000b800000 */
[----:B------:R-:W-:Y:S01]  /*0930*/  ISETP.NE.AND P0, PT, R51, RZ, PT ;  /* 0x000000ff3300720c */ /* 0x000fe20003f05270 */
[----:B------:R-:W-:Y:S02]  /*0940*/  HFMA2 R9, -RZ, RZ, 0, 0 ;  /* 0x00000000ff097431 */ /* 0x000fe400000001ff */
[----:B------:R-:W-:-:S10]  /*0950*/  IMAD.MOV.U32 R37, RZ, RZ, RZ ;  /* 0x000000ffff257224 */ /* 0x000fd400078e00ff */
[----:B-----5:R-:W-:Y:S01]  /*0960*/  @P0 SHF.R.U32.HI R39, RZ, UR4, R13 ;  /* 0x00000004ff270c19 */ /* 0x020fe2000801160d */
[----:B------:R-:W-:Y:S02]  /*0970*/  @P0 IMAD.MOV.U32 R10, RZ, RZ, R5 ;  /* 0x000000ffff0a0224 */ /* 0x000fe400078e0005 */
[----:B------:R-:W-:Y:S01]  /*0980*/  @P0 IMAD.MOV.U32 R11, RZ, RZ, R52 ;  /* 0x000000ffff0b0224 */ /* 0x000fe200078e0034 */
[----:B------:R-:W-:-:S07]  /*0990*/  @P0 LOP3.LUT R9, R39, R8, RZ, 0x30, !PT ;  /* 0x0000000827090212 */ /* 0x000fce00078e30ff */
.L_x_1351:
        /* <DEDUP_REMOVED lines=10> */
.L_x_1352:
[----:B------:R-:W-:Y:S01]  /*0a40*/  IMAD.SHL.U32 R10, R9, 0x400, RZ ;  /* 0x00000400090a7824 */ /* 0x000fe200078e00ff */
[----:B------:R-:W-:Y:S01]  /*0a50*/  SHF.R.U32.HI R9, RZ, 0x4, R9 ;  /* 0x00000004ff097819 */ /* 0x000fe20000011609 */
[----:B------:R-:W-:Y:S02]  /*0a60*/  IMAD.MOV.U32 R37, RZ, RZ, R7 ;  /* 0x000000ffff257224 */ /* 0x000fe400078e0007 */
[----:B------:R-:W-:Y:S01]  /*0a70*/  IMAD.MOV.U32 R34, RZ, RZ, R6 ;  /* 0x000000ffff227224 */ /* 0x000fe200078e0006 */
[----:B------:R-:W-:Y:S02]  /*0a80*/  LOP3.LUT R10, R10, 0x7c00, RZ, 0xc0, !PT ;  /* 0x00007c000a0a7812 */ /* 0x000fe400078ec0ff */
[----:B------:R-:W-:Y:S01]  /*0a90*/  LOP3.LUT R41, R9, 0xffffffe, RZ, 0xc0, !PT ;  /* 0x0ffffffe09297812 */ /* 0x000fe200078ec0ff */
[----:B-1----:R-:W-:-:S03]  /*0aa0*/  VIADD R9, R49, 0x1 ;  /* 0x0000000131097836 */ /* 0x002fc60000000000 */
[----:B------:R-:W-:Y:S02]  /*0ab0*/  IADD3 R41, PT, PT, R41, R29, R10 ;  /* 0x0000001d29297210 */ /* 0x000fe40007ffe00a */
[----:B------:R-:W-:Y:S01]  /*0ac0*/  CS2R R10, SRZ ;  /* 0x00000000000a7805 */ /* 0x000fe2000001ff00 */
[----:B------:R1:W-:Y:S04]  /*0ad0*/  STS.U16 [R50], R9 ;  /* 0x0000000932007388 */ /* 0x0003e80000000400 */
[----:B------:R1:W2:Y:S01]  /*0ae0*/  LDS.U16 R48, [R41] ;  /* 0x0000000029307984 */ /* 0x0002a20000000400 */
[----:B------:R-:W-:Y:S05]  /*0af0*/  BRA.U UP0, `(.L_x_1353) ;  /* 0x00000001001c7547 */ /* 0x000fea000b800000 */
[----:B------:R-:W-:Y:S01]  /*0b00*/  ISETP.NE.AND P0, PT, R51, RZ, PT ;  /* 0x000000ff3300720c */ /* 0x000fe20003f05270 */
[----:B------:R-:W-:Y:S02]  /*0b10*/  IMAD.MOV.U32 R10, RZ, RZ, RZ ;  /* 0x000000ffff0a7224 */ /* 0x000fe400078e00ff */
[----:B------:R-:W-:-:S10]  /*0b20*/  IMAD.MOV.U32 R37, RZ, RZ, RZ ;  /* 0x000000ffff257224 */ /* 0x000fd400078e00ff */
[----:B-1---5:R-:W-:Y:S01]  /*0b30*/  @P0 SHF.R.U32.HI R9, RZ, UR4, R15 ;  /* 0x00000004ff090c19 */ /* 0x022fe2000801160f */
[----:B------:R-:W-:Y:S02]  /*0b40*/  @P0 IMAD.MOV.U32 R11, RZ, RZ, R5 ;  /* 0x000000ffff0b0224 */ /* 0x000fe400078e0005 */
[----:B------:R-:W-:Y:S01]  /*0b50*/  @P0 IMAD.MOV.U32 R34, RZ, RZ, R52 ;  /* 0x000000ffff220224 */ /* 0x000fe200078e0034 */
[----:B------:R-:W-:-:S07]  /*0b60*/  @P0 LOP3.LUT R10, R9, R8, RZ, 0x30, !PT ;  /* 0x00000008090a0212 */ /* 0x000fce00078e30ff */
.L_x_1353:
[----:B------:R-:W-:-:S04]  /*0b70*/  ISETP.NE.AND P0, PT, R34, RZ, PT ;  /* 0x000000ff2200720c */ /* 0x000fc80003f05270 */
[----:B------:R-:W-:-:S13]  /*0b80*/  ISETP.GT.U32.OR P0, PT, R37, 0x1f, !P0 ;  /* 0x0000001f2500780c */ /* 0x000fda0004704470 */
[----:B------:R-:W-:Y:S05]  /*0b90*/  @P0 BRA `(.L_x_1354) ;  /* 0x00000000001c0947 */ /* 0x000fea0003800000 */
[----:B-1----:R-:W-:-:S05]  /*0ba0*/  IMAD.MOV R9, RZ, RZ, -R37 ;  /* 0x000000ffff097224 */ /* 0x002fca00078e0a25 */
[----:B------:R-:W-:Y:S02]  /*0bb0*/  VIADDMNMX.U32 R9, R9, 0x20, R34, PT ;  /* 0x0000002009097846 */ /* 0x000fe40003800022 */
[----:B-----5:R-:W-:Y:S02]  /*0bc0*/  SHF.R.U32.HI R34, RZ, R37, R14 ;  /* 0x00000025ff227219 */ /* 0x020fe4000001160e */
[----:B------:R-:W-:-:S04]  /*0bd0*/  SHF.L.U32 R9, R4, R9, RZ ;  /* 0x0000000904097219 */ /* 0x000fc800000006ff */
[----:B------:R-:W-:-:S04]  /*0be0*/  LOP3.LUT R34, R34, R9, RZ, 0x30, !PT ;  /* 0x0000000922227212 */ /* 0x000fc800078e30ff */
[----:B------:R-:W-:-:S04]  /*0bf0*/  SHF.L.U32 R11, R34, R11, RZ ;  /* 0x0000000b220b7219 */ /* 0x000fc800000006ff */
[----:B------:R-:W-:-:S07]  /*0c00*/  LOP3.LUT R10, R11, R10, RZ, 0xfc, !PT ;  /* 0x0000000a0b0a7212 */ /* 0x000fce00078efcff */
.L_x_1354:
[----:B-1----:R-:W-:Y:S01]  /*0c10*/  IMAD.SHL.U32 R9, R10, 0x400, RZ ;  /* 0x000004000a097824 */ /* 0x002fe200078e00ff */
[----:B------:R-:W-:Y:S01]  /*0c20*/  SHF.R.U32.HI R10, RZ, 0x4, R10 ;  /* 0x00000004ff0a7819 */ /* 0x000fe2000001160a */
[----:B------:R-:W-:Y:S02]  /*0c30*/  IMAD.MOV.U32 R11, RZ, RZ, RZ ;  /* 0x000000ffff0b7224 */ /* 0x000fe400078e00ff */
[----:B------:R-:W-:Y:S01]  /*0c40*/  IMAD.MOV.U32 R37, RZ, RZ, R7 ;  /* 0x000000ffff257224 */ /* 0x000fe200078e0007 */
[----:B------:R-:W-:Y:S01]  /*0c50*/  LOP3.LUT R34, R9, 0x7c00, RZ, 0xc0, !PT ;  /* 0x00007c0009227812 */ /* 0x000fe200078ec0ff */
[----:B------:R-:W-:Y:S01]  /*0c60*/  IMAD.MOV.U32 R36, RZ, RZ, R6 ;  /* 0x000000ffff247224 */ /* 0x000fe200078e0006 */
[----:B------:R-:W-:Y:S01]  /*0c70*/  LOP3.LUT R9, R10, 0xffffffe, RZ, 0xc0, !PT ;  /* 0x0ffffffe0a097812 */ /* 0x000fe200078ec0ff */
[----:B--2---:R-:W-:-:S03]  /*0c80*/  VIADD R10, R48, 0x1 ;  /* 0x00000001300a7836 */ /* 0x004fc60000000000 */
[----:B------:R-:W-:Y:S01]  /*0c90*/  IADD3 R34, PT, PT, R9, R29, R34 ;  /* 0x0000001d09227210 */ /* 0x000fe20007ffe022 */
[----:B------:R-:W-:Y:S01]  /*0ca0*/  IMAD.MOV.U32 R9, RZ, RZ, RZ ;  /* 0x000000ffff097224 */ /* 0x000fe200078e00ff */
[----:B------:R1:W-:Y:S04]  /*0cb0*/  STS.U16 [R41], R10 ;  /* 0x0000000a29007388 */ /* 0x0003e80000000400 */
[----:B------:R1:W2:Y:S01]  /*0cc0*/  LDS.U16 R47, [R34] ;  /* 0x00000000222f7984 */ /* 0x0002a20000000400 */
[----:B------:R-:W-:Y:S05]  /*0cd0*/  BRA.U UP0, `(.L_x_1355) ;  /* 0x00000001001c7547 */ /* 0x000fea000b800000 */
[----:B------:R-:W-:Y:S01]  /*0ce0*/  ISETP.NE.AND P0, PT, R51, RZ, PT ;  /* 0x000000ff3300720c */ /* 0x000fe20003f05270 */
[----:B------:R-:W-:Y:S02]  /*0cf0*/  IMAD.MOV.U32 R9, RZ, RZ, RZ ;  /* 0x000000ffff097224 */ /* 0x000fe400078e00ff */
[----:B------:R-:W-:-:S10]  /*0d00*/  IMAD.MOV.U32 R37, RZ, RZ, RZ ;  /* 0x000000ffff257224 */ /* 0x000fd400078e00ff */
[----:B-----5:R-:W-:Y:S01]  /*0d10*/  @P0 SHF.R.U32.HI R39, RZ, UR4, R17 ;  /* 0x00000004ff270c19 */ /* 0x020fe20008011611 */
[----:B------:R-:W-:Y:S01]  /*0d20*/  @P0 IMAD.MOV.U32 R36, RZ, RZ, R52 ;  /* 0x000000ffff240224 */ /* 0x000fe200078e0034 */
[----:B------:R-:W-:Y:S02]  /*0d30*/  @P0 MOV R11, R5 ;  /* 0x00000005000b0202 */ /* 0x000fe40000000f00 */
[----:B------:R-:W-:-:S07]  /*0d40*/  @P0 LOP3.LUT R9, R39, R8, RZ, 0x30, !PT ;  /* 0x0000000827090212 */ /* 0x000fce00078e30ff */
.L_x_1355:
[----:B------:R-:W-:-:S04]  /*0d50*/  ISETP.NE.AND P0, PT, R36, RZ, PT ;  /* 0x000000ff2400720c */ /* 0x000fc80003f05270 */
[----:B------:R-:W-:-:S13]  /*0d60*/  ISETP.GT.U32.OR P0, PT, R37, 0x1f, !P0 ;  /* 0x0000001f2500780c */ /* 0x000fda0004704470 */
[----:B------:R-:W-:Y:S05]  /*0d70*/  @P0 BRA `(.L_x_1356) ;  /* 0x00000000001c0947 */ /* 0x000fea0003800000 */
[----:B------:R-:W-:Y:S01]  /*0d80*/  IMAD.MOV R39, RZ, RZ, -R37 ;  /* 0x000000ffff277224 */ /* 0x000fe200078e0a25 */
[----:B-1---5:R-:W-:-:S04]  /*0d90*/  SHF.R.U32.HI R10, RZ, R37, R16 ;  /* 0x00000025ff0a7219 */ /* 0x022fc80000011610 */
[----:B------:R-:W-:-:S04]  /*0da0*/  VIADDMNMX.U32 R39, R39, 0x20, R36, PT ;  /* 0x0000002027277846 */ /* 0x000fc80003800024 */
[----:B------:R-:W-:-:S04]  /*0db0*/  SHF.L.U32 R39, R4, R39, RZ ;  /* 0x0000002704277219 */ /* 0x000fc800000006ff */
[----:B------:R-:W-:-:S04]  /*0dc0*/  LOP3.LUT R10, R10, R39, RZ, 0x30, !PT ;  /* 0x000000270a0a7212 */ /* 0x000fc800078e30ff */
[----:B------:R-:W-:-:S04]  /*0dd0*/  SHF.L.U32 R10, R10, R11, RZ ;  /* 0x0000000b0a0a7219 */ /* 0x000fc800000006ff */
[----:B------:R-:W-:-:S07]  /*0de0*/  LOP3.LUT R9, R10, R9, RZ, 0xfc, !PT ;  /* 0x000000090a097212 */ /* 0x000fce00078efcff */
.L_x_1356:
[----:B-1----:R-:W-:Y:S01]  /*0df0*/  IMAD.SHL.U32 R10, R9, 0x400, RZ ;  /* 0x00000400090a7824 */ /* 0x002fe200078e00ff */
[----:B------:R-:W-:Y:S01]  /*0e00*/  SHF.R.U32.HI R9, RZ, 0x4, R9 ;  /* 0x00000004ff097819 */ /* 0x000fe20000011609 */
[----:B------:R-:W-:Y:S02]  /*0e10*/  IMAD.MOV.U32 R39, RZ, RZ, R7 ;  /* 0x000000ffff277224 */ /* 0x000fe400078e0007 */
[----:B------:R-:W-:Y:S01]  /*0e20*/  IMAD.MOV.U32 R37, RZ, RZ, R6 ;  /* 0x000000ffff257224 */ /* 0x000fe200078e0006 */
[----:B------:R-:W-:Y:S02]  /*0e30*/  LOP3.LUT R10, R10, 0x7c00, RZ, 0xc0, !PT ;  /* 0x00007c000a0a7812 */ /* 0x000fe400078ec0ff */
[----:B------:R-:W-:Y:S01]  /*0e40*/  LOP3.LUT R36, R9, 0xffffffe, RZ, 0xc0, !PT ;  /* 0x0ffffffe09247812 */ /* 0x000fe200078ec0ff */
[----:B--2---:R-:W-:-:S03]  /*0e50*/  VIADD R9, R47, 0x1 ;  /* 0x000000012f097836 */ /* 0x004fc60000000000 */
        /* <DEDUP_REMOVED lines=12> */
.L_x_1357:
[----:B------:R-:W-:-:S04]  /*0f20*/  ISETP.NE.AND P0, PT, R37, RZ, PT ;  /* 0x000000ff2500720c */ /* 0x000fc80003f05270 */
[----:B------:R-:W-:-:S13]  /*0f30*/  ISETP.GT.U32.OR P0, PT, R39, 0x1f, !P0 ;  /* 0x0000001f2700780c */ /* 0x000fda0004704470 */
[----:B------:R-:W-:Y:S05]  /*0f40*/  @P0 BRA `(.L_x_1358) ;  /* 0x00000000001c0947 */ /* 0x000fea0003800000 */
[----:B------:R-:W-:-:S05]  /*0f50*/  IMAD.MOV R38, RZ, RZ, -R39 ;  /* 0x000000ffff267224 */ /* 0x000fca00078e0a27 */
[----:B-1----:R-:W-:Y:S02]  /*0f60*/  VIADDMNMX.U32 R9, R38, 0x20, R37, PT ;  /* 0x0000002026097846 */ /* 0x002fe40003800025 */
[----:B-----5:R-:W-:Y:S02]  /*0f70*/  SHF.R.U32.HI R38, RZ, R39, R18 ;  /* 0x00000027ff267219 */ /* 0x020fe40000011612 */
[----:B------:R-:W-:-:S04]  /*0f80*/  SHF.L.U32 R9, R4, R9, RZ ;  /* 0x0000000904097219 */ /* 0x000fc800000006ff */
[----:B------:R-:W-:-:S04]  /*0f90*/  LOP3.LUT R38, R38, R9, RZ, 0x30, !PT ;  /* 0x0000000926267212 */ /* 0x000fc800078e30ff */
[----:B------:R-:W-:-:S04]  /*0fa0*/  SHF.L.U32 R11, R38, R11, RZ ;  /* 0x0000000b260b7219 */ /* 0x000fc800000006ff */
[----:B------:R-:W-:-:S07]  /*0fb0*/  LOP3.LUT R10, R11, R10, RZ, 0xfc, !PT ;  /* 0x0000000a0b0a7212 */ /* 0x000fce00078efcff */
.L_x_1358:
[----:B-1----:R-:W-:Y:S01]  /*0fc0*/  IMAD.SHL.U32 R9, R10, 0x400, RZ ;  /* 0x000004000a097824 */ /* 0x002fe200078e00ff */
[----:B------:R-:W-:Y:S01]  /*0fd0*/  SHF.R.U32.HI R11, RZ, 0x4, R10 ;  /* 0x00000004ff0b7819 */ /* 0x000fe2000001160a */
[----:B------:R-:W-:Y:S02]  /*0fe0*/  IMAD.MOV.U32 R39, RZ, RZ, R7 ;  /* 0x000000ffff277224 */ /* 0x000fe400078e0007 */
[----:B------:R-:W-:Y:S01]  /*0ff0*/  IMAD.MOV.U32 R38, RZ, RZ, R6 ;  /* 0x000000ffff267224 */ /* 0x000fe200078e0006 */
[----:B------:R-:W-:Y:S01]  /*1000*/  LOP3.LUT R10, R9, 0x7c00, RZ, 0xc0, !PT ;  /* 0x00007c00090a7812 */ /* 0x000fe200078ec0ff */
[----:B--2---:R-:W-:Y:S01]  /*1010*/  VIADD R9, R46, 0x1 ;  /* 0x000000012e097836 */ /* 0x004fe20000000000 */
[----:B------:R-:W-:-:S04]  /*1020*/  LOP3.LUT R11, R11, 0xffffffe, RZ, 0xc0, !PT ;  /* 0x0ffffffe0b0b7812 */ /* 0x000fc800078ec0ff */
[----:B------:R-:W-:Y:S01]  /*1030*/  IADD3 R37, PT, PT, R11, R29, R10 ;  /* 0x0000001d0b257210 */ /* 0x000fe20007ffe00a */
[----:B------:R1:W-:Y:S01]  /*1040*/  STS.U16 [R36], R9 ;  /* 0x0000000924007388 */ /* 0x0003e20000000400 */
[----:B------:R-:W-:-:S03]  /*1050*/  CS2R R10, SRZ ;  /* 0x00000000000a7805 */ /* 0x000fc6000001ff00 */
        /* <DEDUP_REMOVED lines=9> */
.L_x_1359:
        /* <DEDUP_REMOVED lines=10> */
.L_x_1360:
[----:B-1----:R-:W-:Y:S01]  /*1190*/  IMAD.SHL.U32 R9, R10, 0x400, RZ ;  /* 0x000004000a097824 */ /* 0x002fe200078e00ff */
[----:B------:R-:W-:Y:S01]  /*11a0*/  SHF.R.U32.HI R10, RZ, 0x4, R10 ;  /* 0x00000004ff0a7819 */ /* 0x000fe2000001160a */
[----:B------:R-:W-:Y:S02]  /*11b0*/  IMAD.MOV.U32 R11, RZ, RZ, RZ ;  /* 0x000000ffff0b7224 */ /* 0x000fe400078e00ff */
[----:B------:R-:W-:Y:S01]  /*11c0*/  IMAD.MOV.U32 R43, RZ, RZ, R7 ;  /* 0x000000ffff2b7224 */ /* 0x000fe200078e0007 */
[----:B------:R-:W-:Y:S01]  /*11d0*/  LOP3.LUT R38, R9, 0x7c00, RZ, 0xc0, !PT ;  /* 0x00007c0009267812 */ /* 0x000fe200078ec0ff */
[----:B------:R-:W-:Y:S01]  /*11e0*/  IMAD.MOV.U32 R39, RZ, RZ, R6 ;  /* 0x000000ffff277224 */ /* 0x000fe200078e0006 */
[----:B------:R-:W-:Y:S02]  /*11f0*/  LOP3.LUT R9, R10, 0xffffffe, RZ, 0xc0, !PT ;  /* 0x0ffffffe0a097812 */ /* 0x000fe400078ec0ff */
[----:B--2---:R-:W-:Y:S02]  /*1200*/  IADD3 R10, PT, PT, R45, 0x1, RZ ;  /* 0x000000012d0a7810 */ /* 0x004fe40007ffe0ff */
[----:B------:R-:W-:Y:S01]  /*1210*/  IADD3 R38, PT, PT, R9, R29, R38 ;  /* 0x0000001d09267210 */ /* 0x000fe20007ffe026 */
[----:B------:R-:W-:-:S02]  /*1220*/  IMAD.MOV.U32 R9, RZ, RZ, RZ ;  /* 0x000000ffff097224 */ /* 0x000fc400078e00ff */
[----:B------:R1:W-:Y:S04]  /*1230*/  STS.U16 [R37], R10 ;  /* 0x0000000a25007388 */ /* 0x0003e80000000400 */
[----:B------:R1:W2:Y:S01]  /*1240*/  LDS.U16 R44, [R38] ;  /* 0x00000000262c7984 */ /* 0x0002a20000000400 */
[----:B------:R-:W-:Y:S05]  /*1250*/  BRA.U UP0, `(.L_x_1361) ;  /* 0x00000001001c7547 */ /* 0x000fea000b800000 */
[----:B------:R-:W-:Y:S01]  /*1260*/  ISETP.NE.AND P0, PT, R51, RZ, PT ;  /* 0x000000ff3300720c */ /* 0x000fe20003f05270 */
[----:B------:R-:W-:Y:S02]  /*1270*/  IMAD.MOV.U32 R9, RZ, RZ, RZ ;  /* 0x000000ffff097224 */ /* 0x000fe400078e00ff */
[----:B------:R-:W-:-:S10]  /*1280*/  IMAD.MOV.U32 R43, RZ, RZ, RZ ;  /* 0x000000ffff2b7224 */ /* 0x000fd400078e00ff */
[----:B-----5:R-:W-:Y:S01]  /*1290*/  @P0 SHF.R.U32.HI R53, RZ, UR4, R23 ;  /* 0x00000004ff350c19 */ /* 0x020fe20008011617 */
[----:B------:R-:W-:Y:S02]  /*12a0*/  @P0 IMAD.MOV.U32 R11, RZ, RZ, R5 ;  /* 0x000000ffff0b0224 */ /* 0x000fe400078e0005 */
[----:B------:R-:W-:Y:S01]  /*12b0*/  @P0 IMAD.MOV.U32 R39, RZ, RZ, R52 ;  /* 0x000000ffff270224 */ /* 0x000fe200078e0034 */
[----:B------:R-:W-:-:S07]  /*12c0*/  @P0 LOP3.LUT R9, R53, R8, RZ, 0x30, !PT ;  /* 0x0000000835090212 */ /* 0x000fce00078e30ff */
.L_x_1361:
        /* <DEDUP_REMOVED lines=10> */
.L_x_1362:
        /* <DEDUP_REMOVED lines=19> */
.L_x_1363:
        /* <DEDUP_REMOVED lines=10> */
.L_x_1364:
[----:B-1----:R-:W-:Y:S01]  /*1540*/  IMAD.SHL.U32 R9, R10, 0x400, RZ ;  /* 0x000004000a097824 */ /* 0x002fe200078e00ff */
[----:B------:R-:W-:Y:S01]  /*1550*/  SHF.R.U32.HI R10, RZ, 0x4, R10 ;  /* 0x00000004ff0a7819 */ /* 0x000fe2000001160a */
[----:B------:R-:W-:-:S03]  /*1560*/  HFMA2 R11, -RZ, RZ, 0, 0 ;  /* 0x00000000ff0b7431 */ /* 0x000fc600000001ff */
[----:B------:R-:W-:Y:S02]  /*1570*/  LOP3.LUT R40, R9, 0x7c00, RZ, 0xc0, !PT ;  /* 0x00007c0009287812 */ /* 0x000fe400078ec0ff */
        /* <DEDUP_REMOVED lines=8> */
[----:B------:R-:W-:-:S12]  /*1600*/  IMAD.MOV.U32 R9, RZ, RZ, RZ ;  /* 0x000000ffff097224 */ /* 0x000fd800078e00ff */
[----:B-----5:R-:W-:Y:S01]  /*1610*/  @P0 SHF.R.U32.HI R7, RZ, UR4, R27 ;  /* 0x00000004ff070c19 */ /* 0x020fe2000801161b */
[----:B------:R-:W-:Y:S02]  /*1620*/  @P0 IMAD.MOV.U32 R11, RZ, RZ, R5 ;  /* 0x000000ffff0b0224 */ /* 0x000fe400078e0005 */
[----:B------:R-:W-:Y:S01]  /*1630*/  @P0 IMAD.MOV.U32 R6, RZ, RZ, R52 ;  /* 0x000000ffff060224 */ /* 0x000fe200078e0034 */
[----:B------:R-:W-:Y:S01]  /*1640*/  @P0 LOP3.LUT R9, R7, R8, RZ, 0x30, !PT ;  /* 0x0000000807090212 */ /* 0x000fe200078e30ff */
[----:B------:R-:W-:-:S07]  /*1650*/  IMAD.MOV.U32 R7, RZ, RZ, RZ ;  /* 0x000000ffff077224 */ /* 0x000fce00078e00ff */
.L_x_1365:
        /* <DEDUP_REMOVED lines=10> */
.L_x_1366:
[----:B------:R-:W-:Y:S01]  /*1700*/  IMAD.SHL.U32 R4, R9, 0x400, RZ ;  /* 0x0000040009047824 */ /* 0x000fe200078e00ff */
[----:B------:R-:W-:Y:S01]  /*1710*/  SHF.R.U32.HI R9, RZ, 0x4, R9 ;  /* 0x00000004ff097819 */ /* 0x000fe20000011609 */
[----:B--2---:R-:W-:Y:S01]  /*1720*/  VIADD R5, R42, 0x1 ;  /* 0x000000012a057836 */ /* 0x004fe20000000000 */
[----:B------:R-:W2:Y:S01]  /*1730*/  S2R R86, SR_LANEID ;  /* 0x0000000000567919 */ /* 0x000ea20000000000 */
[----:B------:R-:W3:Y:S01]  /*1740*/  S2UR UR6, SR_CgaCtaId ;  /* 0x00000000000679c3 */ /* 0x000ee20000008800 */
[----:B------:R-:W-:Y:S01]  /*1750*/  LOP3.LUT R4, R4, 0x7c00, RZ, 0xc0, !PT ;  /* 0x00007c0004047812 */ /* 0x000fe200078ec0ff */
[----:B------:R-:W-:Y:S01]  /*1760*/  UMOV UR5, 0x400 ;  /* 0x0000040000057882 */ /* 0x000fe20000000000 */
[----:B------:R-:W-:Y:S01]  /*1770*/  LOP3.LUT R9, R9, 0xffffffe, RZ, 0xc0, !PT ;  /* 0x0ffffffe09097812 */ /* 0x000fe200078ec0ff */
[----:B------:R-:W-:Y:S01]  /*1780*/  STS.U16 [R40], R5 ;  /* 0x0000000528007388 */ /* 0x000fe20000000400 */
[----:B------:R-:W-:Y:S01]  /*1790*/  ISETP.NE.AND P2, PT, R30, 0x6, PT ;  /* 0x000000061e00780c */ /* 0x000fe20003f45270 */
[----:B------:R-:W-:Y:S01]  /*17a0*/  UIADD3 UR4, UPT, UPT, UR4, 0x6, URZ ;  /* 0x0000000604047890 */ /* 0x000fe2000fffe0ff */
[----:B------:R-:W-:-:S02]  /*17b0*/  IADD3 R51, PT, PT, R9, R29, R4 ;  /* 0x0000001d09337210 */ /* 0x000fc40007ffe004 */
[----:B------:R-:W-:-:S03]  /*17c0*/  ISETP.NE.AND P3, PT, R30, 0x7, PT ;  /* 0x000000071e00780c */ /* 0x000fc60003f65270 */
[----:B------:R-:W4:Y:S01]  /*17d0*/  LDS.U16 R52, [R51] ;  /* 0x0000000033347984 */ /* 0x000f220000000400 */
[----:B---3--:R-:W-:Y:S01]  /*17e0*/  ULEA UR5, UR6, UR5, 0x18 ;  /* 0x0000000506057291 */ /* 0x008fe2000f8ec0ff */
[----:B--2---:R-:W-:Y:S01]  /*17f0*/  ISETP.NE.AND P1, PT, R86, 0x1f, PT ;  /* 0x0000001f5600780c */ /* 0x004fe20003f25270 */
[----:B----4-:R-:W-:-:S05]  /*1800*/  VIADD R4, R52, 0x1 ;  /* 0x0000000134047836 */ /* 0x010fca0000000000 */
[----:B------:R-:W-:Y:S01]  /*1810*/  STS.U16 [R51], R4 ;  /* 0x0000000433007388 */ /* 0x000fe20000000400 */
[----:B------:R-:W-:Y:S06]  /*1820*/  BAR.SYNC.DEFER_BLOCKING 0x0 ;  /* 0x0000000000007b1d */ /* 0x000fec0000010000 */
[----:B------:R-:W-:Y:S04]  /*1830*/  LDS R79, [R31] ;  /* 0x000000001f4f7984 */ /* 0x000fe80000000800 */
[----:B------:R-:W2:Y:S04]  /*1840*/  LDS R80, [R31+0x4] ;  /* 0x000004001f507984 */ /* 0x000ea80000000800 */
[----:B------:R-:W3:Y:S04]  /*1850*/  LDS R81, [R31+0x8] ;  /* 0x000008001f517984 */ /* 0x000ee80000000800 */
[----:B------:R-:W4:Y:S04]  /*1860*/  LDS R82, [R31+0xc] ;  /* 0x00000c001f527984 */ /* 0x000f280000000800 */
[----:B------:R-:W0:Y:S04]  /*1870*/  LDS R83, [R31+0x10] ;  /* 0x000010001f537984 */ /* 0x000e280000000800 */
[----:B------:R-:W1:Y:S04]  /*1880*/  LDS R84, [R31+0x14] ;  /* 0x000014001f547984 */ /* 0x000e680000000800 */
[----:B------:R-:W1:Y:S04]  /*1890*/  LDS R5, [R31+0x18] ;  /* 0x000018001f057984 */ /* 0x000e680000000800 */
[----:B------:R-:W1:Y:S04]  /*18a0*/  LDS R77, [R31+0x1c] ;  /* 0x00001c001f4d7984 */ /* 0x000e680000000800 */
[----:B------:R-:W1:Y:S04]  /*18b0*/  LDS R76, [R31+0x20] ;  /* 0x000020001f4c7984 */ /* 0x000e680000000800 */
[----:B------:R-:W1:Y:S04]  /*18c0*/  LDS R75, [R31+0x24] ;  /* 0x000024001f4b7984 */ /* 0x000e680000000800 */
[----:B------:R-:W1:Y:S04]  /*18d0*/  LDS R74, [R31+0x28] ;  /* 0x000028001f4a7984 */ /* 0x000e680000000800 */
[----:B------:R-:W1:Y:S01]  /*18e0*/  LDS R73, [R31+0x2c] ;  /* 0x00002c001f497984 */ /* 0x000e620000000800 */
        /* <DEDUP_REMOVED lines=22> */
[----:B--2---:R-:W-:-:S03]  /*1a50*/  IMAD.IADD R72, R72, 0x1, R73 ;  /* 0x0000000148487824 */ /* 0x004fc600078e0249 */
[----:B------:R-:W2:Y:S02]  /*1a60*/  LDS R61, [R31+0x5c] ;  /* 0x00005c001f3d7984 */ /* 0x000ea40000000800 */
[----:B---3--:R-:W-:Y:S02]  /*1a70*/  IADD3 R71, PT, PT, R71, R72, RZ ;  /* 0x0000004847477210 */ /* 0x008fe40007ffe0ff */
[----:B------:R-:W3:Y:S03]  /*1a80*/  LDS R60, [R31+0x60] ;  /* 0x000060001f3c7984 */ /* 0x000ee60000000800 */
[----:B----4-:R-:W-:Y:S01]  /*1a90*/  IMAD.IADD R70, R70, 0x1, R71 ;  /* 0x0000000146467824 */ /* 0x010fe200078e0247 */
[----:B------:R-:W4:Y:S03]  /*1aa0*/  LDS R59, [R31+0x64] ;  /* 0x000064001f3b7984 */ /* 0x000f260000000800 */
[----:B0-----:R-:W-:Y:S01]  /*1ab0*/  IMAD.IADD R69, R69, 0x1, R70 ;  /* 0x0000000145457824 */ /* 0x001fe200078e0246 */
[----:B------:R-:W0:Y:S03]  /*1ac0*/  LDS R58, [R31+0x68] ;  /* 0x000068001f3a7984 */ /* 0x000e260000000800 */
[----:B-1----:R-:W-:Y:S01]  /*1ad0*/  IMAD.IADD R68, R68, 0x1, R69 ;  /* 0x0000000144447824 */ /* 0x002fe200078e0245 */
[----:B------:R-:W1:Y:S03]  /*1ae0*/  LDS R57, [R31+0x6c] ;  /* 0x00006c001f397984 */ /* 0x000e660000000800 */
[----:B------:R-:W-:Y:S01]  /*1af0*/  IMAD.IADD R67, R67, 0x1, R68 ;  /* 0x0000000143437824 */ /* 0x000fe200078e0244 */
        /* <DEDUP_REMOVED lines=9> */
[----:B------:R-:W-:-:S04]  /*1b90*/  IMAD.IADD R62, R62, 0x1, R63 ;  /* 0x000000013e3e7824 */ /* 0x000fc800078e023f */
[----:B--2---:R-:W-:-:S04]  /*1ba0*/  IMAD.IADD R61, R61, 0x1, R62 ;  /* 0x000000013d3d7824 */ /* 0x004fc800078e023e */
[----:B---3--:R-:W-:-:S04]  /*1bb0*/  IMAD.IADD R60, R60, 0x1, R61 ;  /* 0x000000013c3c7824 */ /* 0x008fc800078e023d */
[----:B----4-:R-:W-:-:S04]  /*1bc0*/  IMAD.IADD R59, R59, 0x1, R60 ;  /* 0x000000013b3b7824 */ /* 0x010fc800078e023c */
[----:B0-----:R-:W-:-:S04]  /*1bd0*/  IMAD.IADD R58, R58, 0x1, R59 ;  /* 0x000000013a3a7824 */ /* 0x001fc800078e023b */
[----:B-1----:R-:W-:-:S04]  /*1be0*/  IMAD.IADD R57, R57, 0x1, R58 ;  /* 0x0000000139397824 */ /* 0x002fc800078e023a */
[----:B------:R-:W-:-:S04]  /*1bf0*/  IMAD.IADD R56, R56, 0x1, R57 ;  /* 0x0000000138387824 */ /* 0x000fc800078e0239 */
[----:B------:R-:W-:-:S04]  /*1c00*/  IMAD.IADD R55, R55, 0x1, R56 ;  /* 0x0000000137377824 */ /* 0x000fc800078e0238 */
[----:B------:R-:W-:-:S04]  /*1c10*/  IMAD.IADD R54, R54, 0x1, R55 ;  /* 0x0000000136367824 */ /* 0x000fc800078e0237 */
[----:B------:R-:W-:-:S04]  /*1c20*/  IMAD.IADD R53, R53, 0x1, R54 ;  /* 0x0000000135357824 */ /* 0x000fc800078e0236 */
[----:B------:R-:W-:-:S05]  /*1c30*/  IMAD.IADD R85, R4, 0x1, R53 ;  /* 0x0000000104557824 */ /* 0x000fca00078e0235 */
[----:B------:R-:W0:Y:S02]  /*1c40*/  SHFL.UP P0, R4, R85, 0x1, RZ ;  /* 0x0420000055047989 */ /* 0x000e2400000000ff */
[----:B0-----:R-:W-:-:S05]  /*1c50*/  @P0 IMAD.IADD R4, R85, 0x1, R4 ;  /* 0x0000000155040824 */ /* 0x001fca00078e0204 */
[----:B------:R-:W0:Y:S02]  /*1c60*/  SHFL.UP P0, R5, R4, 0x2, RZ ;  /* 0x0440000004057989 */ /* 0x000e2400000000ff */
[----:B0-----:R-:W-:-:S05]  /*1c70*/  @P0 IADD3 R5, PT, PT, R4, R5, RZ ;  /* 0x0000000504050210 */ /* 0x001fca0007ffe0ff */
        /* <DEDUP_REMOVED lines=25> */
[----:B------:R-:W-:Y:S02]  /*1e10*/  ISETP.NE.AND P1, PT, R86, RZ, PT ;  /* 0x000000ff5600720c */ /* 0x000fe40003f25270 */
[----:B------:R-:W-:Y:S01]  /*1e20*/  SEL R35, R8, R35, !P0 ;  /* 0x0000002308237207 */ /* 0x000fe20004000000 */
[----:B------:R-:W-:Y:S01]  /*1e30*/  IMAD.IADD R10, R10, 0x1, R9 ;  /* 0x000000010a0a7824 */ /* 0x000fe200078e0209 */
[----:B------:R-:W-:-:S02]  /*1e40*/  ISETP.GT.U32.AND P0, PT, R0, 0x1f, PT ;  /* 0x0000001f0000780c */ /* 0x000fc40003f04070 */
[----:B------:R-:W-:Y:S01]  /*1e50*/  SEL R35, R9, R35, !P2 ;  /* 0x0000002309237207 */ /* 0x000fe20005000000 */
[----:B------:R-:W-:Y:S01]  /*1e60*/  IMAD.IADD R11, R11, 0x1, R10 ;  /* 0x000000010b0b7824 */ /* 0x000fe200078e020a */
[----:B------:R-:W-:Y:S02]  /*1e70*/  ISETP.GT.U32.OR P2, PT, R0, 0x1f, P1 ;  /* 0x0000001f0000780c */ /* 0x000fe40000f44470 */
[----:B------:R-:W-:Y:S02]  /*1e80*/  SEL R4, R85, RZ, P1 ;  /* 0x000000ff55047207 */ /* 0x000fe40000800000 */
[----:B------:R-:W-:-:S05]  /*1e90*/  SEL R35, R10, R35, !P3 ;  /* 0x000000230a237207 */ /* 0x000fca0005800000 */
[----:B------:R-:W-:Y:S01]  /*1ea0*/  @P0 IMAD.IADD R85, R35, 0x1, R4 ;  /* 0x0000000123550824 */ /* 0x000fe200078e0204 */
[----:B------:R-:W-:-:S03]  /*1eb0*/  ISETP.NE.AND P0, PT, R0, RZ, PT ;  /* 0x000000ff0000720c */ /* 0x000fc60003f05270 */
[----:B------:R-:W-:-:S05]  /*1ec0*/  @!P2 IMAD.U32 R85, R11, 0x10000, RZ ;  /* 0x000100000b55a824 */ /* 0x000fca00078e00ff */
[----:B------:R-:W-:Y:S01]  /*1ed0*/  @!P2 STS [UR5+0x8428], R85 ;  /* 0x00842855ff00a988 */ /* 0x000fe20008000805 */
[----:B------:R-:W-:Y:S06]  /*1ee0*/  BAR.SYNC.DEFER_BLOCKING 0x0 ;  /* 0x0000000000007b1d */ /* 0x000fec0000010000 */
[----:B------:R-:W0:Y:S02]  /*1ef0*/  LDS R4, [UR5+0x8428] ;  /* 0x00842805ff047984 */ /* 0x000e240008000800 */
[----:B0-----:R-:W-:Y:S02]  /*1f00*/  SEL R4, R4, RZ, P0 ;  /* 0x000000ff04047207 */ /* 0x001fe40000000000 */
[----:B------:R-:W-:-:S03]  /*1f10*/  ISETP.LE.AND P0, PT, R28, UR4, PT ;  /* 0x000000041c007c0c */ /* 0x000fc6000bf03270 */
[----:B------:R-:W-:-:S04]  /*1f20*/  IMAD.IADD R4, R4, 0x1, R85 ;  /* 0x0000000104047824 */ /* 0x000fc800078e0255 */
[--C-:B------:R-:W-:Y:S01]  /*1f30*/  IMAD.IADD R6, R79, 0x1, R4.reuse ;  /* 0x000000014f067824 */ /* 0x100fe200078e0204 */
[-C--:B------:R-:W-:Y:S01]  /*1f40*/  IADD3 R78, PT, PT, R78, R4.reuse, RZ ;  /* 0x000000044e4e7210 */ /* 0x080fe20007ffe0ff */
[--C-:B------:R-:W-:Y:S01]  /*1f50*/  IMAD.IADD R80, R80, 0x1, R4.reuse ;  /* 0x0000000150507824 */ /* 0x100fe200078e0204 */
[----:B------:R-:W-:Y:S01]  /*1f60*/  IADD3 R57, PT, PT, R57, R4, RZ ;  /* 0x0000000439397210 */ /* 0x000fe20007ffe0ff */
        /* <DEDUP_REMOVED lines=67> */
[----:B------:R-:W4:Y:S04]  /*23a0*/  LDS.U16 R7, [R38] ;  /* 0x0000000026077984 */ /* 0x000f280000000400 */
[----:B------:R-:W4:Y:S04]  /*23b0*/  LDS.U16 R6, [R39] ;  /* 0x0000000027067984 */ /* 0x000f280000000400 */
[----:B------:R-:W4:Y:S04]  /*23c0*/  LDS.U16 R9, [R40] ;  /* 0x0000000028097984 */ /* 0x000f280000000400 */
[----:B------:R-:W4:Y:S01]  /*23d0*/  LDS.U16 R51, [R51] ;  /* 0x0000000033337984 */ /* 0x000f220000000400 */
[----:B0-----:R-:W-:-:S02]  /*23e0*/  IMAD.IADD R50, R49, 0x1, R50 ;  /* 0x0000000131327824 */ /* 0x001fc400078e0232 */
[----:B-1----:R-:W-:Y:S02]  /*23f0*/  IMAD.IADD R41, R48, 0x1, R41 ;  /* 0x0000000130297824 */ /* 0x002fe400078e0229 */
[----:B--2---:R-:W-:Y:S02]  /*2400*/  IMAD.IADD R34, R47, 0x1, R34 ;  /* 0x000000012f227824 */ /* 0x004fe400078e0222 */
[----:B---3--:R-:W-:Y:S02]  /*2410*/  IMAD.IADD R46, R46, 0x1, R5 ;  /* 0x000000012e2e7824 */ /* 0x008fe400078e0205 */
[----:B----4-:R-:W-:Y:S02]  /*2420*/  IMAD.IADD R8, R45, 0x1, R4 ;  /* 0x000000012d087824 */ /* 0x010fe400078e0204 */
[----:B------:R-:W-:Y:S02]  /*2430*/  IMAD.IADD R44, R44, 0x1, R7 ;  /* 0x000000012c2c7824 */ /* 0x000fe400078e0207 */
[----:B------:R-:W-:-:S02]  /*2440*/  IMAD.IADD R10, R43, 0x1, R6 ;  /* 0x000000012b0a7824 */ /* 0x000fc400078e0206 */
[----:B------:R-:W-:Y:S02]  /*2450*/  IMAD.IADD R11, R42, 0x1, R9 ;  /* 0x000000012a0b7824 */ /* 0x000fe400078e0209 */
[----:B------:R-:W-:Y:S01]  /*2460*/  IMAD.IADD R51, R52, 0x1, R51 ;  /* 0x0000000134337824 */ /* 0x000fe200078e0233 */
[----:B------:R-:W-:Y:S06]  /*2470*/  BAR.SYNC.DEFER_BLOCKING 0x0 ;  /* 0x0000000000007b1d */ /* 0x000fec0000010000 */
[----:B------:R-:W-:Y:S05]  /*2480*/  @P0 BRA `(.L_x_1367) ;  /* 0x0000000000780947 */ /* 0x000fea0003800000 */
[----:B------:R-:W-:Y:S02]  /*2490*/  LEA R4, R50, UR5, 0x3 ;  /* 0x0000000532047c11 */ /* 0x000fe4000f8e18ff */
[----:B------:R-:W-:Y:S02]  /*24a0*/  LEA R5, R41, UR5, 0x3 ;  /* 0x0000000529057c11 */ /* 0x000fe4000f8e18ff */
[----:B------:R-:W-:Y:S01]  /*24b0*/  LEA R6, R34, UR5, 0x3 ;  /* 0x0000000522067c11 */ /* 0x000fe2000f8e18ff */
[----:B-----5:R0:W-:Y:S01]  /*24c0*/  STS.64 [R4], R2 ;  /* 0x0000000204007388 */ /* 0x0201e20000000a00 */
[----:B------:R-:W-:Y:S02]  /*24d0*/  LEA R7, R46, UR5, 0x3 ;  /* 0x000000052e077c11 */ /* 0x000fe4000f8e18ff */
[----:B------:R-:W-:Y:S01]  /*24e0*/  LEA R8, R8, UR5, 0x3 ;  /* 0x0000000508087c11 */ /* 0x000fe2000f8e18ff */
[----:B------:R0:W-:Y:S01]  /*24f0*/  STS.64 [R5], R12 ;  /* 0x0000000c05007388 */ /* 0x0001e20000000a00 */
[----:B------:R-:W-:-:S02]  /*2500*/  LEA R9, R44, UR5, 0x3 ;  /* 0x000000052c097c11 */ /* 0x000fc4000f8e18ff */
[----:B------:R-:W-:Y:S01]  /*2510*/  LEA R10, R10, UR5, 0x3 ;  /* 0x000000050a0a7c11 */ /* 0x000fe2000f8e18ff */
[----:B------:R0:W-:Y:S01]  /*2520*/  STS.64 [R6], R14 ;  /* 0x0000000e06007388 */ /* 0x0001e20000000a00 */
[----:B------:R-:W-:Y:S02]  /*2530*/  LEA R11, R11, UR5, 0x3 ;  /* 0x000000050b0b7c11 */ /* 0x000fe4000f8e18ff */
[----:B------:R-:W-:Y:S01]  /*2540*/  LEA R34, R51, UR5, 0x3 ;  /* 0x0000000533227c11 */ /* 0x000fe2000f8e18ff */
[----:B------:R0:W-:Y:S04]  /*2550*/  STS.64 [R7], R16 ;  /* 0x0000001007007388 */ /* 0x0001e80000000a00 */
[----:B------:R0:W-:Y:S04]  /*2560*/  STS.64 [R8], R18 ;  /* 0x0000001208007388 */ /* 0x0001e80000000a00 */
[----:B------:R0:W-:Y:S04]  /*2570*/  STS.64 [R9], R20 ;  /* 0x0000001409007388 */ /* 0x0001e80000000a00 */
[----:B------:R0:W-:Y:S04]  /*2580*/  STS.64 [R10], R22 ;  /* 0x000000160a007388 */ /* 0x0001e80000000a00 */
[----:B------:R0:W-:Y:S04]  /*2590*/  STS.64 [R11], R24 ;  /* 0x000000180b007388 */ /* 0x0001e80000000a00 */
[----:B------:R0:W-:Y:S01]  /*25a0*/  STS.64 [R34], R26 ;  /* 0x0000001a22007388 */ /* 0x0001e20000000a00 */
[----:B------:R-:W-:Y:S06]  /*25b0*/  BAR.SYNC.DEFER_BLOCKING 0x0 ;  /* 0x0000000000007b1d */ /* 0x000fec0000010000 */
[----:B------:R0:W2:Y:S04]  /*25c0*/  LDS.64 R2, [R33] ;  /* 0x0000000021027984 */ /* 0x0000a80000000a00 */
[----:B------:R0:W3:Y:S04]  /*25d0*/  LDS.64 R12, [R33+0x8] ;  /* 0x00000800210c7984 */ /* 0x0000e80000000a00 */
[----:B------:R0:W4:Y:S04]  /*25e0*/  LDS.64 R14, [R33+0x10] ;  /* 0x00001000210e7984 */ /* 0x0001280000000a00 */
[----:B------:R0:W1:Y:S04]  /*25f0*/  LDS.64 R16, [R33+0x18] ;  /* 0x0000180021107984 */ /* 0x0000680000000a00 */
[----:B------:R0:W0:Y:S04]  /*2600*/  LDS.64 R18, [R33+0x20] ;  /* 0x0000200021127984 */ /* 0x0000280000000a00 */
[----:B------:R0:W0:Y:S04]  /*2610*/  LDS.64 R20, [R33+0x28] ;  /* 0x0000280021147984 */ /* 0x0000280000000a00 */
[----:B------:R0:W0:Y:S04]  /*2620*/  LDS.64 R22, [R33+0x30] ;  /* 0x0000300021167984 */ /* 0x0000280000000a00 */
[----:B------:R0:W0:Y:S04]  /*2630*/  LDS.64 R24, [R33+0x38] ;  /* 0x0000380021187984 */ /* 0x0000280000000a00 */
[----:B------:R0:W0:Y:S01]  /*2640*/  LDS.64 R26, [R33+0x40] ;  /* 0x00004000211a7984 */ /* 0x0000220000000a00 */
[----:B------:R-:W-:Y:S06]  /*2650*/  BAR.SYNC.DEFER_BLOCKING 0x0 ;  /* 0x0000000000007b1d */ /* 0x000fec0000010000 */
[----:B------:R-:W-:Y:S05]  /*2660*/  BRA `(.L_x_1368) ;  /* 0xffffffdc00807947 */ /* 0x000fea000383ffff */
.L_x_1367:
[----:B------:R-:W-:Y:S01]  /*2670*/  LEA R50, R50, UR5, 0x3 ;  /* 0x0000000532327c11 */ /* 0x000fe2000f8e18ff */
[----:B------:R-:W0:Y:S01]  /*2680*/  LDCU UR4, c[0x0][0x3a0] ;  /* 0x00007400ff0477ac */ /* 0x000e220008000800 */
[----:B------:R-:W-:Y:S01]  /*2690*/  LEA R41, R41, UR5, 0x3 ;  /* 0x0000000529297c11 */ /* 0x000fe2000f8e18ff */
[----:B------:R-:W-:Y:S01]  /*26a0*/  IMAD R33, R0, -0x40, R33 ;  /* 0xffffffc000217824 */ /* 0x000fe200078e0221 */
[----:B------:R-:W-:Y:S01]  /*26b0*/  LEA R34, R34, UR5, 0x3 ;  /* 0x0000000522227c11 */ /* 0x000fe2000f8e18ff */
[----:B-----5:R1:W-:Y:S01]  /*26c0*/  STS.64 [R50], R2 ;  /* 0x0000000232007388 */ /* 0x0203e20000000a00 */
[----:B------:R-:W-:Y:S02]  /*26d0*/  LEA R46, R46, UR5, 0x3 ;  /* 0x000000052e2e7c11 */ /* 0x000fe4000f8e18ff */
[----:B------:R-:W-:Y:S01]  /*26e0*/  LEA R8, R8, UR5, 0x3 ;  /* 0x0000000508087c11 */ /* 0x000fe2000f8e18ff */
[----:B------:R-:W-:Y:S01]  /*26f0*/  STS.64 [R41], R12 ;  /* 0x0000000c29007388 */ /* 0x000fe20000000a00 */
[----:B------:R-:W-:-:S02]  /*2700*/  LEA R44, R44, UR5, 0x3 ;  /* 0x000000052c2c7c11 */ /* 0x000fc4000f8e18ff */
[----:B------:R-:W-:Y:S01]  /*2710*/  LEA R28, R10, UR5, 0x3 ;  /* 0x000000050a1c7c11 */ /* 0x000fe2000f8e18ff */
[----:B------:R-:W-:Y:S01]  /*2720*/  STS.64 [R34], R14 ;  /* 0x0000000e22007388 */ /* 0x000fe20000000a00 */
[----:B------:R-:W-:Y:S02]  /*2730*/  LEA R29, R11, UR5, 0x3 ;  /* 0x000000050b1d7c11 */ /* 0x000fe4000f8e18ff */
[----:B------:R-:W-:Y:S01]  /*2740*/  LEA R51, R51, UR5, 0x3 ;  /* 0x0000000533337c11 */ /* 0x000fe2000f8e18ff */
[----:B------:R-:W-:Y:S01]  /*2750*/  STS.64 [R46], R16 ;  /* 0x000000102e007388 */ /* 0x000fe20000000a00 */
[----:B-1----:R-:W1:Y:S01]  /*2760*/  LDC.64 R2, c[0x0][0x388] ;  /* 0x0000e200ff027b82 */ /* 0x002e620000000a00 */
[C---:B0-----:R-:W-:Y:S02]  /*2770*/  ISETP.GE.U32.AND P0, PT, R0.reuse, UR4, PT ;  /* 0x0000000400007c0c */ /* 0x041fe4000bf06070 */
[----:B------:R-:W-:Y:S04]  /*2780*/  STS.64 [R8], R18 ;  /* 0x0000001208007388 */ /* 0x000fe80000000a00 */
[----:B------:R0:W-:Y:S04]  /*2790*/  STS.64 [R44], R20 ;  /* 0x000000142c007388 */ /* 0x0001e80000000a00 */
[----:B------:R2:W-:Y:S04]  /*27a0*/  STS.64 [R28], R22 ;  /* 0x000000161c007388 */ /* 0x0005e80000000a00 */
[----:B------:R-:W-:Y:S04]  /*27b0*/  STS.64 [R29], R24 ;  /* 0x000000181d007388 */ /* 0x000fe80000000a00 */
[----:B------:R-:W-:Y:S01]  /*27c0*/  STS.64 [R51], R26 ;  /* 0x0000001a33007388 */ /* 0x000fe20000000a00 */
[----:B0-----:R-:W-:-:S02]  /*27d0*/  VIADD R20, R0, 0x100 ;  /* 0x0000010000147836 */ /* 0x001fc40000000000 */
[C---:B------:R-:W-:Y:S01]  /*27e0*/  VIADD R21, R0.reuse, 0x300 ;  /* 0x0000030000157836 */ /* 0x040fe20000000000 */
[----:B------:R-:W-:Y:S01]  /*27f0*/  BAR.SYNC.DEFER_BLOCKING 0x0 ;  /* 0x0000000000007b1d */ /* 0x000fe20000010000 */
[----:B-1----:R-:W-:Y:S01]  /*2800*/  IMAD.WIDE.U32 R2, R0, 0x8, R2 ;  /* 0x0000000800027825 */ /* 0x002fe200078e0002 */
[----:B------:R-:W-:Y:S02]  /*2810*/  ISETP.GE.U32.AND P6, PT, R20, UR4, PT ;  /* 0x0000000414007c0c */ /* 0x000fe4000bfc6070 */
[----:B------:R-:W-:Y:S01]  /*2820*/  ISETP.GE.U32.AND P2, PT, R21, UR4, PT ;  /* 0x0000000415007c0c */ /* 0x000fe2000bf46070 */
[C---:B------:R-:W-:Y:S02]  /*2830*/  VIADD R20, R0.reuse, 0x200 ;  /* 0x0000020000147836 */ /* 0x040fe40000000000 */
[C---:B------:R-:W-:Y:S02]  /*2840*/  VIADD R21, R0.reuse, 0x500 ;  /* 0x0000050000157836 */ /* 0x040fe40000000000 */
[----:B--2---:R-:W-:Y:S01]  /*2850*/  VIADD R22, R0, 0x600 ;  /* 0x0000060000167836 */ /* 0x004fe20000000000 */
[----:B------:R-:W-:-:S02]  /*2860*/  ISETP.GE.U32.AND P1, PT, R20, UR4, PT ;  /* 0x0000000414007c0c */ /* 0x000fc4000bf26070 */
[----:B------:R-:W-:Y:S02]  /*2870*/  LOP3.LUT R20, R0, 0x400, RZ, 0xfc, !PT ;  /* 0x0000040000147812 */ /* 0x000fe400078efcff */
[----:B------:R-:W-:Y:S02]  /*2880*/  ISETP.GE.U32.AND P4, PT, R21, UR4, PT ;  /* 0x0000000415007c0c */ /* 0x000fe4000bf86070 */
[----:B------:R-:W-:Y:S01]  /*2890*/  ISETP.GE.U32.AND P3, PT, R20, UR4, PT ;  /* 0x0000000414007c0c */ /* 0x000fe2000bf66070 */
[C---:B------:R-:W-:Y:S01]  /*28a0*/  VIADD R20, R0.reuse, 0x700 ;  /* 0x0000070000147836 */ /* 0x040fe20000000000 */
[----:B------:R-:W-:Y:S02]  /*28b0*/  LOP3.LUT R0, R0, 0x800, RZ, 0xfc, !PT ;  /* 0x0000080000007812 */ /* 0x000fe400078efcff */
[----:B------:R-:W-:Y:S01]  /*28c0*/  ISETP.GE.U32.AND P5, PT, R22, UR4, PT ;  /* 0x0000000416007c0c */ /* 0x000fe2000bfa6070 */
[----:B------:R-:W0:Y:S04]  /*28d0*/  LDS.64 R4, [R33+0x800] ;  /* 0x0008000021047984 */ /* 0x000e280000000a00 */
[----:B------:R-:W1:Y:S04]  /*28e0*/  LDS.64 R6, [R33+0x1000] ;  /* 0x0010000021067984 */ /* 0x000e680000000a00 */
[----:B------:R-:W2:Y:S04]  /*28f0*/  LDS.64 R8, [R33+0x1800] ;  /* 0x0018000021087984 */ /* 0x000ea80000000a00 */
[----:B------:R-:W3:Y:S04]  /*2900*/  LDS.64 R10, [R33+0x2000] ;  /* 0x00200000210a7984 */ /* 0x000ee80000000a00 */
[----:B------:R-:W4:Y:S04]  /*2910*/  LDS.64 R12, [R33+0x2800] ;  /* 0x00280000210c7984 */ /* 0x000f280000000a00 */
[----:B------:R-:W4:Y:S04]  /*2920*/  LDS.64 R14, [R33+0x3000] ;  /* 0x00300000210e7984 */ /* 0x000f280000000a00 */
[----:B------:R-:W4:Y:S04]  /*2930*/  LDS.64 R16, [R33+0x3800] ;  /* 0x0038000021107984 */ /* 0x000f280000000a00 */
[----:B------:R-:W4:Y:S04]  /*2940*/  @!P0 LDS.64 R18, [R33] ;  /* 0x0000000021128984 */ /* 0x000f280000000a00 */
[----:B0-----:R0:W-:Y:S04]  /*2950*/  @!P6 STG.E desc[UR8][R2.64+0x800], R4 ;  /* 0x000800040200e986 */ /* 0x0011e8000c101908 */
[----:B------:R0:W-:Y:S01]  /*2960*/  @!P6 STG.E desc[UR8][R2.64+0x804], R5 ;  /* 0x000804050200e986 */ /* 0x0001e2000c101908 */
[----:B------:R-:W-:-:S03]  /*2970*/  ISETP.GE.U32.AND P6, PT, R20, UR4, PT ;  /* 0x0000000414007c0c */ /* 0x000fc6000bfc6070 */
[----:B-1----:R0:W-:Y:S04]  /*2980*/  @!P1 STG.E desc[UR8][R2.64+0x1000], R6 ;  /* 0x0010000602009986 */ /* 0x0021e8000c101908 */
[----:B------:R0:W-:Y:S01]  /*2990*/  @!P1 STG.E desc[UR8][R2.64+0x1004], R7 ;  /* 0x0010040702009986 */ /* 0x0001e2000c101908 */
[----:B------:R-:W-:-:S03]  /*29a0*/  ISETP.GE.U32.AND P1, PT, R0, UR4, PT ;  /* 0x0000000400007c0c */ /* 0x000fc6000bf26070 */
[----:B--2---:R0:W-:Y:S04]  /*29b0*/  @!P2 STG.E desc[UR8][R2.64+0x1800], R8 ;  /* 0x001800080200a986 */ /* 0x0041e8000c101908 */
[----:B------:R0:W-:Y:S04]  /*29c0*/  @!P2 STG.E desc[UR8][R2.64+0x1804], R9 ;  /* 0x001804090200a986 */ /* 0x0001e8000c101908 */
[----:B---3--:R0:W-:Y:S04]  /*29d0*/  @!P3 STG.E desc[UR8][R2.64+0x2000], R10 ;  /* 0x0020000a0200b986 */ /* 0x0081e8000c101908 */
[----:B------:R0:W-:Y:S04]  /*29e0*/  @!P3 STG.E desc[UR8][R2.64+0x2004], R11 ;  /* 0x0020040b0200b986 */ /* 0x0001e8000c101908 */
[----:B----4-:R0:W-:Y:S04]  /*29f0*/  @!P4 STG.E desc[UR8][R2.64+0x2800], R12 ;  /* 0x0028000c0200c986 */ /* 0x0101e8000c101908 */
        /* <DEDUP_REMOVED lines=8> */
[----:B------:R-:W1:Y:S04]  /*2a80*/  LDS.64 R32, [R33+0x4000] ;  /* 0x0040000021207984 */ /* 0x000e680000000a00 */
[----:B-1----:R-:W-:Y:S04]  /*2a90*/  STG.E desc[UR8][R2.64+0x4000], R32 ;  /* 0x0040002002007986 */ /* 0x002fe8000c101908 */
[----:B------:R-:W-:Y:S01]  /*2aa0*/  STG.E desc[UR8][R2.64+0x4004], R33 ;  /* 0x0040042102007986 */ /* 0x000fe2000c101908 */
[----:B------:R-:W-:Y:S05]  /*2ab0*/  EXIT ;  /* 0x000000000000794d */ /* 0x000fea0003800000 */
.L_x_1369:
        /* <DEDUP_REMOVED lines=12> */
.L_x_1414:


//--------------------- .text._ZN3cub18CUB_300001_SM_10006detail11EmptyKernelIvEEvv --------------------------
	.section	.text._ZN3cub18CUB_300001_SM_10006detail11EmptyKernelIvEEvv,"ax",@progbits
	.align	128
        .global         _ZN3cub18CUB_300001_SM_10006detail11EmptyKernelIvEEvv
        .type           _ZN3cub18CUB_300001_SM_10006detail11EmptyKernelIvEEvv,@function
        .size           _ZN3cub18CUB_300001_SM_10006detail11EmptyKernelIvEEvv,(.L_x_1415 - _ZN3cub18CUB_300001_SM_10006detail11EmptyKernelIvEEvv)
        .other          _ZN3cub18CUB_300001_SM_10006detail11EmptyKernelIvEEvv,@"STO_CUDA_ENTRY STV_DEFAULT"
_ZN3cub18CUB_300001_SM_10006detail11EmptyKernelIvEEvv:
.text._ZN3cub18CUB_300001_SM_10006detail11EmptyKernelIvEEvv:
[----:B------:R-:W-:Y:S01]  /*0000*/  LDC R1, c[0x0][0x37c] ;  /* 0x0000df00ff017b82 */ /* 0x000fe20000000800 */
[----:B------:R-:W-:Y:S05]  /*0010*/  EXIT ;  /* 0x000000000000794d */ /* 0x000fea0003800000 */
.L_x_1370:
        /* <DEDUP_REMOVED lines=14> */
.L_x_1415:


//--------------------- .text._Z13tc_GPU_kernelPKmPKjS0_mmjPmjS2_jm --------------------------
	.section	.text._Z13tc_GPU_kernelPKmPKjS0_mmjPmjS2_jm,"ax",@progbits
	.align	128
        .global         _Z13tc_GPU_kernelPKmPKjS0_mmjPmjS2_jm
        .type           _Z13tc_GPU_kernelPKmPKjS0_mmjPmjS2_jm,@function
        .size           _Z13tc_GPU_kernelPKmPKjS0_mmjPmjS2_jm,(.L_x_1401 - _Z13tc_GPU_kernelPKmPKjS0_mmjPmjS2_jm)
        .other          _Z13tc_GPU_kernelPKmPKjS0_mmjPmjS2_jm,@"STO_CUDA_ENTRY STV_DEFAULT"
_Z13tc_GPU_kernelPKmPKjS0_mmjPmjS2_jm:
.text._Z13tc_GPU_kernelPKmPKjS0_mmjPmjS2_jm:
[----:B------:R-:W-:Y:S01]  /*0000*/  LDC R1, c[0x0][0x37c] ;  /* 0x0000df00ff017b82 */ /* 0x000fe20000000800 */
[----:B------:R-:W0:Y:S07]  /*0010*/  S2R R30, SR_TID.X ;  /* 0x00000000001e7919 */ /* 0x000e2e0000002100 */
[----:B------:R-:W1:Y:S01]  /*0020*/  S2UR UR9, SR_CTAID.X ;  /* 0x00000000000979c3 */ /* 0x000e620000002500 */
[----:B------:R-:W1:Y:S01]  /*0030*/  LDCU UR12, c[0x0][0x360] ;  /* 0x00006c00ff0c77ac */ /* 0x000e620008000800 */
[----:B------:R-:W-:Y:S01]  /*0040*/  BSSY.RECONVERGENT B1, `(.L_x_1371) ;  /* 0x0000136000017945 */ /* 0x000fe20003800200 */
[----:B------:R-:W2:Y:S05]  /*0050*/  LDCU.64 UR6, c[0x0][0x398] ;  /* 0x00007300ff0677ac */ /* 0x000eaa0008000a00 */
[----:B------:R-:W3:Y:S01]  /*0060*/  LDC R5, c[0x0][0x3b8] ;  /* 0x0000ee00ff057b82 */ /* 0x000ee20000000800 */
[----:B------:R-:W4:Y:S01]  /*0070*/  LDCU.64 UR14, c[0x0][0x3a0] ;  /* 0x00007400ff0e77ac */ /* 0x000f220008000a00 */
[----:B------:R-:W0:Y:S01]  /*0080*/  LDCU.64 UR10, c[0x0][0x358] ;  /* 0x00006b00ff0a77ac */ /* 0x000e220008000a00 */
[----:B-1----:R-:W-:-:S06]  /*0090*/  UIMAD.WIDE.U32 UR4, UR9, UR12, URZ ;  /* 0x0000000c090472a5 */ /* 0x002fcc000f8e00ff */
[----:B0-----:R-:W-:Y:S01]  /*00a0*/  IADD3 R10, P0, PT, R30, UR4, RZ ;  /* 0x000000041e0a7c10 */ /* 0x001fe2000ff1e0ff */
[----:B---3--:R-:W-:-:S04]  /*00b0*/  IMAD R33, R5, UR12, RZ ;  /* 0x0000000c05217c24 */ /* 0x008fc8000f8e02ff */
[----:B------:R-:W-:Y:S02]  /*00c0*/  IMAD.X R0, RZ, RZ, UR5, P0 ;  /* 0x00000005ff007e24 */ /* 0x000fe400080e06ff */
[----:B--2---:R-:W-:-:S04]  /*00d0*/  IMAD.WIDE.U32 R10, R10, R5, UR6 ;  /* 0x000000060a0a7e25 */ /* 0x004fc8000f8e0005 */
[-C--:B------:R-:W-:Y:S01]  /*00e0*/  IMAD R3, R0, R5.reuse, RZ ;  /* 0x0000000500037224 */ /* 0x080fe200078e02ff */
[----:B------:R-:W-:-:S03]  /*00f0*/  IADD3 R34, P1, PT, R10, R5, RZ ;  /* 0x000000050a227210 */ /* 0x000fc60007f3e0ff */
[----:B------:R-:W-:Y:S01]  /*0100*/  IMAD.IADD R36, R11, 0x1, R3 ;  /* 0x000000010b247824 */ /* 0x000fe200078e0203 */
[----:B----4-:R-:W-:-:S03]  /*0110*/  ISETP.LT.U32.AND P0, PT, R34, UR14, PT ;  /* 0x0000000e22007c0c */ /* 0x010fc6000bf01070 */
[----:B------:R-:W-:-:S05]  /*0120*/  IMAD.X R35, RZ, RZ, R36, P1 ;  /* 0x000000ffff237224 */ /* 0x000fca00008e0624 */
[----:B------:R-:W-:-:S04]  /*0130*/  ISETP.LT.U32.AND.EX P0, PT, R35, UR15, PT, P0 ;  /* 0x0000000f23007c0c */ /* 0x000fc8000bf01100 */
[----:B------:R-:W-:Y:S02]  /*0140*/  SEL R34, R34, UR14, P0 ;  /* 0x0000000e22227c07 */ /* 0x000fe40008000000 */
[----:B------:R-:W-:Y:S02]  /*0150*/  SEL R35, R35, UR15, P0 ;  /* 0x0000000f23237c07 */ /* 0x000fe40008000000 */
[----:B------:R-:W-:-:S04]  /*0160*/  ISETP.GE.U32.AND P0, PT, R10, R34, PT ;  /* 0x000000220a00720c */ /* 0x000fc80003f06070 */
[----:B------:R-:W-:-:S13]  /*0170*/  ISETP.GE.U32.AND.EX P0, PT, R36, R35, PT, P0 ;  /* 0x000000232400720c */ /* 0x000fda0003f06100 */
[----:B------:R-:W-:Y:S05]  /*0180*/  @P0 BRA `(.L_x_1372) ;  /* 0x0000001000840947 */ /* 0x000fea0003800000 */
[----:B------:R-:W0:Y:S01]  /*0190*/  LDC R3, c[0x0][0x3a8] ;  /* 0x0000ea00ff037b82 */ /* 0x000e220000000800 */
[----:B------:R-:W1:Y:S01]  /*01a0*/  LDCU.64 UR4, c[0x3][URZ] ;  /* 0x00c00000ff0477ac */ /* 0x000e620008000a00 */
[----:B------:R-:W-:Y:S02]  /*01b0*/  IMAD R30, R30, R5, RZ ;  /* 0x000000051e1e7224 */ /* 0x000fe400078e02ff */
[----:B------:R-:W-:Y:S02]  /*01c0*/  IMAD.MOV.U32 R9, RZ, RZ, R10 ;  /* 0x000000ffff097224 */ /* 0x000fe400078e000a */
[----:B------:R-:W-:Y:S01]  /*01d0*/  IMAD.MOV.U32 R8, RZ, RZ, R36 ;  /* 0x000000ffff087224 */ /* 0x000fe200078e0024 */
[----:B-1----:R-:W-:-:S04]  /*01e0*/  ISETP.GE.U32.AND P0, PT, R10, UR4, PT ;  /* 0x000000040a007c0c */ /* 0x002fc8000bf06070 */
[----:B------:R-:W-:Y:S02]  /*01f0*/  ISETP.GE.U32.AND.EX P0, PT, R36, UR5, PT, P0 ;  /* 0x0000000524007c0c */ /* 0x000fe4000bf06100 */
[----:B0-----:R-:W-:-:S05]  /*0200*/  SHF.R.U32.HI R32, RZ, 0x1, R3 ;  /* 0x00000001ff207819 */ /* 0x001fca0000011603 */
[C---:B------:R-:W-:Y:S01]  /*0210*/  VIADD R31, R32.reuse, 0x1 ;  /* 0x00000001201f7836 */ /* 0x040fe20000000000 */
[----:B------:R-:W-:-:S04]  /*0220*/  SEL R32, R32, R3, !P0 ;  /* 0x0000000320207207 */ /* 0x000fc80004000000 */
[----:B------:R-:W-:-:S05]  /*0230*/  SEL R31, R31, RZ, P0 ;  /* 0x000000ff1f1f7207 */ /* 0x000fca0000000000 */
[----:B------:R-:W-:-:S05]  /*0240*/  IMAD.IADD R7, R31, 0x1, R32 ;  /* 0x000000011f077824 */ /* 0x000fca00078e0220 */
[----:B------:R-:W-:-:S07]  /*0250*/  SHF.R.U32.HI R7, RZ, 0x1, R7 ;  /* 0x00000001ff077819 */ /* 0x000fce0000011607 */
.L_x_1384:
[----:B------:R-:W-:Y:S01]  /*0260*/  ISETP.NE.U32.AND P0, PT, R9, R10, PT ;  /* 0x0000000a0900720c */ /* 0x000fe20003f05070 */
[----:B------:R-:W-:Y:S01]  /*0270*/  BSSY.RECONVERGENT B0, `(.L_x_1373) ;  /* 0x00000fd000007945 */ /* 0x000fe20003800200 */
[----:B0-----:R-:W-:Y:S02]  /*0280*/  IMAD.MOV.U32 R16, RZ, RZ, R23 ;  /* 0x000000ffff107224 */ /* 0x001fe400078e0017 */
[----:B------:R-:W-:-:S13]  /*0290*/  ISETP.NE.AND.EX P0, PT, R8, R36, PT, P0 ;  /* 0x000000240800720c */ /* 0x000fda0003f05300 */
[----:B------:R-:W-:Y:S05]  /*02a0*/  @P0 BRA `(.L_x_1374) ;  /* 0x0000000c00340947 */ /* 0x000fea0003800000 */
[----:B------:R-:W0:Y:S01]  /*02b0*/  LDCU.64 UR4, c[0x3][URZ] ;  /* 0x00c00000ff0477ac */ /* 0x000e220008000a00 */
[----:B------:R-:W-:Y:S01]  /*02c0*/  IMAD.MOV.U32 R5, RZ, RZ, 0x1 ;  /* 0x00000001ff057424 */ /* 0x000fe200078e00ff */
[----:B------:R-:W-:Y:S01]  /*02d0*/  BSSY.RECONVERGENT B2, `(.L_x_1375) ;  /* 0x000008d000027945 */ /* 0x000fe20003800200 */
[----:B------:R-:W-:Y:S01]  /*02e0*/  IMAD.MOV.U32 R4, RZ, RZ, 0x3 ;  /* 0x00000003ff047424 */ /* 0x000fe200078e00ff */
[----:B0-----:R-:W-:-:S04]  /*02f0*/  ISETP.GE.U32.AND P0, PT, R10, UR4, PT ;  /* 0x000000040a007c0c */ /* 0x001fc8000bf06070 */
[----:B------:R-:W-:-:S04]  /*0300*/  ISETP.GE.U32.AND.EX P0, PT, R36, UR5, PT, P0 ;  /* 0x0000000524007c0c */ /* 0x000fc8000bf06100 */
[----:B------:R-:W-:-:S05]  /*0310*/  SEL R0, R5, 0x2, !P0 ;  /* 0x0000000205007807 */ /* 0x000fca0004000000 */
[----:B------:R-:W-:-:S04]  /*0320*/  IMAD.SHL.U32 R0, R0, 0x8, RZ ;  /* 0x0000000800007824 */ /* 0x000fc800078e00ff */
[----:B------:R-:W0:Y:S02]  /*0330*/  LDC.64 R2, c[0x3][R0] ;  /* 0x00c0000000027b82 */ /* 0x000e240000000a00 */
[----:B0-----:R-:W-:Y:S01]  /*0340*/  ISETP.GT.U32.AND P1, PT, R2, R10, PT ;  /* 0x0000000a0200720c */ /* 0x001fe20003f24070 */
[----:B------:R-:W-:-:S03]  /*0350*/  IMAD.MOV.U32 R2, RZ, RZ, 0x2 ;  /* 0x00000002ff027424 */ /* 0x000fc600078e00ff */
[----:B------:R-:W-:-:S13]  /*0360*/  ISETP.GT.U32.AND.EX P1, PT, R3, R36, PT, P1 ;  /* 0x000000240300720c */ /* 0x000fda0003f24110 */
[----:B------:R-:W-:Y:S01]  /*0370*/  @!P1 VIADD R4, R2, 0x2 ;  /* 0x0000000202049836 */ /* 0x000fe20000000000 */
[----:B------:R-:W-:-:S05]  /*0380*/  SEL R2, R5, 0x2, P1 ;  /* 0x0000000205027807 */ /* 0x000fca0000800000 */
[----:B------:R-:W-:-:S04]  /*0390*/  @P0 VIADD R4, R2, 0x4 ;  /* 0x0000000402040836 */ /* 0x000fc80000000000 */
[----:B------:R-:W-:-:S04]  /*03a0*/  IMAD.SHL.U32 R5, R4, 0x8, RZ ;  /* 0x0000000804057824 */ /* 0x000fc800078e00ff */
[----:B------:R0:W1:Y:S02]  /*03b0*/  LDC.64 R2, c[0x3][R5] ;  /* 0x00c0000005027b82 */ /* 0x0000640000000a00 */
[----:B0-----:R-:W-:Y:S02]  /*03c0*/  SEL R5, R7, R32, P1 ;  /* 0x0000002007057207 */ /* 0x001fe40000800000 */
[----:B-1----:R-:W-:Y:S01]  /*03d0*/  ISETP.GT.U32.AND P6, PT, R2, R10, PT ;  /* 0x0000000a0200720c */ /* 0x002fe20003fc4070 */
[C---:B------:R-:W-:Y:S01]  /*03e0*/  IMAD.SHL.U32 R2, R4.reuse, 0x2, RZ ;  /* 0x0000000204027824 */ /* 0x040fe200078e00ff */
[----:B------:R-:W-:Y:S02]  /*03f0*/  LEA R4, R4, 0x1, 0x1 ;  /* 0x0000000104047811 */ /* 0x000fe400078e08ff */
[----:B------:R-:W-:-:S13]  /*0400*/  ISETP.GT.U32.AND.EX P6, PT, R3, R36, PT, P6 ;  /* 0x000000240300720c */ /* 0x000fda0003fc4160 */
[----:B------:R-:W-:-:S04]  /*0410*/  @!P6 VIADD R4, R2, 0x2 ;  /* 0x000000020204e836 */ /* 0x000fc80000000000 */
[----:B------:R-:W-:-:S04]  /*0420*/  IMAD.SHL.U32 R6, R4, 0x8, RZ ;  /* 0x0000000804067824 */ /* 0x000fc800078e00ff */
[----:B------:R-:W0:Y:S02]  /*0430*/  LDC.64 R2, c[0x3][R6] ;  /* 0x00c0000006027b82 */ /* 0x000e240000000a00 */
[----:B0-----:R-:W-:Y:S01]  /*0440*/  ISETP.GT.U32.AND P5, PT, R2, R10, PT ;  /* 0x0000000a0200720c */ /* 0x001fe20003fa4070 */
        /* <DEDUP_REMOVED lines=25> */
[C---:B------:R-:W-:Y:S02]  /*05e0*/  IMAD.SHL.U32 R6, R4.reuse, 0x8, RZ ;  /* 0x0000000804067824 */ /* 0x040fe400078e00ff */
[C---:B------:R-:W-:Y:S01]  /*05f0*/  IMAD.SHL.U32 R0, R4.reuse, 0x2, RZ ;  /* 0x0000000204007824 */ /* 0x040fe200078e00ff */
[----:B------:R-:W-:Y:S01]  /*0600*/  LEA R4, R4, 0x1, 0x1 ;  /* 0x0000000104047811 */ /* 0x000fe200078e08ff */
[----:B------:R-:W0:Y:S02]  /*0610*/  LDC.64 R2, c[0x3][R6] ;  /* 0x00c0000006027b82 */ /* 0x000e240000000a00 */
[----:B0-----:R-:W-:-:S04]  /*0620*/  ISETP.GT.U32.AND P2, PT, R2, R10, PT ;  /* 0x0000000a0200720c */ /* 0x001fc80003f44070 */
[----:B------:R-:W-:-:S13]  /*0630*/  ISETP.GT.U32.AND.EX P2, PT, R3, R36, PT, P2 ;  /* 0x000000240300720c */ /* 0x000fda0003f44120 */
[----:B------:R-:W-:Y:S02]  /*0640*/  @!P2 VIADD R4, R0, 0x2 ;  /* 0x000000020004a836 */ /* 0x000fe40000000000 */
[----:B------:R-:W-:Y:S02]  /*0650*/  VIADD R0, R7, 0x1 ;  /* 0x0000000107007836 */ /* 0x000fe40000000000 */
[C---:B------:R-:W-:Y:S01]  /*0660*/  IMAD.SHL.U32 R14, R4.reuse, 0x8, RZ ;  /* 0x00000008040e7824 */ /* 0x040fe200078e00ff */
[----:B------:R-:W-:Y:S02]  /*0670*/  LEA R12, R4, 0x1, 0x1 ;  /* 0x00000001040c7811 */ /* 0x000fe400078e08ff */
[----:B------:R-:W-:Y:S01]  /*0680*/  SEL R0, R31, R0, P1 ;  /* 0x000000001f007207 */ /* 0x000fe20000800000 */
[----:B------:R-:W0:Y:S02]  /*0690*/  LDC.64 R2, c[0x3][R14] ;  /* 0x00c000000e027b82 */ /* 0x000e240000000a00 */
[----:B0-----:R-:W-:Y:S01]  /*06a0*/  ISETP.GT.U32.AND P1, PT, R2, R10, PT ;  /* 0x0000000a0200720c */ /* 0x001fe20003f24070 */
[----:B------:R-:W-:-:S02]  /*06b0*/  IMAD.SHL.U32 R2, R4, 0x2, RZ ;  /* 0x0000000204027824 */ /* 0x000fc400078e00ff */
[----:B------:R-:W-:Y:S01]  /*06c0*/  IMAD.IADD R4, R0, 0x1, R5 ;  /* 0x0000000100047824 */ /* 0x000fe200078e0205 */
[----:B------:R-:W-:-:S04]  /*06d0*/  ISETP.GT.U32.AND.EX P1, PT, R3, R36, PT, P1 ;  /* 0x000000240300720c */ /* 0x000fc80003f24110 */
[----:B------:R-:W-:-:S04]  /*06e0*/  SHF.R.U32.HI R4, RZ, 0x1, R4 ;  /* 0x00000001ff047819 */ /* 0x000fc80000011604 */
[C---:B------:R-:W-:Y:S01]  /*06f0*/  SEL R5, R4.reuse, R5, P6 ;  /* 0x0000000504057207 */ /* 0x040fe20003000000 */
[----:B------:R-:W-:-:S04]  /*0700*/  @!P6 VIADD R0, R4, 0x1 ;  /* 0x000000010400e836 */ /* 0x000fc80000000000 */
[----:B------:R-:W-:Y:S02]  /*0710*/  @!P1 VIADD R12, R2, 0x2 ;  /* 0x00000002020c9836 */ /* 0x000fe40000000000 */
[----:B------:R-:W-:Y:S02]  /*0720*/  IMAD.IADD R4, R0, 0x1, R5 ;  /* 0x0000000100047824 */ /* 0x000fe400078e0205 */
[----:B------:R-:W-:-:S03]  /*0730*/  IMAD.SHL.U32 R13, R12, 0x8, RZ ;  /* 0x000000080c0d7824 */ /* 0x000fc600078e00ff */
[----:B------:R-:W-:Y:S01]  /*0740*/  SHF.R.U32.HI R4, RZ, 0x1, R4 ;  /* 0x00000001ff047819 */ /* 0x000fe20000011604 */
[----:B------:R-:W0:Y:S03]  /*0750*/  LDC.64 R2, c[0x3][R13] ;  /* 0x00c000000d027b82 */ /* 0x000e260000000a00 */
[C---:B------:R-:W-:Y:S01]  /*0760*/  SEL R5, R4.reuse, R5, P5 ;  /* 0x0000000504057207 */ /* 0x040fe20002800000 */
[----:B------:R-:W-:-:S04]  /*0770*/  @!P5 VIADD R0, R4, 0x1 ;  /* 0x000000010400d836 */ /* 0x000fc80000000000 */
[----:B------:R-:W-:-:S05]  /*0780*/  IMAD.IADD R4, R0, 0x1, R5 ;  /* 0x0000000100047824 */ /* 0x000fca00078e0205 */
[----:B------:R-:W-:-:S04]  /*0790*/  SHF.R.U32.HI R4, RZ, 0x1, R4 ;  /* 0x00000001ff047819 */ /* 0x000fc80000011604 */
[C---:B------:R-:W-:Y:S01]  /*07a0*/  SEL R5, R4.reuse, R5, P4 ;  /* 0x0000000504057207 */ /* 0x040fe20002000000 */
[----:B------:R-:W-:Y:S01]  /*07b0*/  @!P4 VIADD R0, R4, 0x1 ;  /* 0x000000010400c836 */ /* 0x000fe20000000000 */
[----:B0-----:R-:W-:Y:S01]  /*07c0*/  ISETP.GT.U32.AND P6, PT, R2, R10, PT ;  /* 0x0000000a0200720c */ /* 0x001fe20003fc4070 */
[C---:B------:R-:W-:Y:S01]  /*07d0*/  IMAD.SHL.U32 R2, R12.reuse, 0x2, RZ ;  /* 0x000000020c027824 */ /* 0x040fe200078e00ff */
[----:B------:R-:W-:Y:S02]  /*07e0*/  LEA R12, R12, 0x1, 0x1 ;  /* 0x000000010c0c7811 */ /* 0x000fe400078e08ff */
[----:B------:R-:W-:-:S13]  /*07f0*/  ISETP.GT.U32.AND.EX P6, PT, R3, R36, PT, P6 ;  /* 0x000000240300720c */ /* 0x000fda0003fc4160 */
[----:B------:R-:W-:-:S04]  /*0800*/  @!P6 VIADD R12, R2, 0x2 ;  /* 0x00000002020ce836 */ /* 0x000fc80000000000 */
[C---:B------:R-:W-:Y:S02]  /*0810*/  IMAD.SHL.U32 R3, R12.reuse, 0x8, RZ ;  /* 0x000000080c037824 */ /* 0x040fe400078e00ff */
[C---:B------:R-:W-:Y:S01]  /*0820*/  IMAD.SHL.U32 R4, R12.reuse, 0x2, RZ ;  /* 0x000000020c047824 */ /* 0x040fe200078e00ff */
[----:B------:R-:W-:-:S03]  /*0830*/  LEA R12, R12, 0x1, 0x1 ;  /* 0x000000010c0c7811 */ /* 0x000fc600078e08ff */
[----:B------:R-:W0:Y:S02]  /*0840*/  LDC.64 R2, c[0x3][R3] ;  /* 0x00c0000003027b82 */ /* 0x000e240000000a00 */
[----:B0-----:R-:W-:Y:S01]  /*0850*/  ISETP.GT.U32.AND P4, PT, R2, R10, PT ;  /* 0x0000000a0200720c */ /* 0x001fe20003f84070 */
[----:B------:R-:W-:-:S03]  /*0860*/  IMAD.IADD R2, R0, 0x1, R5 ;  /* 0x0000000100027824 */ /* 0x000fc600078e0205 */
[----:B------:R-:W-:Y:S02]  /*0870*/  ISETP.GT.U32.AND.EX P4, PT, R3, R36, PT, P4 ;  /* 0x000000240300720c */ /* 0x000fe40003f84140 */
[----:B------:R-:W-:-:S04]  /*0880*/  SHF.R.U32.HI R2, RZ, 0x1, R2 ;  /* 0x00000001ff027819 */ /* 0x000fc80000011602 */
[C---:B------:R-:W-:Y:S01]  /*0890*/  SEL R5, R2.reuse, R5, P0 ;  /* 0x0000000502057207 */ /* 0x040fe20000000000 */
[----:B------:R-:W-:-:S04]  /*08a0*/  @!P0 VIADD R0, R2, 0x1 ;  /* 0x0000000102008836 */ /* 0x000fc80000000000 */
[----:B------:R-:W-:Y:S02]  /*08b0*/  IMAD.IADD R2, R0, 0x1, R5 ;  /* 0x0000000100027824 */ /* 0x000fe400078e0205 */
[----:B------:R-:W-:-:S03]  /*08c0*/  @!P4 VIADD R12, R4, 0x2 ;  /* 0x00000002040cc836 */ /* 0x000fc60000000000 */
[----:B------:R-:W-:Y:S01]  /*08d0*/  SHF.R.U32.HI R2, RZ, 0x1, R2 ;  /* 0x00000001ff027819 */ /* 0x000fe20000011602 */
[----:B------:R-:W-:-:S03]  /*08e0*/  IMAD.SHL.U32 R12, R12, 0x8, RZ ;  /* 0x000000080c0c7824 */ /* 0x000fc600078e00ff */
[C---:B------:R-:W-:Y:S01]  /*08f0*/  SEL R5, R2.reuse, R5, P3 ;  /* 0x0000000502057207 */ /* 0x040fe20001800000 */
[----:B------:R-:W-:Y:S02]  /*0900*/  @!P3 VIADD R0, R2, 0x1 ;  /* 0x000000010200b836 */ /* 0x000fe40000000000 */
[----:B------:R-:W0:Y:S02]  /*0910*/  LDC.64 R2, c[0x3][R12] ;  /* 0x00c000000c027b82 */ /* 0x000e240000000a00 */
[----:B------:R-:W-:-:S05]  /*0920*/  IMAD.IADD R4, R0, 0x1, R5 ;  /* 0x0000000100047824 */ /* 0x000fca00078e0205 */
[----:B------:R-:W-:-:S04]  /*0930*/  SHF.R.U32.HI R4, RZ, 0x1, R4 ;  /* 0x00000001ff047819 */ /* 0x000fc80000011604 */
[C---:B------:R-:W-:Y:S01]  /*0940*/  SEL R5, R4.reuse, R5, P2 ;  /* 0x0000000504057207 */ /* 0x040fe20001000000 */
[----:B------:R-:W-:-:S04]  /*0950*/  @!P2 VIADD R0, R4, 0x1 ;  /* 0x000000010400a836 */ /* 0x000fc80000000000 */
        /* <DEDUP_REMOVED lines=8> */
[----:B------:R-:W-:Y:S01]  /*09e0*/  IMAD.IADD R4, R0, 0x1, R5 ;  /* 0x0000000100047824 */ /* 0x000fe200078e0205 */
[----:B0-----:R-:W-:-:S04]  /*09f0*/  ISETP.GT.U32.AND P0, PT, R2, R10, PT ;  /* 0x0000000a0200720c */ /* 0x001fc80003f04070 */
[----:B------:R-:W-:Y:S02]  /*0a00*/  SHF.R.U32.HI R4, RZ, 0x1, R4 ;  /* 0x00000001ff047819 */ /* 0x000fe40000011604 */
[----:B------:R-:W-:Y:S02]  /*0a10*/  ISETP.GT.U32.AND.EX P0, PT, R3, R36, PT, P0 ;  /* 0x000000240300720c */ /* 0x000fe40003f04100 */
[C---:B------:R-:W-:Y:S01]  /*0a20*/  SEL R5, R4.reuse, R5, P4 ;  /* 0x0000000504057207 */ /* 0x040fe20002000000 */
[----:B------:R-:W-:-:S04]  /*0a30*/  @!P4 VIADD R0, R4, 0x1 ;  /* 0x000000010400c836 */ /* 0x000fc80000000000 */
[----:B------:R-:W-:-:S05]  /*0a40*/  IMAD.IADD R2, R0, 0x1, R5 ;  /* 0x0000000100027824 */ /* 0x000fca00078e0205 */
[----:B------:R-:W-:Y:S02]  /*0a50*/  SHF.R.U32.HI R4, RZ, 0x1, R2 ;  /* 0x00000001ff047819 */ /* 0x000fe40000011602 */
[----:B------:R-:W0:Y:S03]  /*0a60*/  LDC.64 R2, c[0x0][0x380] ;  /* 0x0000e000ff027b82 */ /* 0x000e260000000a00 */
[----:B------:R-:W-:-:S05]  /*0a70*/  @!P0 VIADD R0, R4, 0x1 ;  /* 0x0000000104008836 */ /* 0x000fca0000000000 */
[----:B------:R-:W-:Y:S02]  /*0a80*/  VIMNMX.U32 R6, PT, PT, R0, 0x1, !PT ;  /* 0x0000000100067848 */ /* 0x000fe40007fe0000 */
[----:B------:R-:W-:-:S03]  /*0a90*/  SEL R0, R4, R5, P0 ;  /* 0x0000000504007207 */ /* 0x000fc60000000000 */
[----:B------:R-:W-:-:S04]  /*0aa0*/  VIADD R19, R6, 0xffffffff ;  /* 0xffffffff06137836 */ /* 0x000fc80000000000 */
[----:B------:R-:W-:Y:S01]  /*0ab0*/  IMAD.MOV.U32 R15, RZ, RZ, R19 ;  /* 0x000000ffff0f7224 */ /* 0x000fe200078e0013 */
[----:B------:R-:W-:-:S13]  /*0ac0*/  ISETP.GE.U32.AND P0, PT, R19, R0, PT ;  /* 0x000000001300720c */ /* 0x000fda0003f06070 */
[----:B------:R-:W-:Y:S05]  /*0ad0*/  @P0 BRA `(.L_x_1376) ;  /* 0x0000000000300947 */ /* 0x000fea0003800000 */
[----:B------:R-:W1:Y:S01]  /*0ae0*/  LDC.64 R4, c[0x0][0x390] ;  /* 0x0000e400ff047b82 */ /* 0x000e620000000a00 */
[----:B------:R-:W-:-:S07]  /*0af0*/  IMAD.MOV.U32 R15, RZ, RZ, R19 ;  /* 0x000000ffff0f7224 */ /* 0x000fce00078e0013 */
.L_x_1377:
[----:B------:R-:W-:-:S05]  /*0b00*/  IMAD.IADD R6, R15, 0x1, R0 ;  /* 0x000000010f067824 */ /* 0x000fca00078e0200 */
[----:B------:R-:W-:-:S05]  /*0b10*/  SHF.R.U32.HI R17, RZ, 0x1, R6 ;  /* 0x00000001ff117819 */ /* 0x000fca0000011606 */
[----:B-1----:R-:W-:-:S06]  /*0b20*/  IMAD.WIDE.U32 R12, R17, 0x8, R4 ;  /* 0x00000008110c7825 */ /* 0x002fcc00078e0004 */
[----:B------:R-:W2:Y:S02]  /*0b30*/  LDG.E.64 R12, desc[UR10][R12.64] ;  /* 0x0000000a0c0c7981 */ /* 0x000ea4000c1e1b00 */
[----:B--2---:R-:W-:-:S04]  /*0b40*/  ISETP.GT.U32.AND P0, PT, R12, R10, PT ;  /* 0x0000000a0c00720c */ /* 0x004fc80003f04070 */
[----:B------:R-:W-:-:S04]  /*0b50*/  ISETP.GT.U32.AND.EX P0, PT, R13, R36, PT, P0 ;  /* 0x000000240d00720c */ /* 0x000fc80003f04100 */
[----:B------:R-:W-:-:S09]  /*0b60*/  SEL R0, R17, R0, P0 ;  /* 0x0000000011007207 */ /* 0x000fd20000000000 */
[----:B------:R-:W-:-:S05]  /*0b70*/  @!P0 VIADD R15, R17, 0x1 ;  /* 0x00000001110f8836 */ /* 0x000fca0000000000 */
[----:B------:R-:W-:-:S13]  /*0b80*/  ISETP.GE.U32.AND P0, PT, R15, R0, PT ;  /* 0x000000000f00720c */ /* 0x000fda0003f06070 */
[----:B------:R-:W-:Y:S05]  /*0b90*/  @!P0 BRA `(.L_x_1377) ;  /* 0xfffffffc00d88947 */ /* 0x000fea000383ffff */
.L_x_1376:
[----:B------:R-:W-:Y:S05]  /*0ba0*/  BSYNC.RECONVERGENT B2 ;  /* 0x0000000000027941 */ /* 0x000fea0003800200 */
.L_x_1375:
[----:B------:R-:W-:Y:S01]  /*0bb0*/  VIMNMX.U32 R6, PT, PT, R15, 0x1, !PT ;  /* 0x000000010f067848 */ /* 0x000fe20007fe0000 */
[----:B------:R-:W1:Y:S03]  /*0bc0*/  LDC.64 R4, c[0x0][0x390] ;  /* 0x0000e400ff047b82 */ /* 0x000e660000000a00 */
[----:B------:R-:W-:-:S05]  /*0bd0*/  VIADDMNMX.U32 R6, R6, 0xffffffff, R19, !PT ;  /* 0xffffffff06067846 */ /* 0x000fca0007800013 */
[----:B0-----:R-:W-:-:S05]  /*0be0*/  IMAD.WIDE.U32 R18, R6, 0x8, R2 ;  /* 0x0000000806127825 */ /* 0x001fca00078e0002 */
[----:B------:R-:W2:Y:S04]  /*0bf0*/  LDG.E.64 R12, desc[UR10][R18.64] ;  /* 0x0000000a120c7981 */ /* 0x000ea8000c1e1b00 */
[----:B------:R-:W2:Y:S01]  /*0c00*/  LDG.E.64 R14, desc[UR10][R18.64+0x8] ;  /* 0x0000080a120e7981 */ /* 0x000ea2000c1e1b00 */
[----:B-1----:R-:W-:-:S05]  /*0c10*/  IMAD.WIDE.U32 R20, R6, 0x8, R4 ;  /* 0x0000000806147825 */ /* 0x002fca00078e0004 */
[----:B------:R0:W3:Y:S01]  /*0c20*/  LDG.E.64 R2, desc[UR10][R20.64] ;  /* 0x0000000a14027981 */ /* 0x0000e2000c1e1b00 */
[----:B------:R-:W-:Y:S01]  /*0c30*/  UMOV UR4, URZ ;  /* 0x000000ff00047c82 */ /* 0x000fe20008000000 */
[----:B------:R-:W-:Y:S01]  /*0c40*/  BSSY.RECONVERGENT B2, `(.L_x_1378) ;  /* 0x0000022000027945 */ /* 0x000fe20003800200 */
[----:B0-----:R-:W-:Y:S02]  /*0c50*/  IMAD.MOV.U32 R20, RZ, RZ, 0x0 ;  /* 0x00000000ff147424 */ /* 0x001fe400078e00ff */
[----:B------:R-:W-:Y:S02]  /*0c60*/  IMAD.MOV.U32 R21, RZ, RZ, 0x3fd80000 ;  /* 0x3fd80000ff157424 */ /* 0x000fe400078e00ff */
[----:B--2---:R-:W-:-:S04]  /*0c70*/  IMAD.IADD R4, R14, 0x1, -R12 ;  /* 0x000000010e047824 */ /* 0x004fc800078e0a0c */
[----:B------:R-:W-:-:S04]  /*0c80*/  VIADD R17, R4, 0xffffffff ;  /* 0xffffffff04117836 */ /* 0x000fc80000000000 */
[----:B------:R-:W-:-:S04]  /*0c90*/  IMAD.WIDE.U32 R16, R17, R4, RZ ;  /* 0x0000000411107225 */ /* 0x000fc800078e00ff */
[----:B------:R-:W-:Y:S01]  /*0ca0*/  VIADD R17, R17, UR4 ;  /* 0x0000000411117c36 */ /* 0x000fe20008000000 */
[----:B---3--:R-:W-:-:S04]  /*0cb0*/  IADD3 R5, P0, PT, -R2, R10, RZ ;  /* 0x0000000a02057210 */ /* 0x008fc80007f1e1ff */
[----:B------:R-:W-:Y:S01]  /*0cc0*/  SHF.R.U64 R2, R16, 0x1, R17 ;  /* 0x0000000110027819 */ /* 0x000fe20000001211 */
[----:B------:R-:W-:Y:S01]  /*0cd0*/  IMAD.X R3, R36, 0x1, ~R3, P0 ;  /* 0x0000000124037824 */ /* 0x000fe200000e0e03 */
[----:B------:R-:W-:Y:S02]  /*0ce0*/  SHF.R.U32.HI R0, RZ, 0x1, R17 ;  /* 0x00000001ff007819 */ /* 0x000fe40000011611 */
[----:B------:R-:W-:-:S05]  /*0cf0*/  IADD3 R24, P0, PT, -R5, R2, RZ ;  /* 0x0000000205187210 */ /* 0x000fca0007f1e1ff */
[----:B------:R-:W-:-:S04]  /*0d00*/  IMAD.X R25, R0, 0x1, ~R3, P0 ;  /* 0x0000000100197824 */ /* 0x000fc800000e0e03 */
[----:B------:R-:W0:Y:S02]  /*0d10*/  I2F.F64.U64 R16, R24 ;  /* 0x0000001800107312 */ /* 0x000e240000301800 */
[----:B0-----:R-:W-:-:S08]  /*0d20*/  DADD R16, R16, -0.875 ;  /* 0xbfec000010107429 */ /* 0x001fd00000000000 */
[----:B------:R-:W-:-:S06]  /*0d30*/  DADD R16, R16, R16 ;  /* 0x0000000010107229 */ /* 0x000fcc0000000010 */
[----:B------:R-:W0:Y:S04]  /*0d40*/  MUFU.RSQ64H R19, R17 ;  /* 0x0000001100137308 */ /* 0x000e280000001c00 */
[----:B------:R-:W-:-:S05]  /*0d50*/  VIADD R18, R17, 0xfcb00000 ;  /* 0xfcb0000011127836 */ /* 0x000fca0000000000 */
[----:B------:R-:W-:Y:S01]  /*0d60*/  ISETP.GE.U32.AND P0, PT, R18, 0x7ca00000, PT ;  /* 0x7ca000001200780c */ /* 0x000fe20003f06070 */
[----:B0-----:R-:W-:-:S08]  /*0d70*/  DMUL R22, R18, R18 ;  /* 0x0000001212167228 */ /* 0x001fd00000000000 */
[----:B------:R-:W-:-:S08]  /*0d80*/  DFMA R22, R16, -R22, 1 ;  /* 0x3ff000001016742b */ /* 0x000fd00000000816 */
[----:B------:R-:W-:Y:S02]  /*0d90*/  DFMA R20, R22, R20, 0.5 ;  /* 0x3fe000001614742b */ /* 0x000fe40000000014 */
[----:B------:R-:W-:-:S08]  /*0da0*/  DMUL R22, R18, R22 ;  /* 0x0000001612167228 */ /* 0x000fd00000000000 */
[----:B------:R-:W-:-:S08]  /*0db0*/  DFMA R20, R20, R22, R18 ;  /* 0x000000161414722b */ /* 0x000fd00000000012 */
[----:B------:R-:W-:Y:S02]  /*0dc0*/  DMUL R22, R16, R20 ;  /* 0x0000001410167228 */ /* 0x000fe40000000000 */
[----:B------:R-:W-:Y:S02]  /*0dd0*/  VIADD R27, R21, 0xfff00000 ;  /* 0xfff00000151b7836 */ /* 0x000fe40000000000 */
[----:B------:R-:W-:-:S04]  /*0de0*/  IMAD.MOV.U32 R26, RZ, RZ, R20 ;  /* 0x000000ffff1a7224 */ /* 0x000fc800078e0014 */
[----:B------:R-:W-:-:S08]  /*0df0*/  DFMA R24, R22, -R22, R16 ;  /* 0x800000161618722b */ /* 0x000fd00000000010 */
[----:B------:R-:W-:Y:S01]  /*0e00*/  DFMA R28, R24, R26, R22 ;  /* 0x0000001a181c722b */ /* 0x000fe20000000016 */
[----:B------:R-:W-:Y:S10]  /*0e10*/  @!P0 BRA `(.L_x_1379) ;  /* 0x0000000000108947 */ /* 0x000ff40003800000 */
[----:B------:R-:W-:-:S07]  /*0e20*/  MOV R28, 0xe40 ;  /* 0x00000e40001c7802 */ /* 0x000fce0000000f00 */
[----:B------:R-:W-:Y:S05]  /*0e30*/  CALL.REL.NOINC `($__internal_0_$__cuda_sm20_dsqrt_rn_f64_mediumpath_v1) ;  /* 0x0000000c00747944 */ /* 0x000fea0003c00000 */
[----:B------:R-:W-:Y:S02]  /*0e40*/  IMAD.MOV.U32 R28, RZ, RZ, R18 ;  /* 0x000000ffff1c7224 */ /* 0x000fe400078e0012 */
[----:B------:R-:W-:-:S07]  /*0e50*/  IMAD.MOV.U32 R29, RZ, RZ, R19 ;  /* 0x000000ffff1d7224 */ /* 0x000fce00078e0013 */
.L_x_1379:
[----:B------:R-:W-:Y:S05]  /*0e60*/  BSYNC.RECONVERGENT B2 ;  /* 0x0000000000027941 */ /* 0x000fea0003800200 */
.L_x_1378:
[----:B------:R-:W-:Y:S01]  /*0e70*/  DADD R28, R28, -0.5 ;  /* 0xbfe000001c1c7429 */ /* 0x000fe20000000000 */
[----:B------:R-:W0:Y:S09]  /*0e80*/  LDCU.64 UR4, c[0x0][0x388] ;  /* 0x00007100ff0477ac */ /* 0x000e320008000a00 */
[----:B------:R-:W1:Y:S02]  /*0e90*/  F2I.U32.F64.TRUNC R29, R28 ;  /* 0x0000001c001d7311 */ /* 0x000e64000030d000 */
[----:B-1----:R-:W-:-:S04]  /*0ea0*/  IADD3 R21, PT, PT, R4, -0x2, -R29 ;  /* 0xfffffffe04157810 */ /* 0x002fc80007ffe81d */
[----:B------:R-:W-:-:S05]  /*0eb0*/  IADD3 R17, P0, PT, R21, R12, RZ ;  /* 0x0000000c15117210 */ /* 0x000fca0007f1e0ff */
[----:B------:R-:W-:Y:S01]  /*0ec0*/  IMAD.X R18, RZ, RZ, R13, P0 ;  /* 0x000000ffff127224 */ /* 0x000fe200000e060d */
[----:B0-----:R-:W-:-:S04]  /*0ed0*/  LEA R16, P0, R17, UR4, 0x2 ;  /* 0x0000000411107c11 */ /* 0x001fc8000f8010ff */
[----:B------:R-:W-:-:S05]  /*0ee0*/  LEA.HI.X R17, R17, UR5, R18, 0x2, P0 ;  /* 0x0000000511117c11 */ /* 0x000fca00080f1412 */
[----:B------:R0:W5:Y:S01]  /*0ef0*/  LDG.E R20, desc[UR10][R16.64] ;  /* 0x0000000a10147981 */ /* 0x000162000c1e1900 */
[----:B------:R-:W-:Y:S01]  /*0f00*/  LOP3.LUT R19, RZ, R21, RZ, 0x33, !PT ;  /* 0x00000015ff137212 */ /* 0x000fe200078e33ff */
[----:B------:R-:W-:Y:S01]  /*0f10*/  IMAD.IADD R18, R4, 0x1, -R21 ;  /* 0x0000000104127824 */ /* 0x000fe200078e0a15 */
[----:B------:R-:W-:-:S03]  /*0f20*/  IADD3 R22, PT, PT, -R2, 0x1, R5 ;  /* 0x0000000102167810 */ /* 0x000fc60007ffe105 */
[----:B------:R-:W-:-:S04]  /*0f30*/  IMAD.IADD R19, R4, 0x1, R19 ;  /* 0x0000000104137824 */ /* 0x000fc800078e0213 */
[----:B------:R-:W-:-:S05]  /*0f40*/  IMAD.WIDE.U32 R18, R18, R19, RZ ;  /* 0x0000001312127225 */ /* 0x000fca00078e00ff */
[----:B------:R-:W-:-:S04]  /*0f50*/  SHF.R.U64 R18, R18, 0x1, R19 ;  /* 0x0000000112127819 */ /* 0x000fc80000001213 */
[----:B------:R-:W-:Y:S01]  /*0f60*/  IADD3 R23, PT, PT, R18, R22, R21 ;  /* 0x0000001612177210 */ /* 0x000fe20007ffe015 */
[----:B0-----:R-:W-:Y:S06]  /*0f70*/  BRA `(.L_x_1380) ;  /* 0x0000000000b07947 */ /* 0x001fec0003800000 */
.L_x_1374:
[----:B------:R-:W-:-:S04]  /*0f80*/  ISETP.GE.U32.AND P0, PT, R5, R2, PT ;  /* 0x000000020500720c */ /* 0x000fc80003f06070 */
[----:B------:R-:W-:-:S13]  /*0f90*/  ISETP.GE.U32.AND.EX P0, PT, R3, R0, PT, P0 ;  /* 0x000000000300720c */ /* 0x000fda0003f06100 */
[----:B------:R-:W-:Y:S05]  /*0fa0*/  @!P0 BRA `(.L_x_1381) ;  /* 0x0000000000748947 */ /* 0x000fea0003800000 */
[----:B------:R-:W-:Y:S01]  /*0fb0*/  BSSY.RECONVERGENT B2, `(.L_x_1382) ;  /* 0x000000d000027945 */ /* 0x000fe20003800200 */
.L_x_1383:
[----:B------:R-:W0:Y:S01]  /*0fc0*/  LDC.64 R2, c[0x0][0x380] ;  /* 0x0000e000ff027b82 */ /* 0x000e220000000a00 */
[----:B------:R-:W-:-:S04]  /*0fd0*/  VIADD R5, R6, 0x2 ;  /* 0x0000000206057836 */ /* 0x000fc80000000000 */
[----:B0-----:R-:W-:-:S06]  /*0fe0*/  IMAD.WIDE.U32 R2, R5, 0x8, R2 ;  /* 0x0000000805027825 */ /* 0x001fcc00078e0002 */
[----:B------:R-:W2:Y:S01]  /*0ff0*/  LDG.E.64 R2, desc[UR10][R2.64] ;  /* 0x0000000a02027981 */ /* 0x000ea2000c1e1b00 */
[----:B------:R-:W-:Y:S02]  /*1000*/  IMAD.MOV.U32 R13, RZ, RZ, R15 ;  /* 0x000000ffff0d7224 */ /* 0x000fe400078e000f */
[--C-:B------:R-:W-:Y:S02]  /*1010*/  IMAD.MOV.U32 R12, RZ, RZ, R14.reuse ;  /* 0x000000ffff0c7224 */ /* 0x100fe400078e000e */
[----:B------:R-:W-:Y:S02]  /*1020*/  VIADD R6, R6, 0x1 ;  /* 0x0000000106067836 */ /* 0x000fe40000000000 */
[----:B--2---:R-:W-:Y:S02]  /*1030*/  IMAD.IADD R4, R2, 0x1, -R14 ;  /* 0x0000000102047824 */ /* 0x004fe400078e0a0e */
[----:B------:R-:W-:Y:S02]  /*1040*/  IMAD.MOV.U32 R15, RZ, RZ, R3 ;  /* 0x000000ffff0f7224 */ /* 0x000fe400078e0003 */
[----:B------:R-:W-:Y:S01]  /*1050*/  IMAD.MOV.U32 R14, RZ, RZ, R2 ;  /* 0x000000ffff0e7224 */ /* 0x000fe200078e0002 */
[----:B------:R-:W-:-:S13]  /*1060*/  ISETP.GE.U32.AND P0, PT, R4, 0x2, PT ;  /* 0x000000020400780c */ /* 0x000fda0003f06070 */
[----:B------:R-:W-:Y:S05]  /*1070*/  @!P0 BRA `(.L_x_1383) ;  /* 0xfffffffc00d08947 */ /* 0x000fea000383ffff */
[----:B------:R-:W-:Y:S05]  /*1080*/  BSYNC.RECONVERGENT B2 ;  /* 0x0000000000027941 */ /* 0x000fea0003800200 */
.L_x_1382:
[----:B------:R-:W0:Y:S01]  /*1090*/  LDCU.64 UR4, c[0x0][0x388] ;  /* 0x00007100ff0477ac */ /* 0x000e220008000a00 */
[----:B------:R-:W-:-:S04]  /*10a0*/  VIADD R2, R4, 0xffffffff ;  /* 0xffffffff04027836 */ /* 0x000fc80000000000 */
[----:B------:R-:W-:Y:S01]  /*10b0*/  IMAD.WIDE.U32 R2, R2, R4, RZ ;  /* 0x0000000402027225 */ /* 0x000fe200078e00ff */
[C---:B0-----:R-:W-:Y:S01]  /*10c0*/  LEA R20, P0, R12.reuse, UR4, 0x2 ;  /* 0x000000040c147c11 */ /* 0x041fe2000f8010ff */
[----:B------:R-:W-:Y:S02]  /*10d0*/  UMOV UR4, URZ ;  /* 0x000000ff00047c82 */ /* 0x000fe40008000000 */
[----:B------:R-:W-:Y:S01]  /*10e0*/  VIADD R17, R3, UR4 ;  /* 0x0000000403117c36 */ /* 0x000fe20008000000 */
[----:B------:R-:W-:Y:S01]  /*10f0*/  LEA.HI.X R21, R12, UR5, R13, 0x2, P0 ;  /* 0x000000050c157c11 */ /* 0x000fe200080f140d */
[----:B------:R-:W-:Y:S02]  /*1100*/  IMAD.MOV.U32 R5, RZ, RZ, RZ ;  /* 0x000000ffff057224 */ /* 0x000fe400078e00ff */
[----:B------:R-:W-:Y:S01]  /*1110*/  IMAD.MOV.U32 R3, RZ, RZ, RZ ;  /* 0x000000ffff037224 */ /* 0x000fe200078e00ff */
[--C-:B------:R-:W-:Y:S01]  /*1120*/  SHF.R.U64 R2, R2, 0x1, R17.reuse ;  /* 0x0000000102027819 */ /* 0x100fe20000001211 */
[----:B------:R0:W5:Y:S01]  /*1130*/  LDG.E R20, desc[UR10][R20.64] ;  /* 0x0000000a14147981 */ /* 0x000162000c1e1900 */
[----:B------:R-:W-:Y:S01]  /*1140*/  IMAD.MOV.U32 R23, RZ, RZ, 0x1 ;  /* 0x00000001ff177424 */ /* 0x000fe200078e00ff */
[----:B------:R-:W-:Y:S01]  /*1150*/  SHF.R.U32.HI R0, RZ, 0x1, R17 ;  /* 0x00000001ff007819 */ /* 0x000fe20000011611 */
[----:B0-----:R-:W-:Y:S01]  /*1160*/  IMAD.MOV.U32 R21, RZ, RZ, RZ ;  /* 0x000000ffff157224 */ /* 0x001fe200078e00ff */
[----:B------:R-:W-:Y:S06]  /*1170*/  BRA `(.L_x_1380) ;  /* 0x0000000000307947 */ /* 0x000fec0003800000 */
.L_x_1381:
[----:B------:R-:W-:-:S05]  /*1180*/  VIADD R23, R16, 0x1 ;  /* 0x0000000110177836 */ /* 0x000fca0000000000 */
[----:B------:R-:W-:-:S13]  /*1190*/  ISETP.GE.U32.AND P0, PT, R23, R4, PT ;  /* 0x000000041700720c */ /* 0x000fda0003f06070 */
[----:B------:R-:W-:Y:S05]  /*11a0*/  @!P0 BRA `(.L_x_1380) ;  /* 0x0000000000248947 */ /* 0x000fea0003800000 */
[----:B------:R-:W0:Y:S01]  /*11b0*/  LDCU.64 UR4, c[0x0][0x388] ;  /* 0x00007100ff0477ac */ /* 0x000e220008000a00 */
[----:B------:R-:W-:-:S05]  /*11c0*/  VIADD R19, R21, 0x1 ;  /* 0x0000000115137836 */ /* 0x000fca0000000000 */
[----:B------:R-:W-:-:S05]  /*11d0*/  IADD3 R17, P0, PT, R19, R12, RZ ;  /* 0x0000000c13117210 */ /* 0x000fca0007f1e0ff */
[----:B------:R-:W-:Y:S01]  /*11e0*/  IMAD.X R18, RZ, RZ, R13, P0 ;  /* 0x000000ffff127224 */ /* 0x000fe200000e060d */
[----:B0-----:R-:W-:-:S04]  /*11f0*/  LEA R16, P0, R17, UR4, 0x2 ;  /* 0x0000000411107c11 */ /* 0x001fc8000f8010ff */
[----:B------:R-:W-:-:S05]  /*1200*/  LEA.HI.X R17, R17, UR5, R18, 0x2, P0 ;  /* 0x0000000511117c11 */ /* 0x000fca00080f1412 */
[----:B------:R0:W5:Y:S01]  /*1210*/  LDG.E R20, desc[UR10][R16.64] ;  /* 0x0000000a10147981 */ /* 0x000162000c1e1900 */
[----:B------:R-:W-:Y:S02]  /*1220*/  VIADD R23, R21, 0x2 ;  /* 0x0000000215177836 */ /* 0x000fe40000000000 */
[----:B------:R-:W-:-:S07]  /*1230*/  IMAD.MOV.U32 R21, RZ, RZ, R19 ;  /* 0x000000ffff157224 */ /* 0x000fce00078e0013 */
.L_x_1380:
[----:B------:R-:W-:Y:S05]  /*1240*/  BSYNC.RECONVERGENT B0 ;  /* 0x0000000000007941 */ /* 0x000fea0003800200 */
.L_x_1373:
[----:B------:R-:W1:Y:S01]  /*1250*/  LDCU.64 UR4, c[0x0][0x388] ;  /* 0x00007100ff0477ac */ /* 0x000e620008000a00 */
[----:B0-----:R-:W-:-:S05]  /*1260*/  IADD3 R17, P0, PT, R23, R12, RZ ;  /* 0x0000000c17117210 */ /* 0x001fca0007f1e0ff */
[----:B------:R-:W-:Y:S01]  /*1270*/  IMAD.X R18, RZ, RZ, R13, P0 ;  /* 0x000000ffff127224 */ /* 0x000fe200000e060d */
[----:B-1----:R-:W-:-:S04]  /*1280*/  LEA R16, P0, R17, UR4, 0x2 ;  /* 0x0000000411107c11 */ /* 0x002fc8000f8010ff */
[----:B------:R-:W-:-:S05]  /*1290*/  LEA.HI.X R17, R17, UR5, R18, 0x2, P0 ;  /* 0x0000000511117c11 */ /* 0x000fca00080f1412 */
[----:B------:R-:W2:Y:S01]  /*12a0*/  LDG.E R16, desc[UR10][R16.64] ;  /* 0x0000000a10107981 */ /* 0x000ea2000c1e1900 */
[----:B------:R-:W0:Y:S01]  /*12b0*/  S2UR UR5, SR_CgaCtaId ;  /* 0x00000000000579c3 */ /* 0x000e220000008800 */
[----:B------:R-:W-:Y:S01]  /*12c0*/  UMOV UR4, 0x400 ;  /* 0x0000040000047882 */ /* 0x000fe20000000000 */
[----:B------:R-:W-:Y:S02]  /*12d0*/  IADD3 R9, P0, PT, R9, 0x1, RZ ;  /* 0x0000000109097810 */ /* 0x000fe40007f1e0ff */
[----:B------:R-:W-:-:S03]  /*12e0*/  IADD3 R5, P1, PT, R5, 0x1, RZ ;  /* 0x0000000105057810 */ /* 0x000fc60007f3e0ff */
[----:B------:R-:W-:Y:S01]  /*12f0*/  IMAD.X R8, RZ, RZ, R8, P0 ;  /* 0x000000ffff087224 */ /* 0x000fe200000e0608 */
[----:B------:R-:W-:Y:S01]  /*1300*/  ISETP.GE.U32.AND P0, PT, R9, R34, PT ;  /* 0x000000220900720c */ /* 0x000fe20003f06070 */
[----:B------:R-:W-:-:S03]  /*1310*/  IMAD.X R3, RZ, RZ, R3, P1 ;  /* 0x000000ffff037224 */ /* 0x000fc600008e0603 */
[----:B------:R-:W-:Y:S01]  /*1320*/  ISETP.GE.U32.AND.EX P0, PT, R8, R35, PT, P0 ;  /* 0x000000230800720c */ /* 0x000fe20003f06100 */
[----:B0-----:R-:W-:-:S06]  /*1330*/  ULEA UR4, UR5, UR4, 0x18 ;  /* 0x0000000405047291 */ /* 0x001fcc000f8ec0ff */
[C---:B------:R-:W-:Y:S01]  /*1340*/  LEA R18, R30.reuse, UR4, 0x2 ;  /* 0x000000041e127c11 */ /* 0x040fe2000f8e10ff */
[----:B------:R-:W-:-:S04]  /*1350*/  VIADD R30, R30, 0x1 ;  /* 0x000000011e1e7836 */ /* 0x000fc80000000000 */
[----:B------:R-:W-:Y:S01]  /*1360*/  IMAD R19, R33, 0x4, R18 ;  /* 0x0000000421137824 */ /* 0x000fe200078e0212 */
[----:B-----5:R0:W-:Y:S04]  /*1370*/  STS [R18], R20 ;  /* 0x0000001412007388 */ /* 0x0201e80000000800 */
[----:B--2---:R0:W-:Y:S01]  /*1380*/  STS [R19], R16 ;  /* 0x0000001013007388 */ /* 0x0041e20000000800 */
[----:B------:R-:W-:Y:S05]  /*1390*/  @!P0 BRA `(.L_x_1384) ;  /* 0xffffffec00b08947 */ /* 0x000fea000383ffff */
.L_x_1372:
[----:B------:R-:W-:Y:S05]  /*13a0*/  BSYNC.RECONVERGENT B1 ;  /* 0x0000000000017941 */ /* 0x000fea0003800200 */
.L_x_1371:
[----:B------:R-:W1:Y:S01]  /*13b0*/  S2R R3, SR_CgaCtaId ;  /* 0x0000000000037919 */ /* 0x000e620000008800 */
[----:B------:R-:W-:Y:S01]  /*13c0*/  MOV R4, 0x400 ;  /* 0x0000040000047802 */ /* 0x000fe20000000f00 */
[----:B------:R-:W-:Y:S01]  /*13d0*/  BSSY.RECONVERGENT B0, `(.L_x_1385) ;  /* 0x000007b000007945 */ /* 0x000fe20003800200 */
[----:B------:R-:W2:Y:S02]  /*13e0*/  S2R R0, SR_TID.X ;  /* 0x0000000000007919 */ /* 0x000ea40000002100 */
[----:B-1----:R-:W-:Y:S02]  /*13f0*/  LEA R4, R3, R4, 0x18 ;  /* 0x0000000403047211 */ /* 0x002fe400078ec0ff */
[----:B--2---:R-:W-:-:S03]  /*1400*/  ISETP.NE.AND P0, PT, R0, RZ, PT ;  /* 0x000000ff0000720c */ /* 0x004fc60003f05270 */
[----:B------:R-:W-:-:S04]  /*1410*/  IMAD R6, R33, 0x4, R4 ;  /* 0x0000000421067824 */ /* 0x000fc800078e0204 */
[----:B------:R-:W-:-:S06]  /*1420*/  IMAD R5, R33, 0x4, R6 ;  /* 0x0000000421057824 */ /* 0x000fcc00078e0206 */
[----:B------:R1:W-:Y:S01]  /*1430*/  @!P0 STS [R5], RZ ;  /* 0x000000ff05008388 */ /* 0x0003e20000000800 */
[----:B------:R-:W-:Y:S01]  /*1440*/  BAR.SYNC.DEFER_BLOCKING 0x0 ;  /* 0x0000000000007b1d */ /* 0x000fe20000010000 */
[----:B------:R-:W-:-:S13]  /*1450*/  ISETP.GE.U32.AND P0, PT, R0, R33, PT ;  /* 0x000000210000720c */ /* 0x000fda0003f06070 */
[----:B-1----:R-:W-:Y:S05]  /*1460*/  @P0 BRA `(.L_x_1386) ;  /* 0x0000000400c40947 */ /* 0x002fea0003800000 */
[----:B------:R-:W1:Y:S01]  /*1470*/  LDCU UR8, c[0x0][0x3b8] ;  /* 0x00007700ff0877ac */ /* 0x000e620008000800 */
[----:B------:R-:W2:Y:S01]  /*1480*/  LDC R3, c[0x0][0x3c8] ;  /* 0x0000f200ff037b82 */ /* 0x000ea20000000800 */
[----:B------:R-:W-:Y:S01]  /*1490*/  IMAD.MOV.U32 R11, RZ, RZ, R0 ;  /* 0x000000ffff0b7224 */ /* 0x000fe200078e0000 */
[----:B------:R-:W1:Y:S01]  /*14a0*/  LDCU.64 UR4, c[0x0][0x398] ;  /* 0x00007300ff0477ac */ /* 0x000e620008000a00 */
[----:B------:R-:W2:Y:S05]  /*14b0*/  LDCU UR13, c[0x0][0x3a8] ;  /* 0x00007500ff0d77ac */ /* 0x000eaa0008000800 */
[----:B------:R-:W3:Y:S01]  /*14c0*/  LDC.64 R8, c[0x0][0x3a0] ;  /* 0x0000e800ff087b82 */ /* 0x000ee20000000a00 */
[----:B------:R-:W-:-:S04]  /*14d0*/  UIMAD.WIDE.U32 UR6, UR9, UR12, URZ ;  /* 0x0000000c090672a5 */ /* 0x000fc8000f8e00ff */
[----:B-1----:R-:W-:Y:S02]  /*14e0*/  UIMAD.WIDE.U32 UR4, UR6, UR8, UR4 ;  /* 0x00000008060472a5 */ /* 0x002fe4000f8e0004 */
[----:B------:R-:W-:Y:S01]  /*14f0*/  UIMAD UR6, UR7, UR8, URZ ;  /* 0x00000008070672a4 */ /* 0x000fe2000f8e02ff */
[----:B--2---:R-:W-:-:S03]  /*1500*/  VIMNMX.U32 R10, PT, PT, R3, UR13, !PT ;  /* 0x0000000d030a7c48 */ /* 0x004fc6000ffe0000 */
[----:B------:R-:W-:Y:S02]  /*1510*/  UIADD3 UR5, UPT, UPT, UR5, UR6, URZ ;  /* 0x0000000605057290 */ /* 0x000fe4000fffe0ff */
[----:B------:R-:W-:Y:S01]  /*1520*/  IMAD.IADD R10, R10, 0x1, -R3 ;  /* 0x000000010a0a7824 */ /* 0x000fe200078e0a03 */
[----:B---3--:R-:W-:-:S04]  /*1530*/  IADD3 R7, P0, PT, R8, -UR4, RZ ;  /* 0x8000000408077c10 */ /* 0x008fc8000ff1e0ff */
[----:B------:R-:W-:-:S09]  /*1540*/  IADD3.X R12, PT, PT, R9, ~UR5, RZ, P0, !PT ;  /* 0x80000005090c7c10 */ /* 0x000fd200087fe4ff */
.L_x_1395:
[----:B------:R-:W-:-:S04]  /*1550*/  ISETP.GT.U32.AND P0, PT, R7, R11, PT ;  /* 0x0000000b0700720c */ /* 0x000fc80003f04070 */
[----:B------:R-:W-:-:S13]  /*1560*/  ISETP.GT.U32.AND.EX P0, PT, R12, RZ, PT, P0 ;  /* 0x000000ff0c00720c */ /* 0x000fda0003f04100 */
[----:B-123--:R-:W-:Y:S05]  /*1570*/  @!P0 BRA `(.L_x_1386) ;  /* 0x0000000400808947 */ /* 0x00efea0003800000 */
[C---:B------:R-:W-:Y:S01]  /*1580*/  IMAD R2, R11.reuse, 0x4, R4 ;  /* 0x000000040b027824 */ /* 0x040fe200078e0204 */
[----:B------:R-:W-:Y:S01]  /*1590*/  BSSY.RECONVERGENT B1, `(.L_x_1387) ;  /* 0x000005b000017945 */ /* 0x000fe20003800200 */
[----:B------:R-:W-:-:S03]  /*15a0*/  IMAD R13, R11, 0x4, R6 ;  /* 0x000000040b0d7824 */ /* 0x000fc600078e0206 */
[----:B------:R-:W1:Y:S04]  /*15b0*/  LDS R9, [R2] ;  /* 0x0000000002097984 */ /* 0x000e680000000800 */
[----:B------:R-:W2:Y:S01]  /*15c0*/  LDS R13, [R13] ;  /* 0x000000000d0d7984 */ /* 0x000ea20000000800 */
[----:B-1----:R-:W-:-:S13]  /*15d0*/  ISETP.GE.U32.AND P0, PT, R9, R10, PT ;  /* 0x0000000a0900720c */ /* 0x002fda0003f06070 */
[----:B--2---:R-:W-:Y:S05]  /*15e0*/  @!P0 BRA `(.L_x_1388) ;  /* 0x0000000000708947 */ /* 0x004fea0003800000 */
[----:B------:R-:W1:Y:S01]  /*15f0*/  LDCU UR4, c[0x0][0x3a8] ;  /* 0x00007500ff0477ac */ /* 0x000e620008000800 */
[----:B------:R-:W-:Y:S01]  /*1600*/  LOP3.LUT R2, RZ, R9, RZ, 0x33, !PT ;  /* 0x00000009ff027212 */ /* 0x000fe200078e33ff */
[----:B------:R-:W2:Y:S04]  /*1610*/  LDCU.64 UR6, c[0x0][0x3c0] ;  /* 0x00007800ff0677ac */ /* 0x000ea80008000a00 */
[----:B-1----:R-:W-:Y:S01]  /*1620*/  VIADD R3, R2, UR4 ;  /* 0x0000000402037c36 */ /* 0x002fe20008000000 */
[----:B------:R-:W-:Y:S01]  /*1630*/  IADD3 R2, PT, PT, -R9, UR4, RZ ;  /* 0x0000000409027c10 */ /* 0x000fe2000fffe1ff */
[----:B------:R-:W1:Y:S04]  /*1640*/  LDCU.64 UR4, c[0x0][0x3d0] ;  /* 0x00007a00ff0477ac */ /* 0x000e680008000a00 */
[----:B------:R-:W-:-:S05]  /*1650*/  IMAD.WIDE.U32 R2, R2, R3, RZ ;  /* 0x0000000302027225 */ /* 0x000fca00078e00ff */
[--C-:B------:R-:W-:Y:S02]  /*1660*/  SHF.R.U64 R2, R2, 0x1, R3.reuse ;  /* 0x0000000102027819 */ /* 0x100fe40000001203 */
[----:B------:R-:W-:Y:S02]  /*1670*/  SHF.R.U32.HI R8, RZ, 0x1, R3 ;  /* 0x00000001ff087819 */ /* 0x000fe40000011603 */
[----:B------:R-:W-:-:S04]  /*1680*/  IADD3 R2, P0, PT, R9, R2, RZ ;  /* 0x0000000209027210 */ /* 0x000fc80007f1e0ff */
[----:B------:R-:W-:Y:S01]  /*1690*/  LOP3.LUT R2, RZ, R2, RZ, 0x33, !PT ;  /* 0x00000002ff027212 */ /* 0x000fe200078e33ff */
[----:B------:R-:W-:-:S03]  /*16a0*/  IMAD.X R8, RZ, RZ, R8, P0 ;  /* 0x000000ffff087224 */ /* 0x000fc600000e0608 */
[----:B-1----:R-:W-:Y:S02]  /*16b0*/  IADD3 R13, P0, P1, R2, UR4, R13 ;  /* 0x00000004020d7c10 */ /* 0x002fe4000f91e00d */
[----:B------:R-:W-:-:S04]  /*16c0*/  LOP3.LUT R8, RZ, R8, RZ, 0x33, !PT ;  /* 0x00000008ff087212 */ /* 0x000fc800078e33ff */
[----:B------:R-:W-:-:S04]  /*16d0*/  IADD3.X R8, PT, PT, R8, UR5, RZ, P0, P1 ;  /* 0x0000000508087c10 */ /* 0x000fc800087e24ff */
[--C-:B------:R-:W-:Y:S02]  /*16e0*/  SHF.R.U64 R2, R13, 0x3, R8.reuse ;  /* 0x000000030d027819 */ /* 0x100fe40000001208 */
[----:B------:R-:W-:Y:S02]  /*16f0*/  SHF.R.U32.HI R3, RZ, 0x3, R8 ;  /* 0x00000003ff037819 */ /* 0x000fe40000011608 */
[----:B------:R-:W-:Y:S02]  /*1700*/  LOP3.LUT R2, R2, 0xfffffffc, RZ, 0xc0, !PT ;  /* 0xfffffffc02027812 */ /* 0x000fe400078ec0ff */
[----:B------:R-:W-:Y:S02]  /*1710*/  LOP3.LUT R3, R3, 0x1fffffff, RZ, 0xc0, !PT ;  /* 0x1fffffff03037812 */ /* 0x000fe400078ec0ff */
[----:B--2---:R-:W-:-:S04]  /*1720*/  IADD3 R2, P0, PT, R2, UR6, RZ ;  /* 0x0000000602027c10 */ /* 0x004fc8000ff1e0ff */
[----:B------:R-:W-:-:S05]  /*1730*/  IADD3.X R3, PT, PT, R3, UR7, RZ, P0, !PT ;  /* 0x0000000703037c10 */ /* 0x000fca00087fe4ff */
[----:B------:R-:W2:Y:S02]  /*1740*/  LDG.E R2, desc[UR10][R2.64] ;  /* 0x0000000a02027981 */ /* 0x000ea4000c1e1900 */
[----:B--2---:R-:W-:-:S04]  /*1750*/  SHF.R.W.U32.HI R8, RZ, R13, R2 ;  /* 0x0000000dff087219 */ /* 0x004fc80000011e02 */
[----:B------:R-:W-:-:S04]  /*1760*/  LOP3.LUT R8, R8, 0x1, RZ, 0xc0, !PT ;  /* 0x0000000108087812 */ /* 0x000fc800078ec0ff */
[----:B------:R-:W-:-:S13]  /*1770*/  ISETP.NE.U32.AND P0, PT, R8, 0x1, PT ;  /* 0x000000010800780c */ /* 0x000fda0003f05070 */
[----:B------:R-:W-:Y:S05]  /*1780*/  @P0 BRA `(.L_x_1389) ;  /* 0x0000000000ec0947 */ /* 0x000fea0003800000 */
[----:B------:R1:W-:Y:S01]  /*1790*/  ATOMS.POPC.INC.32 RZ, [R5+URZ] ;  /* 0x0000000005ff7f8c */ /* 0x0003e2000d8000ff */
[----:B------:R-:W-:Y:S05]  /*17a0*/  BRA `(.L_x_1389) ;  /* 0x0000000000e47947 */ /* 0x000fea0003800000 */
.L_x_1388:
[----:B------:R-:W1:Y:S02]  /*17b0*/  LDCU.64 UR4, c[0x0][0x380] ;  /* 0x00007000ff0477ac */ /* 0x000e640008000a00 */
[----:B-1----:R-:W-:-:S04]  /*17c0*/  LEA R14, P0, R9, UR4, 0x3 ;  /* 0x00000004090e7c11 */ /* 0x002fc8000f8018ff */
[----:B------:R-:W-:-:S05]  /*17d0*/  LEA.HI.X R15, R9, UR5, RZ, 0x3, P0 ;  /* 0x00000005090f7c11 */ /* 0x000fca00080f1cff */
[----:B------:R-:W0:Y:S04]  /*17e0*/  LDG.E.64 R2, desc[UR10][R14.64] ;  /* 0x0000000a0e027981 */ /* 0x000e28000c1e1b00 */
[----:B------:R-:W0:Y:S02]  /*17f0*/  LDG.E.64 R8, desc[UR10][R14.64+0x8] ;  /* 0x0000080a0e087981 */ /* 0x000e24000c1e1b00 */
[----:B0-----:R-:W-:-:S04]  /*1800*/  IADD3 R16, P1, PT, -R2, R8, RZ ;  /* 0x0000000802107210 */ /* 0x001fc80007f3e1ff */
[----:B------:R-:W-:Y:S01]  /*1810*/  ISETP.GE.U32.AND P0, PT, R16, 0x2, PT ;  /* 0x000000021000780c */ /* 0x000fe20003f06070 */
[----:B------:R-:W-:-:S05]  /*1820*/  IMAD.X R16, R9, 0x1, ~R3, P1 ;  /* 0x0000000109107824 */ /* 0x000fca00008e0e03 */
[----:B------:R-:W-:-:S13]  /*1830*/  ISETP.GE.U32.AND.EX P0, PT, R16, RZ, PT, P0 ;  /* 0x000000ff1000720c */ /* 0x000fda0003f06100 */
[----:B------:R-:W-:Y:S05]  /*1840*/  @!P0 BRA `(.L_x_1390) ;  /* 0x0000000000708947 */ /* 0x000fea0003800000 */
[----:B------:R-:W-:-:S04]  /*1850*/  ISETP.GT.U32.AND P0, PT, R8, R2, PT ;  /* 0x000000020800720c */ /* 0x000fc80003f04070 */
[----:B------:R-:W-:-:S13]  /*1860*/  ISETP.GT.U32.AND.EX P0, PT, R9, R3, PT, P0 ;  /* 0x000000030900720c */ /* 0x000fda0003f04100 */
[----:B------:R-:W-:Y:S05]  /*1870*/  @!P0 BRA `(.L_x_1389) ;  /* 0x0000000000b08947 */ /* 0x000fea0003800000 */
.L_x_1392:
[----:B------:R-:W0:Y:S01]  /*1880*/  LDCU.64 UR4, c[0x0][0x388] ;  /* 0x00007100ff0477ac */ /* 0x000e220008000a00 */
[----:B------:R-:W-:-:S05]  /*1890*/  IADD3 R14, P0, PT, R2, R8, RZ ;  /* 0x00000008020e7210 */ /* 0x000fca0007f1e0ff */
[----:B------:R-:W-:-:S05]  /*18a0*/  IMAD.X R17, R3, 0x1, R9, P0 ;  /* 0x0000000103117824 */ /* 0x000fca00000e0609 */
[--C-:B------:R-:W-:Y:S02]  /*18b0*/  SHF.R.U64 R19, R14, 0x1, R17.reuse ;  /* 0x000000010e137819 */ /* 0x100fe40000001211 */
[----:B------:R-:W-:Y:S02]  /*18c0*/  SHF.R.U32.HI R16, RZ, 0x1, R17 ;  /* 0x00000001ff107819 */ /* 0x000fe40000011611 */
[----:B0-----:R-:W-:-:S04]  /*18d0*/  LEA R14, P0, R19, UR4, 0x2 ;  /* 0x00000004130e7c11 */ /* 0x001fc8000f8010ff */
[----:B------:R-:W-:-:S05]  /*18e0*/  LEA.HI.X R15, R19, UR5, R16, 0x2, P0 ;  /* 0x00000005130f7c11 */ /* 0x000fca00080f1410 */
[----:B------:R-:W2:Y:S02]  /*18f0*/  LDG.E R14, desc[UR10][R14.64] ;  /* 0x0000000a0e0e7981 */ /* 0x000ea4000c1e1900 */
[----:B--2---:R-:W-:-:S13]  /*1900*/  ISETP.NE.AND P0, PT, R14, R13, PT ;  /* 0x0000000d0e00720c */ /* 0x004fda0003f05270 */
[----:B------:R-:W-:Y:S05]  /*1910*/  @!P0 BRA `(.L_x_1391) ;  /* 0x00000000002c8947 */ /* 0x000fea0003800000 */
[----:B------:R-:W-:Y:S02]  /*1920*/  IADD3 R15, P1, PT, R19, 0x1, RZ ;  /* 0x00000001130f7810 */ /* 0x000fe40007f3e0ff */
[----:B------:R-:W-:-:S03]  /*1930*/  ISETP.GE.U32.AND P0, PT, R14, R13, PT ;  /* 0x0000000d0e00720c */ /* 0x000fc60003f06070 */
[----:B------:R-:W-:Y:S01]  /*1940*/  IMAD.X R14, RZ, RZ, R16, P1 ;  /* 0x000000ffff0e7224 */ /* 0x000fe200008e0610 */
[----:B------:R-:W-:Y:S02]  /*1950*/  SEL R2, R15, R2, !P0 ;  /* 0x000000020f027207 */ /* 0x000fe40004000000 */
[----:B------:R-:W-:Y:S02]  /*1960*/  SEL R8, R8, R19, !P0 ;  /* 0x0000001308087207 */ /* 0x000fe40004000000 */
[----:B------:R-:W-:Y:S02]  /*1970*/  SEL R9, R9, R16, !P0 ;  /* 0x0000001009097207 */ /* 0x000fe40004000000 */
[----:B------:R-:W-:Y:S02]  /*1980*/  SEL R3, R14, R3, !P0 ;  /* 0x000000030e037207 */ /* 0x000fe40004000000 */
[----:B------:R-:W-:-:S04]  /*1990*/  ISETP.GE.U32.AND P0, PT, R2, R8, PT ;  /* 0x000000080200720c */ /* 0x000fc80003f06070 */
[----:B------:R-:W-:-:S13]  /*19a0*/  ISETP.GE.U32.AND.EX P0, PT, R3, R9, PT, P0 ;  /* 0x000000090300720c */ /* 0x000fda0003f06100 */
[----:B------:R-:W-:Y:S05]  /*19b0*/  @!P0 BRA `(.L_x_1392) ;  /* 0xfffffffc00b08947 */ /* 0x000fea000383ffff */
[----:B------:R-:W-:Y:S05]  /*19c0*/  BRA `(.L_x_1389) ;  /* 0x00000000005c7947 */ /* 0x000fea0003800000 */
.L_x_1391:
[----:B------:R-:W-:-:S13]  /*19d0*/  LOP3.LUT P0, RZ, R17, 0x1, RZ, 0xc0, !PT ;  /* 0x0000000111ff7812 */ /* 0x000fda000780c0ff */
[----:B------:R-:W-:Y:S05]  /*19e0*/  @P0 BRA `(.L_x_1389) ;  /* 0x0000000000540947 */ /* 0x000fea0003800000 */
[----:B------:R2:W-:Y:S01]  /*19f0*/  ATOMS.POPC.INC.32 RZ, [R5+URZ] ;  /* 0x0000000005ff7f8c */ /* 0x0005e2000d8000ff */
[----:B------:R-:W-:Y:S05]  /*1a00*/  BRA `(.L_x_1389) ;  /* 0x00000000004c7947 */ /* 0x000fea0003800000 */
.L_x_1390:
[----:B------:R-:W-:-:S04]  /*1a10*/  ISETP.GT.U32.AND P0, PT, R8, R2, PT ;  /* 0x000000020800720c */ /* 0x000fc80003f04070 */
[----:B------:R-:W-:-:S13]  /*1a20*/  ISETP.GT.U32.AND.EX P0, PT, R9, R3, PT, P0 ;  /* 0x000000030900720c */ /* 0x000fda0003f04100 */
[----:B------:R-:W-:Y:S05]  /*1a30*/  @!P0 BRA `(.L_x_1389) ;  /* 0x0000000000408947 */ /* 0x000fea0003800000 */
.L_x_1394:
[----:B------:R-:W0:Y:S02]  /*1a40*/  LDCU.64 UR4, c[0x0][0x388] ;  /* 0x00007100ff0477ac */ /* 0x000e240008000a00 */
[----:B0-----:R-:W-:-:S04]  /*1a50*/  LEA R14, P0, R2, UR4, 0x2 ;  /* 0x00000004020e7c11 */ /* 0x001fc8000f8010ff */
[----:B------:R-:W-:-:S05]  /*1a60*/  LEA.HI.X R15, R2, UR5, R3, 0x2, P0 ;  /* 0x00000005020f7c11 */ /* 0x000fca00080f1403 */
[----:B------:R-:W2:Y:S02]  /*1a70*/  LDG.E R14, desc[UR10][R14.64] ;  /* 0x0000000a0e0e7981 */ /* 0x000ea4000c1e1900 */
[----:B--2---:R-:W-:-:S13]  /*1a80*/  ISETP.NE.AND P0, PT, R14, R13, PT ;  /* 0x0000000d0e00720c */ /* 0x004fda0003f05270 */
[----:B------:R-:W-:Y:S05]  /*1a90*/  @!P0 BRA `(.L_x_1393) ;  /* 0x00000000001c8947 */ /* 0x000fea0003800000 */
[----:B------:R-:W-:-:S04]  /*1aa0*/  IADD3 R2, P1, PT, R2, 0x1, RZ ;  /* 0x0000000102027810 */ /* 0x000fc80007f3e0ff */
[----:B------:R-:W-:Y:S01]  /*1ab0*/  ISETP.GE.U32.AND P0, PT, R2, R8, PT ;  /* 0x000000080200720c */ /* 0x000fe20003f06070 */
[----:B------:R-:W-:Y:S01]  /*1ac0*/  IMAD.X R3, RZ, RZ, R3, P1 ;  /* 0x000000ffff037224 */ /* 0x000fe200008e0603 */
[----:B------:R-:W-:-:S04]  /*1ad0*/  ISETP.LE.U32.AND P1, PT, R14, R13, PT ;  /* 0x0000000d0e00720c */ /* 0x000fc80003f23070 */
[----:B------:R-:W-:-:S13]  /*1ae0*/  ISETP.GE.U32.AND.EX P0, PT, R3, R9, PT, P0 ;  /* 0x000000090300720c */ /* 0x000fda0003f06100 */
[----:B------:R-:W-:Y:S05]  /*1af0*/  @!P0 BRA P1, `(.L_x_1394) ;  /* 0xfffffffc00d08947 */ /* 0x000fea000083ffff */
[----:B------:R-:W-:Y:S05]  /*1b00*/  BRA `(.L_x_1389) ;  /* 0x00000000000c7947 */ /* 0x000fea0003800000 */
.L_x_1393:
[----:B------:R-:W-:-:S13]  /*1b10*/  LOP3.LUT P0, RZ, R2, 0x80000000, RZ, 0xc0, !PT ;  /* 0x8000000002ff7812 */ /* 0x000fda000780c0ff */
[----:B------:R-:W-:Y:S05]  /*1b20*/  @P0 BRA `(.L_x_1389) ;  /* 0x0000000000040947 */ /* 0x000fea0003800000 */
[----:B------:R3:W-:Y:S02]  /*1b30*/  ATOMS.POPC.INC.32 RZ, [R5+URZ] ;  /* 0x0000000005ff7f8c */ /* 0x0007e4000d8000ff */
.L_x_1389:
[----:B------:R-:W-:Y:S05]  /*1b40*/  BSYNC.RECONVERGENT B1 ;  /* 0x0000000000017941 */ /* 0x000fea0003800200 */
.L_x_1387:
[----:B------:R-:W-:-:S05]  /*1b50*/  VIADD R11, R11, UR12 ;  /* 0x0000000c0b0b7c36 */ /* 0x000fca0008000000 */
[----:B------:R-:W-:-:S13]  /*1b60*/  ISETP.GE.U32.AND P0, PT, R11, R33, PT ;  /* 0x000000210b00720c */ /* 0x000fda0003f06070 */
[----:B------:R-:W-:Y:S05]  /*1b70*/  @!P0 BRA `(.L_x_1395) ;  /* 0xfffffff800748947 */ /* 0x000fea000383ffff */
.L_x_1386:
[----:B------:R-:W-:Y:S05]  /*1b80*/  BSYNC.RECONVERGENT B0 ;  /* 0x0000000000007941 */ /* 0x000fea0003800200 */
.L_x_1385:
[----:B------:R-:W-:Y:S01]  /*1b90*/  BAR.SYNC.DEFER_BLOCKING 0x0 ;  /* 0x0000000000007b1d */ /* 0x000fe20000010000 */
[----:B------:R-:W-:-:S13]  /*1ba0*/  ISETP.NE.AND P0, PT, R0, RZ, PT ;  /* 0x000000ff0000720c */ /* 0x000fda0003f05270 */
[----:B------:R-:W-:Y:S05]  /*1bb0*/  @P0 EXIT ;  /* 0x000000000000094d */ /* 0x000fea0003800000 */
[----:B------:R-:W4:Y:S01]  /*1bc0*/  LDS R2, [R5] ;  /* 0x0000000005027984 */ /* 0x000f220000000800 */
[----:B------:R-:W4:Y:S01]  /*1bd0*/  LDC.64 R6, c[0x0][0x3b0] ;  /* 0x0000ec00ff067b82 */ /* 0x000f220000000a00 */
[----:B------:R-:W-:-:S05]  /*1be0*/  IMAD.MOV.U32 R3, RZ, RZ, RZ ;  /* 0x000000ffff037224 */ /* 0x000fca00078e00ff */
[----:B----4-:R-:W-:Y:S01]  /*1bf0*/  REDG.E.ADD.64.STRONG.GPU desc[UR10][R6.64], R2 ;  /* 0x000000020600798e */ /* 0x010fe2000c12e50a */
[----:B------:R-:W-:Y:S05]  /*1c00*/  EXIT ;  /* 0x000000000000794d */ /* 0x000fea0003800000 */
        .weak           $__internal_0_$__cuda_sm20_dsqrt_rn_f64_mediumpath_v1
        .type           $__internal_0_$__cuda_sm20_dsqrt_rn_f64_mediumpath_v1,@function
        .size           $__internal_0_$__cuda_sm20_dsqrt_rn_f64_mediumpath_v1,(.L_x_1401 - $__internal_0_$__cuda_sm20_dsqrt_rn_f64_mediumpath_v1)
$__internal_0_$__cuda_sm20_dsqrt_rn_f64_mediumpath_v1:
[----:B------:R-:W-:Y:S01]  /*1c10*/  ISETP.GE.U32.AND P0, PT, R18, -0x3400000, PT ;  /* 0xfcc000001200780c */ /* 0x000fe20003f06070 */
[----:B------:R-:W-:Y:S01]  /*1c20*/  BSSY.RECONVERGENT B3, `(.L_x_1396) ;  /* 0x0000024000037945 */ /* 0x000fe20003800200 */
[----:B------:R-:W-:-:S11]  /*1c30*/  IMAD.MOV.U32 R21, RZ, RZ, R27 ;  /* 0x000000ffff157224 */ /* 0x000fd600078e001b */
[----:B------:R-:W-:Y:S05]  /*1c40*/  @!P0 BRA `(.L_x_1397) ;  /* 0x0000000000208947 */ /* 0x000fea0003800000 */
[----:B------:R-:W-:-:S10]  /*1c50*/  DFMA.RM R20, R24, R20, R22 ;  /* 0x000000141814722b */ /* 0x000fd40000004016 */
[----:B------:R-:W-:-:S05]  /*1c60*/  IADD3 R18, P0, PT, R20, 0x1, RZ ;  /* 0x0000000114127810 */ /* 0x000fca0007f1e0ff */
[----:B------:R-:W-:-:S06]  /*1c70*/  IMAD.X R19, RZ, RZ, R21, P0 ;  /* 0x000000ffff137224 */ /* 0x000fcc00000e0615 */
[----:B------:R-:W-:-:S08]  /*1c80*/  DFMA.RP R16, -R20, R18, R16 ;  /* 0x000000121410722b */ /* 0x000fd00000008110 */
[----:B------:R-:W-:-:S06]  /*1c90*/  DSETP.GT.AND P0, PT, R16, RZ, PT ;  /* 0x000000ff1000722a */ /* 0x000fcc0003f04000 */
[----:B------:R-:W-:Y:S02]  /*1ca0*/  FSEL R18, R18, R20, P0 ;  /* 0x0000001412127208 */ /* 0x000fe40000000000 */
[----:B------:R-:W-:Y:S01]  /*1cb0*/  FSEL R19, R19, R21, P0 ;  /* 0x0000001513137208 */ /* 0x000fe20000000000 */
[----:B------:R-:W-:Y:S06]  /*1cc0*/  BRA `(.L_x_1398) ;  /* 0x0000000000647947 */ /* 0x000fec0003800000 */
.L_x_1397:
[----:B------:R-:W-:-:S14]  /*1cd0*/  DSETP.NE.AND P0, PT, R16, RZ, PT ;  /* 0x000000ff1000722a */ /* 0x000fdc0003f05000 */
[----:B------:R-:W-:Y:S05]  /*1ce0*/  @!P0 BRA `(.L_x_1399) ;  /* 0x0000000000588947 */ /* 0x000fea0003800000 */
[----:B------:R-:W-:-:S13]  /*1cf0*/  ISETP.GE.AND P0, PT, R17, RZ, PT ;  /* 0x000000ff1100720c */ /* 0x000fda0003f06270 */
[----:B------:R-:W-:Y:S02]  /*1d00*/  @!P0 IMAD.MOV.U32 R18, RZ, RZ, 0x0 ;  /* 0x00000000ff128424 */ /* 0x000fe400078e00ff */
[----:B------:R-:W-:Y:S01]  /*1d10*/  @!P0 IMAD.MOV.U32 R19, RZ, RZ, -0x80000 ;  /* 0xfff80000ff138424 */ /* 0x000fe200078e00ff */
[----:B------:R-:W-:Y:S06]  /*1d20*/  @!P0 BRA `(.L_x_1398) ;  /* 0x00000000004c8947 */ /* 0x000fec0003800000 */
[----:B------:R-:W-:-:S13]  /*1d30*/  ISETP.GT.AND P0, PT, R17, 0x7fefffff, PT ;  /* 0x7fefffff1100780c */ /* 0x000fda0003f04270 */
[----:B------:R-:W-:Y:S05]  /*1d40*/  @P0 BRA `(.L_x_1399) ;  /* 0x0000000000400947 */ /* 0x000fea0003800000 */
[----:B------:R-:W-:Y:S01]  /*1d50*/  DMUL R22, R16, 8.11296384146066816958e+31 ;  /* 0x4690000010167828 */ /* 0x000fe20000000000 */
[----:B------:R-:W-:Y:S02]  /*1d60*/  IMAD.MOV.U32 R20, RZ, RZ, RZ ;  /* 0x000000ffff147224 */ /* 0x000fe400078e00ff */
[----:B------:R-:W-:Y:S02]  /*1d70*/  IMAD.MOV.U32 R16, RZ, RZ, 0x0 ;  /* 0x00000000ff107424 */ /* 0x000fe400078e00ff */
[----:B------:R-:W-:Y:S01]  /*1d80*/  IMAD.MOV.U32 R17, RZ, RZ, 0x3fd80000 ;  /* 0x3fd80000ff117424 */ /* 0x000fe200078e00ff */
[----:B------:R-:W0:Y:S02]  /*1d90*/  MUFU.RSQ64H R21, R23 ;  /* 0x0000001700157308 */ /* 0x000e240000001c00 */
[----:B0-----:R-:W-:-:S08]  /*1da0*/  DMUL R18, R20, R20 ;  /* 0x0000001414127228 */ /* 0x001fd00000000000 */
[----:B------:R-:W-:-:S08]  /*1db0*/  DFMA R18, R22, -R18, 1 ;  /* 0x3ff000001612742b */ /* 0x000fd00000000812 */
[----:B------:R-:W-:Y:S02]  /*1dc0*/  DFMA R16, R18, R16, 0.5 ;  /* 0x3fe000001210742b */ /* 0x000fe40000000010 */
[----:B------:R-:W-:-:S08]  /*1dd0*/  DMUL R18, R20, R18 ;  /* 0x0000001214127228 */ /* 0x000fd00000000000 */
[----:B------:R-:W-:-:S08]  /*1de0*/  DFMA R18, R16, R18, R20 ;  /* 0x000000121012722b */ /* 0x000fd00000000014 */
[----:B------:R-:W-:Y:S02]  /*1df0*/  DMUL R16, R22, R18 ;  /* 0x0000001216107228 */ /* 0x000fe40000000000 */
[----:B------:R-:W-:-:S06]  /*1e00*/  VIADD R19, R19, 0xfff00000 ;  /* 0xfff0000013137836 */ /* 0x000fcc0000000000 */
[----:B------:R-:W-:-:S08]  /*1e10*/  DFMA R20, R16, -R16, R22 ;  /* 0x800000101014722b */ /* 0x000fd00000000016 */
[----:B------:R-:W-:-:S10]  /*1e20*/  DFMA R18, R18, R20, R16 ;  /* 0x000000141212722b */ /* 0x000fd40000000010 */
[----:B------:R-:W-:Y:S01]  /*1e30*/  VIADD R19, R19, 0xfcb00000 ;  /* 0xfcb0000013137836 */ /* 0x000fe20000000000 */
[----:B------:R-:W-:Y:S06]  /*1e40*/  BRA `(.L_x_1398) ;  /* 0x0000000000047947 */ /* 0x000fec0003800000 */
.L_x_1399:
[----:B------:R-:W-:-:S11]  /*1e50*/  DADD R18, R16, R16 ;  /* 0x0000000010127229 */ /* 0x000fd60000000010 */
.L_x_1398:
[----:B------:R-:W-:Y:S05]  /*1e60*/  BSYNC.RECONVERGENT B3 ;  /* 0x0000000000037941 */ /* 0x000fea0003800200 */
.L_x_1396:
[----:B------:R-:W-:-:S04]  /*1e70*/  IMAD.MOV.U32 R29, RZ, RZ, 0x0 ;  /* 0x00000000ff1d7424 */ /* 0x000fc800078e00ff */
[----:B------:R-:W-:Y:S05]  /*1e80*/  RET.REL.NODEC R28 `(_Z13tc_GPU_kernelPKmPKjS0_mmjPmjS2_jm) ;  /* 0xffffffe01c5c7950 */ /* 0x000fea0003c3ffff */
.L_x_1400:
        /* <DEDUP_REMOVED lines=15> */
.L_x_1401:


//--------------------- .nv.shared._ZN3cub18CUB_300001_SM_10006detail14segmented_sort33DeviceSegmentedSortFallbackKernelILNS0_9SortOrderE0ENS2_10policy_hubIjNS0_8NullTypeEE9Policy860EjS6_PmS9_lEEvPKT1_PSA_NS1_20device_double_bufferISA_EEPKT2_PSG_NSE_ISG_EET3_T4_ --------------------------
	.section	.nv.shared._ZN3cub18CUB_300001_SM_10006detail14segmented_sort33DeviceSegmentedSortFallbackKernelILNS0_9SortOrderE0ENS2_10policy_hubIjNS0_8NullTypeEE9Policy860EjS6_PmS9_lEEvPKT1_PSA_NS1_20device_double_bufferISA_EEPKT2_PSG_NSE_ISG_EET3_T4_,"aw",@nobits
	.sectionflags	@""
	.align	16
.nv.shared._ZN3cub18CUB_300001_SM_10006detail14segmented_sort33DeviceSegmentedSortFallbackKernelILNS0_9SortOrderE0ENS2_10policy_hubIjNS0_8NullTypeEE9Policy860EjS6_PmS9_lEEvPKT1_PSA_NS1_20device_double_bufferISA_EEPKT2_PSG_NSE_ISG_EET3_T4_:
	.zero		34880


//--------------------- .nv.shared.reserved.0     --------------------------
	.section	.nv.shared.reserved.0,"aw",@nobits
	.weak		__nv_reservedSMEM_offset_0_alias
	.size		__nv_reservedSMEM_offset_0_alias, 0, 64
	.other		__nv_reservedSMEM_offset_0_alias,@"STO_CUDA_RESERVED_SHARED STV_DEFAULT"
__nv_reservedSMEM_offset_0_alias:
	.zero		0
	.zero		64


//--------------------- .nv.global                --------------------------
	.section	.nv.global,"aw",@nobits
.nv.global:
	.type		_ZN34_INTERNAL_fc19ba4c_4_k_cu_14a2849f6thrust24THRUST_300001_SM_1000_NS12placeholders2_6E,@object
	.size		_ZN34_INTERNAL_fc19ba4c_4_k_cu_14a2849f6thrust24THRUST_300001_SM_1000_NS12placeholders2_6E,(_ZN34_INTERNAL_fc19ba4c_4_k_cu_14a2849f4cuda3std3__45__cpo6cbeginE - _ZN34_INTERNAL_fc19ba4c_4_k_cu_14a2849f6thrust24THRUST_300001_SM_1000_NS12placeholders2_6E)
_ZN34_INTERNAL_fc19ba4c_4_k_cu_14a2849f6thrust24THRUST_300001_SM_1000_NS12placeholders2_6E:
	.zero		1
	.type		_ZN34_INTERNAL_fc19ba4c_4_k_cu_14a2849f4cuda3std3__45__cpo6cbeginE,@object
	.size		_ZN34_INTERNAL_fc19ba4c_4_k_cu_14a2849f4cuda3std3__45__cpo6cbeginE,(_ZN34_INTERNAL_fc19ba4c_4_k_cu_14a2849f4cuda3std6ranges3__45__cpo4cendE - _ZN34_INTERNAL_fc19ba4c_4_k_cu_14a2849f4cuda3std3__45__cpo6cbeginE)
_ZN34_INTERNAL_fc19ba4c_4_k_cu_14a2849f4cuda3std3__45__cpo6cbeginE:
	.zero		1
	.type		_ZN34_INTERNAL_fc19ba4c_4_k_cu_14a2849f4cuda3std6ranges3__45__cpo4cendE,@object
	.size		_ZN34_INTERNAL_fc19ba4c_4_k_cu_14a2849f4cuda3std6ranges3__45__cpo4cendE,(_ZN34_INTERNAL_fc19ba4c_4_k_cu_14a2849f4cuda3std3__48in_placeE - _ZN34_INTERNAL_fc19ba4c_4_k_cu_14a2849f4cuda3std6ranges3__45__cpo4cendE)
_ZN34_INTERNAL_fc19ba4c_4_k_cu_14a2849f4cuda3std6ranges3__45__cpo4cendE:
	.zero		1
	.type		_ZN34_INTERNAL_fc19ba4c_4_k_cu_14a2849f4cuda3std3__48in_placeE,@object
	.size		_ZN34_INTERNAL_fc19ba4c_4_k_cu_14a2849f4cuda3std3__48in_placeE,(_ZN34_INTERNAL_fc19ba4c_4_k_cu_14a2849f4cuda3std6ranges3__45__cpo5ssizeE - _ZN34_INTERNAL_fc19ba4c_4_k_cu_14a2849f4cuda3std3__48in_placeE)
_ZN34_INTERNAL_fc19ba4c_4_k_cu_14a2849f4cuda3std3__48in_placeE:
	.zero		1
	.type		_ZN34_INTERNAL_fc19ba4c_4_k_cu_14a2849f4cuda3std6ranges3__45__cpo5ssizeE,@object
	.size		_ZN34_INTERNAL_fc19ba4c_4_k_cu_14a2849f4cuda3std6ranges3__45__cpo5ssizeE,(_ZN34_INTERNAL_fc19ba4c_4_k_cu_14a2849f6thrust24THRUST_300001_SM_1000_NS12placeholders3_10E - _ZN34_INTERNAL_fc19ba4c_4_k_cu_14a2849f4cuda3std6ranges3__45__cpo5ssizeE)
_ZN34_INTERNAL_fc19ba4c_4_k_cu_14a2849f4cuda3std6ranges3__45__cpo5ssizeE:
	.zero		1
	.type		_ZN34_INTERNAL_fc19ba4c_4_k_cu_14a2849f6thrust24THRUST_300001_SM_1000_NS12placeholders3_10E,@object
	.size		_ZN34_INTERNAL_fc19ba4c_4_k_cu_14a2849f6thrust24THRUST_300001_SM_1000_NS12placeholders3_10E,(_ZN34_INTERNAL_fc19ba4c_4_k_cu_14a2849f4cuda3std3__45__cpo7crbeginE - _ZN34_INTERNAL_fc19ba4c_4_k_cu_14a2849f6thrust24THRUST_300001_SM_1000_NS12placeholders3_10E)
_ZN34_INTERNAL_fc19ba4c_4_k_cu_14a2849f6thrust24THRUST_300001_SM_1000_NS12placeholders3_10E:
	.zero		1
	.type		_ZN34_INTERNAL_fc19ba4c_4_k_cu_14a2849f4cuda3std3__45__cpo7crbeginE,@object
	.size		_ZN34_INTERNAL_fc19ba4c_4_k_cu_14a2849f4cuda3std3__45__cpo7crbeginE,(_ZN34_INTERNAL_fc19ba4c_4_k_cu_14a2849f4cuda3std6ranges3__45__cpo4prevE - _ZN34_INTERNAL_fc19ba4c_4_k_cu_14a2849f4cuda3std3__45__cpo7crbeginE)
_ZN34_INTERNAL_fc19ba4c_4_k_cu_14a2849f4cuda3std3__45__cpo7crbeginE:
	.zero		1
	.type		_ZN34_INTERNAL_fc19ba4c_4_k_cu_14a2849f4cuda3std6ranges3__45__cpo4prevE,@object
	.size		_ZN34_INTERNAL_fc19ba4c_4_k_cu_14a2849f4cuda3std6ranges3__45__cpo4prevE,(_ZN34_INTERNAL_fc19ba4c_4_k_cu_14a2849f4cuda3std6ranges3__45__cpo9iter_moveE - _ZN34_INTERNAL_fc19ba4c_4_k_cu_14a2849f4cuda3std6ranges3__45__cpo4prevE)
_ZN34_INTERNAL_fc19ba4c_4_k_cu_14a2849f4cuda3std6ranges3__45__cpo4prevE:
	.zero		1
	.type		_ZN34_INTERNAL_fc19ba4c_4_k_cu_14a2849f4cuda3std6ranges3__45__cpo9iter_moveE,@object
	.size		_ZN34_INTERNAL_fc19ba4c_4_k_cu_14a2849f4cuda3std6ranges3__45__cpo9iter_moveE,(_ZN34_INTERNAL_fc19ba4c_4_k_cu_14a2849f6thrust24THRUST_300001_SM_1000_NS12placeholders2_2E - _ZN34_INTERNAL_fc19ba4c_4_k_cu_14a2849f4cuda3std6ranges3__45__cpo9iter_moveE)
_ZN34_INTERNAL_fc19ba4c_4_k_cu_14a2849f4cuda3std6ranges3__45__cpo9iter_moveE:
	.zero		1
	.type		_ZN34_INTERNAL_fc19ba4c_4_k_cu_14a2849f6thrust24THRUST_300001_SM_1000_NS12placeholders2_2E,@object
	.size		_ZN34_INTERNAL_fc19ba4c_4_k_cu_14a2849f6thrust24THRUST_300001_SM_1000_NS12placeholders2_2E,(_ZN34_INTERNAL_fc19ba4c_4_k_cu_14a2849f6thrust24THRUST_300001_SM_1000_NS12placeholders2_4E - _ZN34_INTERNAL_fc19ba4c_4_k_cu_14a2849f6thrust24THRUST_300001_SM_1000_NS12placeholders2_2E)
_ZN34_INTERNAL_fc19ba4c_4_k_cu_14a2849f6thrust24THRUST_300001_SM_1000_NS12placeholders2_2E:
	.zero		1
	.type		_ZN34_INTERNAL_fc19ba4c_4_k_cu_14a2849f6thrust24THRUST_300001_SM_1000_NS12placeholders2_4E,@object
	.size		_ZN34_INTERNAL_fc19ba4c_4_k_cu_14a2849f6thrust24THRUST_300001_SM_1000_NS12placeholders2_4E,(_ZN34_INTERNAL_fc19ba4c_4_k_cu_14a2849f4cuda3std3__45__cpo5beginE - _ZN34_INTERNAL_fc19ba4c_4_k_cu_14a2849f6thrust24THRUST_300001_SM_1000_NS12placeholders2_4E)
_ZN34_INTERNAL_fc19ba4c_4_k_cu_14a2849f6thrust24THRUST_300001_SM_1000_NS12placeholders2_4E:
	.zero		1
	.type		_ZN34_INTERNAL_fc19ba4c_4_k_cu_14a2849f4cuda3std3__45__cpo5beginE,@object
	.size		_ZN34_INTERNAL_fc19ba4c_4_k_cu_14a2849f4cuda3std3__45__cpo5beginE,(_ZN34_INTERNAL_fc19ba4c_4_k_cu_14a2849f4cuda3std6ranges3__45__cpo3endE - _ZN34_INTERNAL_fc19ba4c_4_k_cu_14a2849f4cuda3std3__45__cpo5beginE)
_ZN34_INTERNAL_fc19ba4c_4_k_cu_14a2849f4cuda3std3__45__cpo5beginE:
	.zero		1
	.type		_ZN34_INTERNAL_fc19ba4c_4_k_cu_14a2849f4cuda3std6ranges3__45__cpo3endE,@object
	.size		_ZN34_INTERNAL_fc19ba4c_4_k_cu_14a2849f4cuda3std6ranges3__45__cpo3endE,(_ZN34_INTERNAL_fc19ba4c_4_k_cu_14a2849f4cuda3std3__436_GLOBAL__N__fc19ba4c_4_k_cu_14a2849f6ignoreE - _ZN34_INTERNAL_fc19ba4c_4_k_cu_14a2849f4cuda3std6ranges3__45__cpo3endE)
_ZN34_INTERNAL_fc19ba4c_4_k_cu_14a2849f4cuda3std6ranges3__45__cpo3endE:
	.zero		1
	.type		_ZN34_INTERNAL_fc19ba4c_4_k_cu_14a2849f4cuda3std3__436_GLOBAL__N__fc19ba4c_4_k_cu_14a2849f6ignoreE,@object
	.size		_ZN34_INTERNAL_fc19ba4c_4_k_cu_14a2849f4cuda3std3__436_GLOBAL__N__fc19ba4c_4_k_cu_14a2849f6ignoreE,(_ZN34_INTERNAL_fc19ba4c_4_k_cu_14a2849f4cuda3std6ranges3__45__cpo5cdataE - _ZN34_INTERNAL_fc19ba4c_4_k_cu_14a2849f4cuda3std3__436_GLOBAL__N__fc19ba4c_4_k_cu_14a2849f6ignoreE)
_ZN34_INTERNAL_fc19ba4c_4_k_cu_14a2849f4cuda3std3__436_GLOBAL__N__fc19ba4c_4_k_cu_14a2849f6ignoreE:
	.zero		1
	.type		_ZN34_INTERNAL_fc19ba4c_4_k_cu_14a2849f4cuda3std6ranges3__45__cpo5cdataE,@object
	.size		_ZN34_INTERNAL_fc19ba4c_4_k_cu_14a2849f4cuda3std6ranges3__45__cpo5cdataE,(_ZN34_INTERNAL_fc19ba4c_4_k_cu_14a2849f6thrust24THRUST_300001_SM_1000_NS12placeholders2_8E - _ZN34_INTERNAL_fc19ba4c_4_k_cu_14a2849f4cuda3std6ranges3__45__cpo5cdataE)
_ZN34_INTERNAL_fc19ba4c_4_k_cu_14a2849f4cuda3std6ranges3__45__cpo5cdataE:
	.zero		1
	.type		_ZN34_INTERNAL_fc19ba4c_4_k_cu_14a2849f6thrust24THRUST_300001_SM_1000_NS12placeholders2_8E,@object
	.size		_ZN34_INTERNAL_fc19ba4c_4_k_cu_14a2849f6thrust24THRUST_300001_SM_1000_NS12placeholders2_8E,(_ZN34_INTERNAL_fc19ba4c_4_k_cu_14a2849f4cuda3std3__45__cpo6rbeginE - _ZN34_INTERNAL_fc19ba4c_4_k_cu_14a2849f6thrust24THRUST_300001_SM_1000_NS12placeholders2_8E)
_ZN34_INTERNAL_fc19ba4c_4_k_cu_14a2849f6thrust24THRUST_300001_SM_1000_NS12placeholders2_8E:
	.zero		1
	.type		_ZN34_INTERNAL_fc19ba4c_4_k_cu_14a2849f4cuda3std3__45__cpo6rbeginE,@object
	.size		_ZN34_INTERNAL_fc19ba4c_4_k_cu_14a2849f4cuda3std3__45__cpo6rbeginE,(_ZN34_INTERNAL_fc19ba4c_4_k_cu_14a2849f4cuda3std6ranges3__45__cpo9iter_swapE - _ZN34_INTERNAL_fc19ba4c_4_k_cu_14a2849f4cuda3std3__45__cpo6rbeginE)
_ZN34_INTERNAL_fc19ba4c_4_k_cu_14a2849f4cuda3std3__45__cpo6rbeginE:
	.zero		1
	.type		_ZN34_INTERNAL_fc19ba4c_4_k_cu_14a2849f4cuda3std6ranges3__45__cpo9iter_swapE,@object
	.size		_ZN34_INTERNAL_fc19ba4c_4_k_cu_14a2849f4cuda3std6ranges3__45__cpo9iter_swapE,(_ZN34_INTERNAL_fc19ba4c_4_k_cu_14a2849f4cuda3std3__47nulloptE - _ZN34_INTERNAL_fc19ba4c_4_k_cu_14a2849f4cuda3std6ranges3__45__cpo9iter_swapE)
_ZN34_INTERNAL_fc19ba4c_4_k_cu_14a2849f4cuda3std6ranges3__45__cpo9iter_swapE:
	.zero		1
	.type		_ZN34_INTERNAL_fc19ba4c_4_k_cu_14a2849f4cuda3std3__47nulloptE,@object
	.size		_ZN34_INTERNAL_fc19ba4c_4_k_cu_14a2849f4cuda3std3__47nulloptE,(_ZN34_INTERNAL_fc19ba4c_4_k_cu_14a2849f6thrust24THRUST_300001_SM_1000_NS6system6detail10sequential3seqE - _ZN34_INTERNAL_fc19ba4c_4_k_cu_14a2849f4cuda3std3__47nulloptE)
_ZN34_INTERNAL_fc19ba4c_4_k_cu_14a2849f4cuda3std3__47nulloptE:
	.zero		1
	.type		_ZN34_INTERNAL_fc19ba4c_4_k_cu_14a2849f6thrust24THRUST_300001_SM_1000_NS6system6detail10sequential3seqE,@object
	.size		_ZN34_INTERNAL_fc19ba4c_4_k_cu_14a2849f6thrust24THRUST_300001_SM_1000_NS6system6detail10sequential3seqE,(_ZN34_INTERNAL_fc19ba4c_4_k_cu_14a2849f6thrust24THRUST_300001_SM_1000_NS12placeholders2_5E - _ZN34_INTERNAL_fc19ba4c_4_k_cu_14a2849f6thrust24THRUST_300001_SM_1000_NS6system6detail10sequential3seqE)
_ZN34_INTERNAL_fc19ba4c_4_k_cu_14a2849f6thrust24THRUST_300001_SM_1000_NS6system6detail10sequential3seqE:
	.zero		1
	.type		_ZN34_INTERNAL_fc19ba4c_4_k_cu_14a2849f6thrust24THRUST_300001_SM_1000_NS12placeholders2_5E,@object
	.size		_ZN34_INTERNAL_fc19ba4c_4_k_cu_14a2849f6thrust24THRUST_300001_SM_1000_NS12placeholders2_5E,(_ZN34_INTERNAL_fc19ba4c_4_k_cu_14a2849f4cuda3std3__45__cpo3endE - _ZN34_INTERNAL_fc19ba4c_4_k_cu_14a2849f6thrust24THRUST_300001_SM_1000_NS12placeholders2_5E)
_ZN34_INTERNAL_fc19ba4c_4_k_cu_14a2849f6thrust24THRUST_300001_SM_1000_NS12placeholders2_5E:
	.zero		1
	.type		_ZN34_INTERNAL_fc19ba4c_4_k_cu_14a2849f4cuda3std3__45__cpo3endE,@object
	.size		_ZN34_INTERNAL_fc19ba4c_4_k_cu_14a2849f4cuda3std3__45__cpo3endE,(_ZN34_INTERNAL_fc19ba4c_4_k_cu_14a2849f4cuda3std6ranges3__45__cpo6cbeginE - _ZN34_INTERNAL_fc19ba4c_4_k_cu_14a2849f4cuda3std3__45__cpo3endE)
_ZN34_INTERNAL_fc19ba4c_4_k_cu_14a2849f4cuda3std3__45__cpo3endE:
	.zero		1
	.type		_ZN34_INTERNAL_fc19ba4c_4_k_cu_14a2849f4cuda3std6ranges3__45__cpo6cbeginE,@object
	.size		_ZN34_INTERNAL_fc19ba4c_4_k_cu_14a2849f4cuda3std6ranges3__45__cpo6cbeginE,(_ZN34_INTERNAL_fc19ba4c_4_k_cu_14a2849f4cuda3std3__419piecewise_constructE - _ZN34_INTERNAL_fc19ba4c_4_k_cu_14a2849f4cuda3std6ranges3__45__cpo6cbeginE)
_ZN34_INTERNAL_fc19ba4c_4_k_cu_14a2849f4cuda3std6ranges3__45__cpo6cbeginE:
	.zero		1
	.type		_ZN34_INTERNAL_fc19ba4c_4_k_cu_14a2849f4cuda3std3__419piecewise_constructE,@object
	.size		_ZN34_INTERNAL_fc19ba4c_4_k_cu_14a2849f4cuda3std3__419piecewise_constructE,(_ZN34_INTERNAL_fc19ba4c_4_k_cu_14a2849f4cuda3std6ranges3__45__cpo4sizeE - _ZN34_INTERNAL_fc19ba4c_4_k_cu_14a2849f4cuda3std3__419piecewise_constructE)
_ZN34_INTERNAL_fc19ba4c_4_k_cu_14a2849f4cuda3std3__419piecewise_constructE:
	.zero		1
	.type		_ZN34_INTERNAL_fc19ba4c_4_k_cu_14a2849f4cuda3std6ranges3__45__cpo4sizeE,@object
	.size		_ZN34_INTERNAL_fc19ba4c_4_k_cu_14a2849f4cuda3std6ranges3__45__cpo4sizeE,(_ZN34_INTERNAL_fc19ba4c_4_k_cu_14a2849f6thrust24THRUST_300001_SM_1000_NS12placeholders2_9E - _ZN34_INTERNAL_fc19ba4c_4_k_cu_14a2849f4cuda3std6ranges3__45__cpo4sizeE)
_ZN34_INTERNAL_fc19ba4c_4_k_cu_14a2849f4cuda3std6ranges3__45__cpo4sizeE:
	.zero		1
	.type		_ZN34_INTERNAL_fc19ba4c_4_k_cu_14a2849f6thrust24THRUST_300001_SM_1000_NS12placeholders2_9E,@object
	.size		_ZN34_INTERNAL_fc19ba4c_4_k_cu_14a2849f6thrust24THRUST_300001_SM_1000_NS12placeholders2_9E,(_ZN34_INTERNAL_fc19ba4c_4_k_cu_14a2849f4cuda3std3__45__cpo4rendE - _ZN34_INTERNAL_fc19ba4c_4_k_cu_14a2849f6thrust24THRUST_300001_SM_1000_NS12placeholders2_9E)
_ZN34_INTERNAL_fc19ba4c_4_k_cu_14a2849f6thrust24THRUST_300001_SM_1000_NS12placeholders2_9E:
	.zero		1
	.type		_ZN34_INTERNAL_fc19ba4c_4_k_cu_14a2849f4cuda3std3__45__cpo4rendE,@object
	.size		_ZN34_INTERNAL_fc19ba4c_4_k_cu_14a2849f4cuda3std3__45__cpo4rendE,(_ZN34_INTERNAL_fc19ba4c_4_k_cu_14a2849f4cuda3std6ranges3__45__cpo4nextE - _ZN34_INTERNAL_fc19ba4c_4_k_cu_14a2849f4cuda3std3__45__cpo4rendE)
_ZN34_INTERNAL_fc19ba4c_4_k_cu_14a2849f4cuda3std3__45__cpo4rendE:
	.zero		1
	.type		_ZN34_INTERNAL_fc19ba4c_4_k_cu_14a2849f4cuda3std6ranges3__45__cpo4nextE,@object
	.size		_ZN34_INTERNAL_fc19ba4c_4_k_cu_14a2849f4cuda3std6ranges3__45__cpo4nextE,(_ZN34_INTERNAL_fc19ba4c_4_k_cu_14a2849f4cuda3std6ranges3__45__cpo4swapE - _ZN34_INTERNAL_fc19ba4c_4_k_cu_14a2849f4cuda3std6ranges3__45__cpo4nextE)
_ZN34_INTERNAL_fc19ba4c_4_k_cu_14a2849f4cuda3std6ranges3__45__cpo4nextE:
	.zero		1
	.type		_ZN34_INTERNAL_fc19ba4c_4_k_cu_14a2849f4cuda3std6ranges3__45__cpo4swapE,@object
	.size		_ZN34_INTERNAL_fc19ba4c_4_k_cu_14a2849f4cuda3std6ranges3__45__cpo4swapE,(_ZN34_INTERNAL_fc19ba4c_4_k_cu_14a2849f6thrust24THRUST_300001_SM_1000_NS12placeholders2_1E - _ZN34_INTERNAL_fc19ba4c_4_k_cu_14a2849f4cuda3std6ranges3__45__cpo4swapE)
_ZN34_INTERNAL_fc19ba4c_4_k_cu_14a2849f4cuda3std6ranges3__45__cpo4swapE:
	.zero		1
	.type		_ZN34_INTERNAL_fc19ba4c_4_k_cu_14a2849f6thrust24THRUST_300001_SM_1000_NS12placeholders2_1E,@object
	.size		_ZN34_INTERNAL_fc19ba4c_4_k_cu_14a2849f6thrust24THRUST_300001_SM_1000_NS12placeholders2_1E,(_ZN34_INTERNAL_fc19ba4c_4_k_cu_14a2849f6thrust24THRUST_300001_SM_1000_NS12placeholders2_7E - _ZN34_INTERNAL_fc19ba4c_4_k_cu_14a2849f6thrust24THRUST_300001_SM_1000_NS12placeholders2_1E)
_ZN34_INTERNAL_fc19ba4c_4_k_cu_14a2849f6thrust24THRUST_300001_SM_1000_NS12placeholders2_1E:
	.zero		1
	.type		_ZN34_INTERNAL_fc19ba4c_4_k_cu_14a2849f6thrust24THRUST_300001_SM_1000_NS12placeholders2_7E,@object
	.size		_ZN34_INTERNAL_fc19ba4c_4_k_cu_14a2849f6thrust24THRUST_300001_SM_1000_NS12placeholders2_7E,(_ZN34_INTERNAL_fc19ba4c_4_k_cu_14a2849f4cuda3std3__45__cpo4cendE - _ZN34_INTERNAL_fc19ba4c_4_k_cu_14a2849f6thrust24THRUST_300001_SM_1000_NS12placeholders2_7E)
_ZN34_INTERNAL_fc19ba4c_4_k_cu_14a2849f6thrust24THRUST_300001_SM_1000_NS12placeholders2_7E:
	.zero		1
	.type		_ZN34_INTERNAL_fc19ba4c_4_k_cu_14a2849f4cuda3std3__45__cpo4cendE,@object
	.size		_ZN34_INTERNAL_fc19ba4c_4_k_cu_14a2849f4cuda3std3__45__cpo4cendE,(_ZN34_INTERNAL_fc19ba4c_4_k_cu_14a2849f4cuda3std6ranges3__45__cpo7advanceE - _ZN34_INTERNAL_fc19ba4c_4_k_cu_14a2849f4cuda3std3__45__cpo4cendE)
_ZN34_INTERNAL_fc19ba4c_4_k_cu_14a2849f4cuda3std3__45__cpo4cendE:
	.zero		1
	.type		_ZN34_INTERNAL_fc19ba4c_4_k_cu_14a2849f4cuda3std6ranges3__45__cpo7advanceE,@object
	.size		_ZN34_INTERNAL_fc19ba4c_4_k_cu_14a2849f4cuda3std6ranges3__45__cpo7advanceE,(_ZN34_INTERNAL_fc19ba4c_4_k_cu_14a2849f4cuda3std3__420unreachable_sentinelE - _ZN34_INTERNAL_fc19ba4c_4_k_cu_14a2849f4cuda3std6ranges3__45__cpo7advanceE)
_ZN34_INTERNAL_fc19ba4c_4_k_cu_14a2849f4cuda3std6ranges3__45__cpo7advanceE:
	.zero		1
	.type		_ZN34_INTERNAL_fc19ba4c_4_k_cu_14a2849f4cuda3std3__420unreachable_sentinelE,@object
	.size		_ZN34_INTERNAL_fc19ba4c_4_k_cu_14a2849f4cuda3std3__420unreachable_sentinelE,(_ZN34_INTERNAL_fc19ba4c_4_k_cu_14a2849f4cuda3std6ranges3__45__cpo8distanceE - _ZN34_INTERNAL_fc19ba4c_4_k_cu_14a2849f4cuda3std3__420unreachable_sentinelE)
_ZN34_INTERNAL_fc19ba4c_4_k_cu_14a2849f4cuda3std3__420unreachable_sentinelE:
	.zero		1
	.type		_ZN34_INTERNAL_fc19ba4c_4_k_cu_14a2849f4cuda3std6ranges3__45__cpo8distanceE,@object
	.size		_ZN34_INTERNAL_fc19ba4c_4_k_cu_14a2849f4cuda3std6ranges3__45__cpo8distanceE,(_ZN34_INTERNAL_fc19ba4c_4_k_cu_14a2849f4cuda3std6ranges3__45__cpo5beginE - _ZN34_INTERNAL_fc19ba4c_4_k_cu_14a2849f4cuda3std6ranges3__45__cpo8distanceE)
_ZN34_INTERNAL_fc19ba4c_4_k_cu_14a2849f4cuda3std6ranges3__45__cpo8distanceE:
	.zero		1
	.type		_ZN34_INTERNAL_fc19ba4c_4_k_cu_14a2849f4cuda3std6ranges3__45__cpo5beginE,@object
	.size		_ZN34_INTERNAL_fc19ba4c_4_k_cu_14a2849f4cuda3std6ranges3__45__cpo5beginE,(_ZN34_INTERNAL_fc19ba4c_4_k_cu_14a2849f6thrust24THRUST_300001_SM_1000_NS12placeholders2_3E - _ZN34_INTERNAL_fc19ba4c_4_k_cu_14a2849f4cuda3std6ranges3__45__cpo5beginE)
_ZN34_INTERNAL_fc19ba4c_4_k_cu_14a2849f4cuda3std6ranges3__45__cpo5beginE:
	.zero		1
	.type		_ZN34_INTERNAL_fc19ba4c_4_k_cu_14a2849f6thrust24THRUST_300001_SM_1000_NS12placeholders2_3E,@object
	.size		_ZN34_INTERNAL_fc19ba4c_4_k_cu_14a2849f6thrust24THRUST_300001_SM_1000_NS12placeholders2_3E,(_ZN34_INTERNAL_fc19ba4c_4_k_cu_14a2849f4cuda3std3__45__cpo5crendE - _ZN34_INTERNAL_fc19ba4c_4_k_cu_14a2849f6thrust24THRUST_300001_SM_1000_NS12placeholders2_3E)
_ZN34_INTERNAL_fc19ba4c_4_k_cu_14a2849f6thrust24THRUST_300001_SM_1000_NS12placeholders2_3E:
	.zero		1
	.type		_ZN34_INTERNAL_fc19ba4c_4_k_cu_14a2849f4cuda3std3__45__cpo5crendE,@object
	.size		_ZN34_INTERNAL_fc19ba4c_4_k_cu_14a2849f4cuda3std3__45__cpo5crendE,(_ZN34_INTERNAL_fc19ba4c_4_k_cu_14a2849f4cuda3std6ranges3__45__cpo4dataE - _ZN34_INTERNAL_fc19ba4c_4_k_cu_14a2849f4cuda3std3__45__cpo5crendE)
_ZN34_INTERNAL_fc19ba4c_4_k_cu_14a2849f4cuda3std3__45__cpo5crendE:
	.zero		1
	.type		_ZN34_INTERNAL_fc19ba4c_4_k_cu_14a2849f4cuda3std6ranges3__45__cpo4dataE,@object
	.size		_ZN34_INTERNAL_fc19ba4c_4_k_cu_14a2849f4cuda3std6ranges3__45__cpo4dataE,(.L_24 - _ZN34_INTERNAL_fc19ba4c_4_k_cu_14a2849f4cuda3std6ranges3__45__cpo4dataE)
_ZN34_INTERNAL_fc19ba4c_4_k_cu_14a2849f4cuda3std6ranges3__45__cpo4dataE:
	.zero		1
.L_24:


//--------------------- .nv.shared._ZN3cub18CUB_300001_SM_10006detail14segmented_sort30DeviceSegmentedSortKernelSmallILNS0_9SortOrderE0ENS2_10policy_hubIjNS0_8NullTypeEE9Policy860EjS6_PmS9_lEEvjjjPKjSB_PKT1_PSC_PKT2_PSG_T3_T4_ --------------------------
	.section	.nv.shared._ZN3cub18CUB_300001_SM_10006detail14segmented_sort30DeviceSegmentedSortKernelSmallILNS0_9SortOrderE0ENS2_10policy_hubIjNS0_8NullTypeEE9Policy860EjS6_PmS9_lEEvjjjPKjSB_PKT1_PSC_PKT2_PSG_T3_T4_,"aw",@nobits
	.sectionflags	@""
	.align	16
.nv.shared._ZN3cub18CUB_300001_SM_10006detail14segmented_sort30DeviceSegmentedSortKernelSmallILNS0_9SortOrderE0ENS2_10policy_hubIjNS0_8NullTypeEE9Policy860EjS6_PmS9_lEEvjjjPKjSB_PKT1_PSC_PKT2_PSG_T3_T4_:
	.zero		10752


//--------------------- .nv.shared._ZN3cub18CUB_300001_SM_10006detail14segmented_sort30DeviceSegmentedSortKernelLargeILNS0_9SortOrderE0ENS2_10policy_hubIjNS0_8NullTypeEE9Policy860EjS6_PmS9_lEEvPKjPKT1_PSC_NS1_20device_double_bufferISC_EEPKT2_PSI_NSG_ISI_EET3_T4_ --------------------------
	.section	.nv.shared._ZN3cub18CUB_300001_SM_10006detail14segmented_sort30DeviceSegmentedSortKernelLargeILNS0_9SortOrderE0ENS2_10policy_hubIjNS0_8NullTypeEE9Policy860EjS6_PmS9_lEEvPKjPKT1_PSC_NS1_20device_double_bufferISC_EEPKT2_PSI_NSG_ISI_EET3_T4_,"aw",@nobits
	.sectionflags	@""
	.align	16
.nv.shared._ZN3cub18CUB_300001_SM_10006detail14segmented_sort30DeviceSegmentedSortKernelLargeILNS0_9SortOrderE0ENS2_10policy_hubIjNS0_8NullTypeEE9Policy860EjS6_PmS9_lEEvPKjPKT1_PSC_NS1_20device_double_bufferISC_EEPKT2_PSI_NSG_ISI_EET3_T4_:
	.zero		34880


//--------------------- .nv.shared._ZN3cub18CUB_300001_SM_10006detail19three_way_partition29DeviceThreeWayPartitionKernelINS2_10policy_hubIjiE10Policy1000EN6thrust24THRUST_300001_SM_1000_NS17counting_iteratorIjNS8_11use_defaultESA_SA_EEPjSC_NS8_16reverse_iteratorISC_EESC_NS0_13ScanTileStateImLb1EEENS0_21DispatchSegmentedSortILNS0_9SortOrderE0EjNS0_8NullTypeElPmSK_NS1_14segmented_sort10policy_hubIjSJ_EEE22LargeSegmentsSelectorTENSO_22SmallSegmentsSelectorTEiNS2_19streaming_context_tIlEEEEvT0_T1_T2_T3_T4_T5_T6_T7_T8_iT9_ --------------------------
	.section	.nv.shared._ZN3cub18CUB_300001_SM_10006detail19three_way_partition29DeviceThreeWayPartitionKernelINS2_10policy_hubIjiE10Policy1000EN6thrust24THRUST_300001_SM_1000_NS17counting_iteratorIjNS8_11use_defaultESA_SA_EEPjSC_NS8_16reverse_iteratorISC_EESC_NS0_13ScanTileStateImLb1EEENS0_21DispatchSegmentedSortILNS0_9SortOrderE0EjNS0_8NullTypeElPmSK_NS1_14segmented_sort10policy_hubIjSJ_EEE22LargeSegmentsSelectorTENSO_22SmallSegmentsSelectorTEiNS2_19streaming_context_tIlEEEEvT0_T1_T2_T3_T4_T5_T6_T7_T8_iT9_,"aw",@nobits
	.sectionflags	@""
	.align	16
.nv.shared._ZN3cub18CUB_300001_SM_10006detail19three_way_partition29DeviceThreeWayPartitionKernelINS2_10policy_hubIjiE10Policy1000EN6thrust24THRUST_300001_SM_1000_NS17counting_iteratorIjNS8_11use_defaultESA_SA_EEPjSC_NS8_16reverse_iteratorISC_EESC_NS0_13ScanTileStateImLb1EEENS0_21DispatchSegmentedSortILNS0_9SortOrderE0EjNS0_8NullTypeElPmSK_NS1_14segmented_sort10policy_hubIjSJ_EEE22LargeSegmentsSelectorTENSO_22SmallSegmentsSelectorTEiNS2_19streaming_context_tIlEEEEvT0_T1_T2_T3_T4_T5_T6_T7_T8_iT9_:
	.zero		23552


//--------------------- .nv.shared._ZN3cub18CUB_300001_SM_10006detail19three_way_partition33DeviceThreeWayPartitionInitKernelINS0_13ScanTileStateImLb1EEEPjEEvT_iT0_ --------------------------
	.section	.nv.shared._ZN3cub18CUB_300001_SM_10006detail19three_way_partition33DeviceThreeWayPartitionInitKernelINS0_13ScanTileStateImLb1EEEPjEEvT_iT0_,"aw",@nobits
	.sectionflags	@""
	.align	16
	.zero		1024


//--------------------- .nv.shared._ZN3cub18CUB_300001_SM_10006detail10radix_sort29DeviceRadixSortOnesweepKernelINS1_5radix10policy_hubI19preprocess_vertex_tNS0_8NullTypeEjE10Policy1000ELNS0_9SortOrderE0ES6_S7_jii30preprocess_vertex_decomposer_tEEvPT5_SD_PT3_PKSE_PT1_PKSI_PT2_PKSM_T4_iiT6_ --------------------------
	.section	.nv.shared._ZN3cub18CUB_300001_SM_10006detail10radix_sort29DeviceRadixSortOnesweepKernelINS1_5radix10policy_hubI19preprocess_vertex_tNS0_8NullTypeEjE10Policy1000ELNS0_9SortOrderE0ES6_S7_jii30preprocess_vertex_decomposer_tEEvPT5_SD_PT3_PKSE_PT1_PKSI_PT2_PKSM_T4_iiT6_,"aw",@nobits
	.sectionflags	@""
	.align	16
.nv.shared._ZN3cub18CUB_300001_SM_10006detail10radix_sort29DeviceRadixSortOnesweepKernelINS1_5radix10policy_hubI19preprocess_vertex_tNS0_8NullTypeEjE10Policy1000ELNS0_9SortOrderE0ES6_S7_jii30preprocess_vertex_decomposer_tEEvPT5_SD_PT3_PKSE_PT1_PKSI_PT2_PKSM_T4_iiT6_:
	.zero		48128


//--------------------- .nv.shared._ZN3cub18CUB_300001_SM_10006detail10radix_sort33DeviceRadixSortExclusiveSumKernelINS1_5radix10policy_hubI19preprocess_vertex_tNS0_8NullTypeEjE10Policy1000EjEEvPT0_ --------------------------
	.section	.nv.shared._ZN3cub18CUB_300001_SM_10006detail10radix_sort33DeviceRadixSortExclusiveSumKernelINS1_5radix10policy_hubI19preprocess_vertex_tNS0_8NullTypeEjE10Policy1000EjEEvPT0_,"aw",@nobits
	.sectionflags	@""
	.align	16
.nv.shared._ZN3cub18CUB_300001_SM_10006detail10radix_sort33DeviceRadixSortExclusiveSumKernelINS1_5radix10policy_hubI19preprocess_vertex_tNS0_8NullTypeEjE10Policy1000EjEEvPT0_:
	.zero		2208


//--------------------- .nv.shared._ZN3cub18CUB_300001_SM_10006detail10radix_sort30DeviceRadixSortHistogramKernelINS1_5radix10policy_hubI19preprocess_vertex_tNS0_8NullTypeEjE10Policy1000ELNS0_9SortOrderE0ES6_j30preprocess_vertex_decomposer_tEEvPT2_PKT1_SC_iiT3_ --------------------------
	.section	.nv.shared._ZN3cub18CUB_300001_SM_10006detail10radix_sort30DeviceRadixSortHistogramKernelINS1_5radix10policy_hubI19preprocess_vertex_tNS0_8NullTypeEjE10Policy1000ELNS0_9SortOrderE0ES6_j30preprocess_vertex_decomposer_tEEvPT2_PKT1_SC_iiT3_,"aw",@nobits
	.sectionflags	@""
	.align	16
.nv.shared._ZN3cub18CUB_300001_SM_10006detail10radix_sort30DeviceRadixSortHistogramKernelINS1_5radix10policy_hubI19preprocess_vertex_tNS0_8NullTypeEjE10Policy1000ELNS0_9SortOrderE0ES6_j30preprocess_vertex_decomposer_tEEvPT2_PKT1_SC_iiT3_:
	.zero		25600


//--------------------- .nv.shared._ZN3cub18CUB_300001_SM_10006detail10radix_sort31DeviceRadixSortSingleTileKernelINS1_5radix10policy_hubI19preprocess_vertex_tNS0_8NullTypeEjE10Policy1000ELNS0_9SortOrderE0ES6_S7_j30preprocess_vertex_decomposer_tEEvPKT1_PSC_PKT2_PSG_T3_iiT4_ --------------------------
	.section	.nv.shared._ZN3cub18CUB_300001_SM_10006detail10radix_sort31DeviceRadixSortSingleTileKernelINS1_5radix10policy_hubI19preprocess_vertex_tNS0_8NullTypeEjE10Policy1000ELNS0_9SortOrderE0ES6_S7_j30preprocess_vertex_decomposer_tEEvPKT1_PSC_PKT2_PSG_T3_iiT4_,"aw",@nobits
	.sectionflags	@""
	.align	16
.nv.shared._ZN3cub18CUB_300001_SM_10006detail10radix_sort31DeviceRadixSortSingleTileKernelINS1_5radix10policy_hubI19preprocess_vertex_tNS0_8NullTypeEjE10Policy1000ELNS0_9SortOrderE0ES6_S7_j30preprocess_vertex_decomposer_tEEvPKT1_PSC_PKT2_PSG_T3_iiT4_:
	.zero		34880


//--------------------- .nv.shared._ZN3cub18CUB_300001_SM_10006detail10radix_sort29DeviceRadixSortOnesweepKernelINS1_5radix10policy_hubI6edge_tNS0_8NullTypeEjE10Policy1000ELNS0_9SortOrderE0ES6_S7_jii17edge_decomposer_tEEvPT5_SD_PT3_PKSE_PT1_PKSI_PT2_PKSM_T4_iiT6_ --------------------------
	.section	.nv.shared._ZN3cub18CUB_300001_SM_10006detail10radix_sort29DeviceRadixSortOnesweepKernelINS1_5radix10policy_hubI6edge_tNS0_8NullTypeEjE10Policy1000ELNS0_9SortOrderE0ES6_S7_jii17edge_decomposer_tEEvPT5_SD_PT3_PKSE_PT1_PKSI_PT2_PKSM_T4_iiT6_,"aw",@nobits
	.sectionflags	@""
	.align	16
.nv.shared._ZN3cub18CUB_300001_SM_10006detail10radix_sort29DeviceRadixSortOnesweepKernelINS1_5radix10policy_hubI6edge_tNS0_8NullTypeEjE10Policy1000ELNS0_9SortOrderE0ES6_S7_jii17edge_decomposer_tEEvPT5_SD_PT3_PKSE_PT1_PKSI_PT2_PKSM_T4_iiT6_:
	.zero		48128


//--------------------- .nv.shared._ZN3cub18CUB_300001_SM_10006detail10radix_sort33DeviceRadixSortExclusiveSumKernelINS1_5radix10policy_hubI6edge_tNS0_8NullTypeEjE10Policy1000EjEEvPT0_ --------------------------
	.section	.nv.shared._ZN3cub18CUB_300001_SM_10006detail10radix_sort33DeviceRadixSortExclusiveSumKernelINS1_5radix10policy_hubI6edge_tNS0_8NullTypeEjE10Policy1000EjEEvPT0_,"aw",@nobits
	.sectionflags	@""
	.align	16
.nv.shared._ZN3cub18CUB_300001_SM_10006detail10radix_sort33DeviceRadixSortExclusiveSumKernelINS1_5radix10policy_hubI6edge_tNS0_8NullTypeEjE10Policy1000EjEEvPT0_:
	.zero		2208


//--------------------- .nv.shared._ZN3cub18CUB_300001_SM_10006detail10radix_sort30DeviceRadixSortHistogramKernelINS1_5radix10policy_hubI6edge_tNS0_8NullTypeEjE10Policy1000ELNS0_9SortOrderE0ES6_j17edge_decomposer_tEEvPT2_PKT1_SC_iiT3_ --------------------------
	.section	.nv.shared._ZN3cub18CUB_300001_SM_10006detail10radix_sort30DeviceRadixSortHistogramKernelINS1_5radix10policy_hubI6edge_tNS0_8NullTypeEjE10Policy1000ELNS0_9SortOrderE0ES6_j17edge_decomposer_tEEvPT2_PKT1_SC_iiT3_,"aw",@nobits
	.sectionflags	@""
	.align	16
.nv.shared._ZN3cub18CUB_300001_SM_10006detail10radix_sort30DeviceRadixSortHistogramKernelINS1_5radix10policy_hubI6edge_tNS0_8NullTypeEjE10Policy1000ELNS0_9SortOrderE0ES6_j17edge_decomposer_tEEvPT2_PKT1_SC_iiT3_:
	.zero		9216


//--------------------- .nv.shared._ZN3cub18CUB_300001_SM_10006detail10radix_sort31DeviceRadixSortSingleTileKernelINS1_5radix10policy_hubI6edge_tNS0_8NullTypeEjE10Policy1000ELNS0_9SortOrderE0ES6_S7_j17edge_decomposer_tEEvPKT1_PSC_PKT2_PSG_T3_iiT4_ --------------------------
	.section	.nv.shared._ZN3cub18CUB_300001_SM_10006detail10radix_sort31DeviceRadixSortSingleTileKernelINS1_5radix10policy_hubI6edge_tNS0_8NullTypeEjE10Policy1000ELNS0_9SortOrderE0ES6_S7_j17edge_decomposer_tEEvPKT1_PSC_PKT2_PSG_T3_iiT4_,"aw",@nobits
	.sectionflags	@""
	.align	16
.nv.shared._ZN3cub18CUB_300001_SM_10006detail10radix_sort31DeviceRadixSortSingleTileKernelINS1_5radix10policy_hubI6edge_tNS0_8NullTypeEjE10Policy1000ELNS0_9SortOrderE0ES6_S7_j17edge_decomposer_tEEvPKT1_PSC_PKT2_PSG_T3_iiT4_:
	.zero		34880


//--------------------- .nv.shared._ZN3cub18CUB_300001_SM_10006detail11EmptyKernelIvEEvv --------------------------
	.section	.nv.shared._ZN3cub18CUB_300001_SM_10006detail11EmptyKernelIvEEvv,"aw",@nobits
	.sectionflags	@""
	.align	16
	.zero		1024


//--------------------- .nv.shared._Z13tc_GPU_kernelPKmPKjS0_mmjPmjS2_jm --------------------------
	.section	.nv.shared._Z13tc_GPU_kernelPKmPKjS0_mmjPmjS2_jm,"aw",@nobits
	.sectionflags	@""
	.align	16
	.zero		1024


//--------------------- .nv.constant0._ZN3cub18CUB_300001_SM_10006detail14segmented_sort33DeviceSegmentedSortFallbackKernelILNS0_9SortOrderE0ENS2_10policy_hubIjNS0_8NullTypeEE9Policy860EjS6_PmS9_lEEvPKT1_PSA_NS1_20device_double_bufferISA_EEPKT2_PSG_NSE_ISG_EET3_T4_ --------------------------
	.section	.nv.constant0._ZN3cub18CUB_300001_SM_10006detail14segmented_sort33DeviceSegmentedSortFallbackKernelILNS0_9SortOrderE0ENS2_10policy_hubIjNS0_8NullTypeEE9Policy860EjS6_PmS9_lEEvPKT1_PSA_NS1_20device_double_bufferISA_EEPKT2_PSG_NSE_ISG_EET3_T4_,"a",@progbits
	.sectionflags	@""
	.align	4
.nv.constant0._ZN3cub18CUB_300001_SM_10006detail14segmented_sort33DeviceSegmentedSortFallbackKernelILNS0_9SortOrderE0ENS2_10policy_hubIjNS0_8NullTypeEE9Policy860EjS6_PmS9_lEEvPKT1_PSA_NS1_20device_double_bufferISA_EEPKT2_PSG_NSE_ISG_EET3_T4_:
	.zero		976


//--------------------- .nv.constant0._ZN3cub18CUB_300001_SM_10006detail14segmented_sort30DeviceSegmentedSortKernelSmallILNS0_9SortOrderE0ENS2_10policy_hubIjNS0_8NullTypeEE9Policy860EjS6_PmS9_lEEvjjjPKjSB_PKT1_PSC_PKT2_PSG_T3_T4_ --------------------------
	.section	.nv.constant0._ZN3cub18CUB_300001_SM_10006detail14segmented_sort30DeviceSegmentedSortKernelSmallILNS0_9SortOrderE0ENS2_10policy_hubIjNS0_8NullTypeEE9Policy860EjS6_PmS9_lEEvjjjPKjSB_PKT1_PSC_PKT2_PSG_T3_T4_,"a",@progbits
	.sectionflags	@""
	.align	4
.nv.constant0._ZN3cub18CUB_300001_SM_10006detail14segmented_sort30DeviceSegmentedSortKernelSmallILNS0_9SortOrderE0ENS2_10policy_hubIjNS0_8NullTypeEE9Policy860EjS6_PmS9_lEEvjjjPKjSB_PKT1_PSC_PKT2_PSG_T3_T4_:
	.zero		976


//--------------------- .nv.constant0._ZN3cub18CUB_300001_SM_10006detail14segmented_sort30DeviceSegmentedSortKernelLargeILNS0_9SortOrderE0ENS2_10policy_hubIjNS0_8NullTypeEE9Policy860EjS6_PmS9_lEEvPKjPKT1_PSC_NS1_20device_double_bufferISC_EEPKT2_PSI_NSG_ISI_EET3_T4_ --------------------------
	.section	.nv.constant0._ZN3cub18CUB_300001_SM_10006detail14segmented_sort30DeviceSegmentedSortKernelLargeILNS0_9SortOrderE0ENS2_10policy_hubIjNS0_8NullTypeEE9Policy860EjS6_PmS9_lEEvPKjPKT1_PSC_NS1_20device_double_bufferISC_EEPKT2_PSI_NSG_ISI_EET3_T4_,"a",@progbits
	.sectionflags	@""
	.align	4
.nv.constant0._ZN3cub18CUB_300001_SM_10006detail14segmented_sort30DeviceSegmentedSortKernelLargeILNS0_9SortOrderE0ENS2_10policy_hubIjNS0_8NullTypeEE9Policy860EjS6_PmS9_lEEvPKjPKT1_PSC_NS1_20device_double_bufferISC_EEPKT2_PSI_NSG_ISI_EET3_T4_:
	.zero		984


//--------------------- .nv.constant0._ZN3cub18CUB_300001_SM_10006detail19three_way_partition29DeviceThreeWayPartitionKernelINS2_10policy_hubIjiE10Policy1000EN6thrust24THRUST_300001_SM_1000_NS17counting_iteratorIjNS8_11use_defaultESA_SA_EEPjSC_NS8_16reverse_iteratorISC_EESC_NS0_13ScanTileStateImLb1EEENS0_21DispatchSegmentedSortILNS0_9SortOrderE0EjNS0_8NullTypeElPmSK_NS1_14segmented_sort10policy_hubIjSJ_EEE22LargeSegmentsSelectorTENSO_22SmallSegmentsSelectorTEiNS2_19streaming_context_tIlEEEEvT0_T1_T2_T3_T4_T5_T6_T7_T8_iT9_ --------------------------
	.section	.nv.constant0._ZN3cub18CUB_300001_SM_10006detail19three_way_partition29DeviceThreeWayPartitionKernelINS2_10policy_hubIjiE10Policy1000EN6thrust24THRUST_300001_SM_1000_NS17counting_iteratorIjNS8_11use_defaultESA_SA_EEPjSC_NS8_16reverse_iteratorISC_EESC_NS0_13ScanTileStateImLb1EEENS0_21DispatchSegmentedSortILNS0_9SortOrderE0EjNS0_8NullTypeElPmSK_NS1_14segmented_sort10policy_hubIjSJ_EEE22LargeSegmentsSelectorTENSO_22SmallSegmentsSelectorTEiNS2_19streaming_context_tIlEEEEvT0_T1_T2_T3_T4_T5_T6_T7_T8_iT9_,"a",@progbits
	.sectionflags	@""
	.align	4
.nv.constant0._ZN3cub18CUB_300001_SM_10006detail19three_way_partition29DeviceThreeWayPartitionKernelINS2_10policy_hubIjiE10Policy1000EN6thrust24THRUST_300001_SM_1000_NS17counting_iteratorIjNS8_11use_defaultESA_SA_EEPjSC_NS8_16reverse_iteratorISC_EESC_NS0_13ScanTileStateImLb1EEENS0_21DispatchSegmentedSortILNS0_9SortOrderE0EjNS0_8NullTypeElPmSK_NS1_14segmented_sort10policy_hubIjSJ_EEE22LargeSegmentsSelectorTENSO_22SmallSegmentsSelectorTEiNS2_19streaming_context_tIlEEEEvT0_T1_T2_T3_T4_T5_T6_T7_T8_iT9_:
	.zero		1048


//--------------------- .nv.constant0._ZN3cub18CUB_300001_SM_10006detail19three_way_partition33DeviceThreeWayPartitionInitKernelINS0_13ScanTileStateImLb1EEEPjEEvT_iT0_ --------------------------
	.section	.nv.constant0._ZN3cub18CUB_300001_SM_10006detail19three_way_partition33DeviceThreeWayPartitionInitKernelINS0_13ScanTileStateImLb1EEEPjEEvT_iT0_,"a",@progbits
	.sectionflags	@""
	.align	4
.nv.constant0._ZN3cub18CUB_300001_SM_10006detail19three_way_partition33DeviceThreeWayPartitionInitKernelINS0_13ScanTileStateImLb1EEEPjEEvT_iT0_:
	.zero		920


//--------------------- .nv.constant0._ZN3cub18CUB_300001_SM_10006detail10radix_sort29DeviceRadixSortOnesweepKernelINS1_5radix10policy_hubI19preprocess_vertex_tNS0_8NullTypeEjE10Policy1000ELNS0_9SortOrderE0ES6_S7_jii30preprocess_vertex_decomposer_tEEvPT5_SD_PT3_PKSE_PT1_PKSI_PT2_PKSM_T4_iiT6_ --------------------------
	.section	.nv.constant0._ZN3cub18CUB_300001_SM_10006detail10radix_sort29DeviceRadixSortOnesweepKernelINS1_5radix10policy_hubI19preprocess_vertex_tNS0_8NullTypeEjE10Policy1000ELNS0_9SortOrderE0ES6_S7_jii30preprocess_vertex_decomposer_tEEvPT5_SD_PT3_PKSE_PT1_PKSI_PT2_PKSM_T4_iiT6_,"a",@progbits
	.sectionflags	@""
	.align	4
.nv.constant0._ZN3cub18CUB_300001_SM_10006detail10radix_sort29DeviceRadixSortOnesweepKernelINS1_5radix10policy_hubI19preprocess_vertex_tNS0_8NullTypeEjE10Policy1000ELNS0_9SortOrderE0ES6_S7_jii30preprocess_vertex_decomposer_tEEvPT5_SD_PT3_PKSE_PT1_PKSI_PT2_PKSM_T4_iiT6_:
	.zero		973


//--------------------- .nv.constant0._ZN3cub18CUB_300001_SM_10006detail10radix_sort33DeviceRadixSortExclusiveSumKernelINS1_5radix10policy_hubI19preprocess_vertex_tNS0_8NullTypeEjE10Policy1000EjEEvPT0_ --------------------------
	.section	.nv.constant0._ZN3cub18CUB_300001_SM_10006detail10radix_sort33DeviceRadixSortExclusiveSumKernelINS1_5radix10policy_hubI19preprocess_vertex_tNS0_8NullTypeEjE10Policy1000EjEEvPT0_,"a",@progbits
	.sectionflags	@""
	.align	4
.nv.constant0._ZN3cub18CUB_300001_SM_10006detail10radix_sort33DeviceRadixSortExclusiveSumKernelINS1_5radix10policy_hubI19preprocess_vertex_tNS0_8NullTypeEjE10Policy1000EjEEvPT0_:
	.zero		904


//--------------------- .nv.constant0._ZN3cub18CUB_300001_SM_10006detail10radix_sort30DeviceRadixSortHistogramKernelINS1_5radix10policy_hubI19preprocess_vertex_tNS0_8NullTypeEjE10Policy1000ELNS0_9SortOrderE0ES6_j30preprocess_vertex_decomposer_tEEvPT2_PKT1_SC_iiT3_ --------------------------
	.section	.nv.constant0._ZN3cub18CUB_300001_SM_10006detail10radix_sort30DeviceRadixSortHistogramKernelINS1_5radix10policy_hubI19preprocess_vertex_tNS0_8NullTypeEjE10Policy1000ELNS0_9SortOrderE0ES6_j30preprocess_vertex_decomposer_tEEvPT2_PKT1_SC_iiT3_,"a",@progbits
	.sectionflags	@""
	.align	4
.nv.constant0._ZN3cub18CUB_300001_SM_10006detail10radix_sort30DeviceRadixSortHistogramKernelINS1_5radix10policy_hubI19preprocess_vertex_tNS0_8NullTypeEjE10Policy1000ELNS0_9SortOrderE0ES6_j30preprocess_vertex_decomposer_tEEvPT2_PKT1_SC_iiT3_:
	.zero		925


//--------------------- .nv.constant0._ZN3cub18CUB_300001_SM_10006detail10radix_sort31DeviceRadixSortSingleTileKernelINS1_5radix10policy_hubI19preprocess_vertex_tNS0_8NullTypeEjE10Policy1000ELNS0_9SortOrderE0ES6_S7_j30preprocess_vertex_decomposer_tEEvPKT1_PSC_PKT2_PSG_T3_iiT4_ --------------------------
	.section	.nv.constant0._ZN3cub18CUB_300001_SM_10006detail10radix_sort31DeviceRadixSortSingleTileKernelINS1_5radix10policy_hubI19preprocess_vertex_tNS0_8NullTypeEjE10Policy1000ELNS0_9SortOrderE0ES6_S7_j30preprocess_vertex_decomposer_tEEvPKT1_PSC_PKT2_PSG_T3_iiT4_,"a",@progbits
	.sectionflags	@""
	.align	4
.nv.constant0._ZN3cub18CUB_300001_SM_10006detail10radix_sort31DeviceRadixSortSingleTileKernelINS1_5radix10policy_hubI19preprocess_vertex_tNS0_8NullTypeEjE10Policy1000ELNS0_9SortOrderE0ES6_S7_j30preprocess_vertex_decomposer_tEEvPKT1_PSC_PKT2_PSG_T3_iiT4_:
	.zero		941


//--------------------- .nv.constant0._ZN3cub18CUB_300001_SM_10006detail10radix_sort29DeviceRadixSortOnesweepKernelINS1_5radix10policy_hubI6edge_tNS0_8NullTypeEjE10Policy1000ELNS0_9SortOrderE0ES6_S7_jii17edge_decomposer_tEEvPT5_SD_PT3_PKSE_PT1_PKSI_PT2_PKSM_T4_iiT6_ --------------------------
	.section	.nv.constant0._ZN3cub18CUB_300001_SM_10006detail10radix_sort29DeviceRadixSortOnesweepKernelINS1_5radix10policy_hubI6edge_tNS0_8NullTypeEjE10Policy1000ELNS0_9SortOrderE0ES6_S7_jii17edge_decomposer_tEEvPT5_SD_PT3_PKSE_PT1_PKSI_PT2_PKSM_T4_iiT6_,"a",@progbits
	.sectionflags	@""
	.align	4
.nv.constant0._ZN3cub18CUB_300001_SM_10006detail10radix_sort29DeviceRadixSortOnesweepKernelINS1_5radix10policy_hubI6edge_tNS0_8NullTypeEjE10Policy1000ELNS0_9SortOrderE0ES6_S7_jii17edge_decomposer_tEEvPT5_SD_PT3_PKSE_PT1_PKSI_PT2_PKSM_T4_iiT6_:
	.zero		973


//--------------------- .nv.constant0._ZN3cub18CUB_300001_SM_10006detail10radix_sort33DeviceRadixSortExclusiveSumKernelINS1_5radix10policy_hubI6edge_tNS0_8NullTypeEjE10Policy1000EjEEvPT0_ --------------------------
	.section	.nv.constant0._ZN3cub18CUB_300001_SM_10006detail10radix_sort33DeviceRadixSortExclusiveSumKernelINS1_5radix10policy_hubI6edge_tNS0_8NullTypeEjE10Policy1000EjEEvPT0_,"a",@progbits
	.sectionflags	@""
	.align	4
.nv.constant0._ZN3cub18CUB_300001_SM_10006detail10radix_sort33DeviceRadixSortExclusiveSumKernelINS1_5radix10policy_hubI6edge_tNS0_8NullTypeEjE10Policy1000EjEEvPT0_:
	.zero		904


//--------------------- .nv.constant0._ZN3cub18CUB_300001_SM_10006detail10radix_sort30DeviceRadixSortHistogramKernelINS1_5radix10policy_hubI6edge_tNS0_8NullTypeEjE10Policy1000ELNS0_9SortOrderE0ES6_j17edge_decomposer_tEEvPT2_PKT1_SC_iiT3_ --------------------------
	.section	.nv.constant0._ZN3cub18CUB_300001_SM_10006detail10radix_sort30DeviceRadixSortHistogramKernelINS1_5radix10policy_hubI6edge_tNS0_8NullTypeEjE10Policy1000ELNS0_9SortOrderE0ES6_j17edge_decomposer_tEEvPT2_PKT1_SC_iiT3_,"a",@progbits
	.sectionflags	@""
	.align	4
.nv.constant0._ZN3cub18CUB_300001_SM_10006detail10radix_sort30DeviceRadixSortHistogramKernelINS1_5radix10policy_hubI6edge_tNS0_8NullTypeEjE10Policy1000ELNS0_9SortOrderE0ES6_j17edge_decomposer_tEEvPT2_PKT1_SC_iiT3_:
	.zero		925


//--------------------- .nv.constant0._ZN3cub18CUB_300001_SM_10006detail10radix_sort31DeviceRadixSortSingleTileKernelINS1_5radix10policy_hubI6edge_tNS0_8NullTypeEjE10Policy1000ELNS0_9SortOrderE0ES6_S7_j17edge_decomposer_tEEvPKT1_PSC_PKT2_PSG_T3_iiT4_ --------------------------
	.section	.nv.constant0._ZN3cub18CUB_300001_SM_10006detail10radix_sort31DeviceRadixSortSingleTileKernelINS1_5radix10policy_hubI6edge_tNS0_8NullTypeEjE10Policy1000ELNS0_9SortOrderE0ES6_S7_j17edge_decomposer_tEEvPKT1_PSC_PKT2_PSG_T3_iiT4_,"a",@progbits
	.sectionflags	@""
	.align	4
.nv.constant0._ZN3cub18CUB_300001_SM_10006detail10radix_sort31DeviceRadixSortSingleTileKernelINS1_5radix10policy_hubI6edge_tNS0_8NullTypeEjE10Policy1000ELNS0_9SortOrderE0ES6_S7_j17edge_decomposer_tEEvPKT1_PSC_PKT2_PSG_T3_iiT4_:
	.zero		941


//--------------------- .nv.constant0._ZN3cub18CUB_300001_SM_10006detail11EmptyKernelIvEEvv --------------------------
	.section	.nv.constant0._ZN3cub18CUB_300001_SM_10006detail11EmptyKernelIvEEvv,"a",@progbits
	.sectionflags	@""
	.align	4
.nv.constant0._ZN3cub18CUB_300001_SM_10006detail11EmptyKernelIvEEvv:
	.zero		896


//--------------------- .nv.constant0._Z13tc_GPU_kernelPKmPKjS0_mmjPmjS2_jm --------------------------
	.section	.nv.constant0._Z13tc_GPU_kernelPKmPKjS0_mmjPmjS2_jm,"a",@progbits
	.sectionflags	@""
	.align	4
.nv.constant0._Z13tc_GPU_kernelPKmPKjS0_mmjPmjS2_jm:
	.zero		984


//--------------------- SYMBOLS --------------------------

	.type		.nv.reservedSmem.offset0,@object
	.size		.nv.reservedSmem.offset0,0x4
	.type		.nv.reservedSmem.cap,@object
	.size		.nv.reservedSmem.cap,0x4
